// auto-generated by cutlass_sweep.gemm — config: {"arch": "sm_90", "cluster_m": 2, "cluster_n": 1, "dtype": "bf16", "dtype_b": "bf16", "layout": "nt", "stages": 0, "tile_k": 32, "tile_m": 512, "tile_n": 512}
#include "cutlass/cutlass.h"
#include "cutlass/gemm/collective/collective_builder.hpp"
#include "cutlass/gemm/device/gemm_universal_adapter.h"
#include "cutlass/gemm/kernel/gemm_universal.hpp"
#include "cutlass/epilogue/collective/collective_builder.hpp"

using ElemA = cutlass::bfloat16_t;
using ElemB = cutlass::bfloat16_t;
using ElemCD = cutlass::bfloat16_t;
using Acc  = float;
using TileShape    = cute::Shape<cute::_512, cute::_512, cute::_32>;
using ClusterShape = cute::Shape<cute::_2, cute::_1, cute::_1>;

using CollectiveEpilogue = typename cutlass::epilogue::collective::CollectiveBuilder<
    cutlass::arch::Sm90, cutlass::arch::OpClassTensorOp,
    TileShape, ClusterShape,
    cutlass::epilogue::collective::EpilogueTileAuto,
    Acc, Acc,
    ElemCD, cutlass::layout::RowMajor, 128 / cutlass::sizeof_bits<ElemCD>::value,
    ElemCD, cutlass::layout::RowMajor, 128 / cutlass::sizeof_bits<ElemCD>::value,
    cutlass::epilogue::collective::EpilogueScheduleAuto
  >::CollectiveOp;

using CollectiveMainloop = typename cutlass::gemm::collective::CollectiveBuilder<
    cutlass::arch::Sm90, cutlass::arch::OpClassTensorOp,
    ElemA, cutlass::layout::RowMajor, 128 / cutlass::sizeof_bits<ElemA>::value,
    ElemB, cutlass::layout::ColumnMajor, 128 / cutlass::sizeof_bits<ElemB>::value,
    Acc,
    TileShape, ClusterShape,
    cutlass::gemm::collective::StageCountAutoCarveout<static_cast<int>(sizeof(typename CollectiveEpilogue::SharedStorage))>,
    cutlass::gemm::collective::KernelScheduleAuto
  >::CollectiveOp;

using GemmKernel = cutlass::gemm::kernel::GemmUniversal<
    cute::Shape<int,int,int,int>,
    CollectiveMainloop,
    CollectiveEpilogue
>;
using Gemm = cutlass::gemm::device::GemmUniversalAdapter<GemmKernel>;

// Force the device kernel symbol into the cubin without needing a host main.
auto* _anchor = &cutlass::device_kernel<GemmKernel>;


// ===== COMPILED SASS (sm_90a) =====

	.target	sm_90a

	.elftype	@"ET_EXEC"


//--------------------- .note.nv.tkinfo           --------------------------
	.section	.note.nv.tkinfo,"",@"SHT_NOTE"
	.sectionflags	@"SHF_NOTE_NV_TKINFO"
	.tkinfo
        /*0018*/ 	.word	0x00000002
        /*0030*/ 	.string	""
        /*0030*/ 	.string	"ptxas"
        /*0030*/ 	.string	"Cuda compilation tools, release 13.0, V13.0.88"
        /*0030*/ 	.string	"Build cuda_13.0.r13.0/compiler.36424714_0"
        /*0030*/ 	.string	"-arch sm_90a -m 64 "



//--------------------- .note.nv.cuinfo           --------------------------
	.section	.note.nv.cuinfo,"",@"SHT_NOTE"
	.sectionflags	@"SHF_NOTE_NV_CUINFO"
        /*0018*/ 	.short	0x0002
        /*001a*/ 	.short	0x005a
        /*001c*/ 	.short	0x0082
	.zero		2


//--------------------- .nv.info                  --------------------------
	.section	.nv.info,"",@"SHT_CUDA_INFO"
	.align	4


	//----- nvinfo : EIATTR_REGCOUNT
	.align		4
        /*0000*/ 	.byte	0x04, 0x2f
        /*0002*/ 	.short	(.L_15 - .L_14)
	.align		4
.L_14:
        /*0004*/ 	.word	index@(_ZN7cutlass13device_kernelINS_4gemm6kernel13GemmUniversalIN4cute5tupleIJiiiiEEENS1_10collective13CollectiveMmaINS1_34MainloopSm90TmaGmmaWarpSpecializedILi3ENS5_IJNS4_1CILi2EEENSA_ILi1EEESC_EEENS1_35KernelTmaWarpSpecializedCooperativeEEENS5_IJNSA_ILi512EEESG_NSA_ILi32EEEEEENS_10bfloat16_tENS5_IJlSC_lEEESJ_SK_NS4_8TiledMMAINS4_8MMA_AtomIJNS4_4SM904GMMA28MMA_64x256x16_F32BF16BF16_SSILNSO_5MajorE0ELSQ_0ELNSO_7ScaleInE1ELSR_1EEEEEENS4_6LayoutISD_NS5_IJSC_NSA_ILi0EEESV_EEEEENS5_IJNS4_10UnderscoreESY_SY_EEEEENS4_13SM90_TMA_LOADENS4_14ComposedLayoutINS4_7SwizzleILi2ELi4ELi3EEENS4_18smem_ptr_flag_bitsILi16EEENSU_INS5_IJNSA_ILi8EEESH_EEENS5_IJSH_SC_EEEEEEEvNS4_8identityENS4_23SM90_TMA_LOAD_MULTICASTES1B_vS1C_EENS_8epilogue10collective6detail29Sm90TmaWarpSpecializedAdapterINS1G_15DefaultEpilogueISJ_SK_SK_NS1F_6thread17LinearCombinationISJ_Li1EffLNS1K_9ScaleType4KindE0ELNS_15FloatRoundStyleE2ESJ_EENS1_15EpilogueDefaultEEEEEvvEEEEvNT_6ParamsE)
        /*0008*/ 	.word	0x000000a8


	//----- nvinfo : EIATTR_FRAME_SIZE
	.align		4
.L_15:
        /*000c*/ 	.byte	0x04, 0x11
        /*000e*/ 	.short	(.L_17 - .L_16)
	.align		4
.L_16:
        /*0010*/ 	.word	index@(_ZN7cutlass13device_kernelINS_4gemm6kernel13GemmUniversalIN4cute5tupleIJiiiiEEENS1_10collective13CollectiveMmaINS1_34MainloopSm90TmaGmmaWarpSpecializedILi3ENS5_IJNS4_1CILi2EEENSA_ILi1EEESC_EEENS1_35KernelTmaWarpSpecializedCooperativeEEENS5_IJNSA_ILi512EEESG_NSA_ILi32EEEEEENS_10bfloat16_tENS5_IJlSC_lEEESJ_SK_NS4_8TiledMMAINS4_8MMA_AtomIJNS4_4SM904GMMA28MMA_64x256x16_F32BF16BF16_SSILNSO_5MajorE0ELSQ_0ELNSO_7ScaleInE1ELSR_1EEEEEENS4_6LayoutISD_NS5_IJSC_NSA_ILi0EEESV_EEEEENS5_IJNS4_10UnderscoreESY_SY_EEEEENS4_13SM90_TMA_LOADENS4_14ComposedLayoutINS4_7SwizzleILi2ELi4ELi3EEENS4_18smem_ptr_flag_bitsILi16EEENSU_INS5_IJNSA_ILi8EEESH_EEENS5_IJSH_SC_EEEEEEEvNS4_8identityENS4_23SM90_TMA_LOAD_MULTICASTES1B_vS1C_EENS_8epilogue10collective6detail29Sm90TmaWarpSpecializedAdapterINS1G_15DefaultEpilogueISJ_SK_SK_NS1F_6thread17LinearCombinationISJ_Li1EffLNS1K_9ScaleType4KindE0ELNS_15FloatRoundStyleE2ESJ_EENS1_15EpilogueDefaultEEEEEvvEEEEvNT_6ParamsE)
        /*0014*/ 	.word	0x00002638


	//----- nvinfo : EIATTR_MIN_STACK_SIZE
	.align		4
.L_17:
        /*0018*/ 	.byte	0x04, 0x12
        /*001a*/ 	.short	(.L_19 - .L_18)
	.align		4
.L_18:
        /*001c*/ 	.word	index@(_ZN7cutlass13device_kernelINS_4gemm6kernel13GemmUniversalIN4cute5tupleIJiiiiEEENS1_10collective13CollectiveMmaINS1_34MainloopSm90TmaGmmaWarpSpecializedILi3ENS5_IJNS4_1CILi2EEENSA_ILi1EEESC_EEENS1_35KernelTmaWarpSpecializedCooperativeEEENS5_IJNSA_ILi512EEESG_NSA_ILi32EEEEEENS_10bfloat16_tENS5_IJlSC_lEEESJ_SK_NS4_8TiledMMAINS4_8MMA_AtomIJNS4_4SM904GMMA28MMA_64x256x16_F32BF16BF16_SSILNSO_5MajorE0ELSQ_0ELNSO_7ScaleInE1ELSR_1EEEEEENS4_6LayoutISD_NS5_IJSC_NSA_ILi0EEESV_EEEEENS5_IJNS4_10UnderscoreESY_SY_EEEEENS4_13SM90_TMA_LOADENS4_14ComposedLayoutINS4_7SwizzleILi2ELi4ELi3EEENS4_18smem_ptr_flag_bitsILi16EEENSU_INS5_IJNSA_ILi8EEESH_EEENS5_IJSH_SC_EEEEEEEvNS4_8identityENS4_23SM90_TMA_LOAD_MULTICASTES1B_vS1C_EENS_8epilogue10collective6detail29Sm90TmaWarpSpecializedAdapterINS1G_15DefaultEpilogueISJ_SK_SK_NS1F_6thread17LinearCombinationISJ_Li1EffLNS1K_9ScaleType4KindE0ELNS_15FloatRoundStyleE2ESJ_EENS1_15EpilogueDefaultEEEEEvvEEEEvNT_6ParamsE)
        /*0020*/ 	.word	0x00002638
.L_19:


//--------------------- .nv.compat                --------------------------
	.section	.nv.compat,"",@"SHT_CUDA_COMPAT_INFO"
	.align	4
        /*0000*/ 	.byte	0x02, 0x09, 0x01, 0x00, 0x02, 0x02, 0x04, 0x00, 0x02, 0x05, 0x05, 0x00, 0x03, 0x07, 0x01, 0x01
        /*0010*/ 	.byte	0x02, 0x03, 0x01, 0x00, 0x02, 0x06, 0x01, 0x00, 0x04, 0x0b, 0x08, 0x00, 0x00, 0x00, 0x00, 0x00
        /*0020*/ 	.byte	0x00, 0x00, 0x00, 0x00


//--------------------- .nv.info._ZN7cutlass13device_kernelINS_4gemm6kernel13GemmUniversalIN4cute5tupleIJiiiiEEENS1_10collective13CollectiveMmaINS1_34MainloopSm90TmaGmmaWarpSpecializedILi3ENS5_IJNS4_1CILi2EEENSA_ILi1EEESC_EEENS1_35KernelTmaWarpSpecializedCooperativeEEENS5_IJNSA_ILi512EEESG_NSA_ILi32EEEEEENS_10bfloat16_tENS5_IJlSC_lEEESJ_SK_NS4_8TiledMMAINS4_8MMA_AtomIJNS4_4SM904GMMA28MMA_64x256x16_F32BF16BF16_SSILNSO_5MajorE0ELSQ_0ELNSO_7ScaleInE1ELSR_1EEEEEENS4_6LayoutISD_NS5_IJSC_NSA_ILi0EEESV_EEEEENS5_IJNS4_10UnderscoreESY_SY_EEEEENS4_13SM90_TMA_LOADENS4_14ComposedLayoutINS4_7SwizzleILi2ELi4ELi3EEENS4_18smem_ptr_flag_bitsILi16EEENSU_INS5_IJNSA_ILi8EEESH_EEENS5_IJSH_SC_EEEEEEEvNS4_8identityENS4_23SM90_TMA_LOAD_MULTICASTES1B_vS1C_EENS_8epilogue10collective6detail29Sm90TmaWarpSpecializedAdapterINS1G_15DefaultEpilogueISJ_SK_SK_NS1F_6thread17LinearCombinationISJ_Li1EffLNS1K_9ScaleType4KindE0ELNS_15FloatRoundStyleE2ESJ_EENS1_15EpilogueDefaultEEEEEvvEEEEvNT_6ParamsE --------------------------
	.section	.nv.info._ZN7cutlass13device_kernelINS_4gemm6kernel13GemmUniversalIN4cute5tupleIJiiiiEEENS1_10collective13CollectiveMmaINS1_34MainloopSm90TmaGmmaWarpSpecializedILi3ENS5_IJNS4_1CILi2EEENSA_ILi1EEESC_EEENS1_35KernelTmaWarpSpecializedCooperativeEEENS5_IJNSA_ILi512EEESG_NSA_ILi32EEEEEENS_10bfloat16_tENS5_IJlSC_lEEESJ_SK_NS4_8TiledMMAINS4_8MMA_AtomIJNS4_4SM904GMMA28MMA_64x256x16_F32BF16BF16_SSILNSO_5MajorE0ELSQ_0ELNSO_7ScaleInE1ELSR_1EEEEEENS4_6LayoutISD_NS5_IJSC_NSA_ILi0EEESV_EEEEENS5_IJNS4_10UnderscoreESY_SY_EEEEENS4_13SM90_TMA_LOADENS4_14ComposedLayoutINS4_7SwizzleILi2ELi4ELi3EEENS4_18smem_ptr_flag_bitsILi16EEENSU_INS5_IJNSA_ILi8EEESH_EEENS5_IJSH_SC_EEEEEEEvNS4_8identityENS4_23SM90_TMA_LOAD_MULTICASTES1B_vS1C_EENS_8epilogue10collective6detail29Sm90TmaWarpSpecializedAdapterINS1G_15DefaultEpilogueISJ_SK_SK_NS1F_6thread17LinearCombinationISJ_Li1EffLNS1K_9ScaleType4KindE0ELNS_15FloatRoundStyleE2ESJ_EENS1_15EpilogueDefaultEEEEEvvEEEEvNT_6ParamsE,"",@"SHT_CUDA_INFO"
	.sectionflags	@""
	.align	4


	//----- nvinfo : EIATTR_CUDA_API_VERSION
	.align		4
        /*0000*/ 	.byte	0x04, 0x37
        /*0002*/ 	.short	(.L_21 - .L_20)
.L_20:
        /*0004*/ 	.word	0x00000082


	//----- nvinfo : EIATTR_KPARAM_INFO
	.align		4
.L_21:
        /*0008*/ 	.byte	0x04, 0x17
        /*000a*/ 	.short	(.L_23 - .L_22)
.L_22:
        /*000c*/ 	.word	0x00000000
        /*0010*/ 	.short	0x0000
        /*0012*/ 	.short	0x0070
        /*0014*/ 	.byte	0x00, 0xf0, 0x01, 0x10


	//----- nvinfo : EIATTR_SPARSE_MMA_MASK
	.align		4
.L_23:
        /*0018*/ 	.byte	0x03, 0x50
        /*001a*/ 	.short	0x0000


	//----- nvinfo : EIATTR_MAXREG_COUNT
	.align		4
        /*001c*/ 	.byte	0x03, 0x1b
        /*001e*/ 	.short	0x00a8


	//----- nvinfo : EIATTR_NUM_BARRIERS
	.align		4
        /*0020*/ 	.byte	0x02, 0x4c
        /*0022*/ 	.byte	0x01
	.zero		1


	//----- nvinfo : EIATTR_EXTERNS
	.align		4
        /*0024*/ 	.byte	0x04, 0x0f
        /*0026*/ 	.short	(.L_25 - .L_24)


	//   ....[0]....
	.align		4
.L_24:
        /*0028*/ 	.word	index@(__assertfail)


	//----- nvinfo : EIATTR_ANNOTATIONS
	.align		4
.L_25:
        /*002c*/ 	.byte	0x04, 0x55
        /*002e*/ 	.short	(.L_27 - .L_26)


	//   ....[0]....
.L_26:
        /*0030*/ 	.word	0x00000001
        /*0034*/ 	.byte	0x20, 0x07, 0x00, 0x00, 0x01, 0x00, 0x00, 0x00, 0x00, 0x08, 0x00, 0x00, 0x01, 0x00, 0x00, 0x00
        /* <DEDUP_REMOVED lines=3851> */
        /*f0f4*/ 	.byte	0x10, 0xb7, 0x06, 0x00, 0x01, 0x00, 0x00, 0x00, 0x30, 0xb7, 0x06, 0x00


	//----- nvinfo : EIATTR_MERCURY_ISA_VERSION
	.align		4
.L_27:
        /*f100*/ 	.byte	0x03, 0x5f
        /*f102*/ 	.short	0x0101


	//----- nvinfo : EIATTR_INT_WARP_WIDE_INSTR_OFFSETS
	.align		4
        /*f104*/ 	.byte	0x04, 0x31
        /*f106*/ 	.short	(.L_29 - .L_28)


	//   ....[0]....
.L_28:
        /*f108*/ 	.word	0x00000550


	//   ....[1]....
        /*f10c*/ 	.word	0x00000560


	//   ....[2]....
        /*f110*/ 	.word	0x000006c0


	//----- nvinfo : EIATTR_COOP_GROUP_MASK_REGIDS
	.align		4
.L_29:
        /*f114*/ 	.byte	0x04, 0x29
        /*f116*/ 	.short	(.L_31 - .L_30)


	//   ....[0]....
.L_30:
        /*f118*/ 	.word	0xffffffff


	//   ....[1]....
        /*f11c*/ 	.word	0xffffffff


	//   ....[2]....
        /*f120*/ 	.word	0xffffffff


	//   ....[3]....
        /*f124*/ 	.word	0xffffffff


	//   ....[4]....
        /*f128*/ 	.word	0xffffffff


	//   ....[5]....
        /*f12c*/ 	.word	0xffffffff


	//----- nvinfo : EIATTR_COOP_GROUP_INSTR_OFFSETS
	.align		4
.L_31:
        /*f130*/ 	.byte	0x04, 0x28
        /*f132*/ 	.short	(.L_33 - .L_32)


	//   ....[0]....
.L_32:
        /*f134*/ 	.word	0x00000070


	//   ....[1]....
        /*f138*/ 	.word	0x00000080


	//   ....[2]....
        /*f13c*/ 	.word	0x000001a0


	//   ....[3]....
        /*f140*/ 	.word	0x000003b0


	//   ....[4]....
        /*f144*/ 	.word	0x00000840


	//   ....[5]....
        /*f148*/ 	.word	0x00001410


	//----- nvinfo : EIATTR_REG_RECONFIG
	.align		4
.L_33:
        /*f14c*/ 	.byte	0x01, 0x54
	.zero		2


	//----- nvinfo : EIATTR_SYSCALL_OFFSETS
	.align		4
        /*f150*/ 	.byte	0x04, 0x46
        /*f152*/ 	.short	(.L_35 - .L_34)


	//   ....[0]....
.L_34:
        /*f154*/ 	.word	0x000015c0


	//----- nvinfo : EIATTR_MBARRIER_INSTR_OFFSETS
	.align		4
.L_35:
        /*f158*/ 	.byte	0x04, 0x39
        /*f15a*/ 	.short	(.L_37 - .L_36)


	//   ....[0]....
.L_36:
        /*f15c*/ 	.word	0x00000320
        /*f160*/ 	.word	0x000000ff
        /*f164*/ 	.word	0x00000000
        /*f168*/ 	.short	0x0100
        /*f16a*/ 	.byte	0x08
	.zero		1


	//   ....[1]....
        /*f16c*/ 	.word	0x00000330
        /*f170*/ 	.word	0x000000ff
        /*f174*/ 	.word	0x00000018
        /*f178*/ 	.short	0x0100
        /*f17a*/ 	.byte	0x08
	.zero		1


	//   ....[2]....
        /*f17c*/ 	.word	0x00000340
        /*f180*/ 	.word	0x000000ff
        /*f184*/ 	.word	0x00000008
        /*f188*/ 	.short	0x0100
        /*f18a*/ 	.byte	0x08
	.zero		1


	//   ....[3]....
        /*f18c*/ 	.word	0x00000350
        /*f190*/ 	.word	0x000000ff
        /*f194*/ 	.word	0x00000020
        /*f198*/ 	.short	0x0100
        /*f19a*/ 	.byte	0x08
	.zero		1


	//   ....[4]....
        /*f19c*/ 	.word	0x00000360
        /*f1a0*/ 	.word	0x000000ff
        /*f1a4*/ 	.word	0x00000010
        /*f1a8*/ 	.short	0x0100
        /*f1aa*/ 	.byte	0x08
	.zero		1


	//   ....[5]....
        /*f1ac*/ 	.word	0x00000370
        /*f1b0*/ 	.word	0x000000ff
        /*f1b4*/ 	.word	0x00000028
        /*f1b8*/ 	.short	0x0100
        /*f1ba*/ 	.byte	0x08
	.zero		1


	//   ....[6]....
        /*f1bc*/ 	.word	0x00000740
        /*f1c0*/ 	.word	0x000000ff
        /*f1c4*/ 	.word	0x00000040
        /*f1c8*/ 	.short	0x0100
        /*f1ca*/ 	.byte	0x06
	.zero		1


	//   ....[7]....
        /*f1cc*/ 	.word	0x00000790
        /*f1d0*/ 	.word	0x000000ff
        /*f1d4*/ 	.word	0x00000048
        /*f1d8*/ 	.short	0x0100
        /*f1da*/ 	.byte	0x06
	.zero		1


	//   ....[8]....
        /*f1dc*/ 	.word	0x00001660
        /*f1e0*/ 	.word	0x00000003
        /*f1e4*/ 	.word	0x00000000
        /*f1e8*/ 	.short	0x010a
        /*f1ea*/ 	.byte	0x3f
	.zero		1


	//   ....[9]....
        /*f1ec*/ 	.word	0x000016a0
        /*f1f0*/ 	.word	0x00000003
        /*f1f4*/ 	.word	0x00000000
        /*f1f8*/ 	.short	0x010a
        /*f1fa*/ 	.byte	0x3f
	.zero		1


	//   ....[10]....
        /*f1fc*/ 	.word	0x0000ed60
        /*f200*/ 	.word	0x000000ff
        /*f204*/ 	.word	0x00000000
        /*f208*/ 	.short	0x010a
        /*f20a*/ 	.byte	0x08
	.zero		1


	//   ....[11]....
        /*f20c*/ 	.word	0x0000eda0
        /*f210*/ 	.word	0x000000ff
        /*f214*/ 	.word	0x00000000
        /*f218*/ 	.short	0x010a
        /*f21a*/ 	.byte	0x08
	.zero		1


	//   ....[12]....
        /*f21c*/ 	.word	0x0001f7a0
        /*f220*/ 	.word	0x00000004
        /*f224*/ 	.word	0x00000000
        /*f228*/ 	.short	0x0101
        /*f22a*/ 	.byte	0x3f
	.zero		1


	//   ....[13]....
        /*f22c*/ 	.word	0x0001f990
        /*f230*/ 	.word	0x00000000
        /*f234*/ 	.word	0x00000000
        /*f238*/ 	.short	0x0101
        /*f23a*/ 	.byte	0x3f
	.zero		1


	//   ....[14]....
        /*f23c*/ 	.word	0x0006b2a0
        /*f240*/ 	.word	0x0000000f
        /*f244*/ 	.word	0x00000018
        /*f248*/ 	.short	0x010a
        /*f24a*/ 	.byte	0x3f
	.zero		1


	//   ....[15]....
        /*f24c*/ 	.word	0x0006b630
        /*f250*/ 	.word	0x00000002
        /*f254*/ 	.word	0x00000048
        /*f258*/ 	.short	0x0101
        /*f25a*/ 	.byte	0x3f
	.zero		1


	//   ....[16]....
        /*f25c*/ 	.word	0x0006be40
        /*f260*/ 	.word	0x00000003
        /*f264*/ 	.word	0x00000000
        /*f268*/ 	.short	0x010a
        /*f26a*/ 	.byte	0x3f
	.zero		1


	//   ....[17]....
        /*f26c*/ 	.word	0x0006bed0
        /*f270*/ 	.word	0x00000003
        /*f274*/ 	.word	0x00000000
        /*f278*/ 	.short	0x010a
        /*f27a*/ 	.byte	0x3f
	.zero		1


	//   ....[18]....
        /*f27c*/ 	.word	0x0006bf60
        /*f280*/ 	.word	0x00000003
        /*f284*/ 	.word	0x00000000
        /*f288*/ 	.short	0x010a
        /*f28a*/ 	.byte	0x3f
	.zero		1


	//   ....[19]....
        /*f28c*/ 	.word	0x0006bfc0
        /*f290*/ 	.word	0x00000003
        /*f294*/ 	.word	0x00000000
        /*f298*/ 	.short	0x010a
        /*f29a*/ 	.byte	0x3f
	.zero		1


	//   ....[20]....
        /*f29c*/ 	.word	0x0006c020
        /*f2a0*/ 	.word	0x00000006
        /*f2a4*/ 	.word	0x00000000
        /*f2a8*/ 	.short	0x010a
        /*f2aa*/ 	.byte	0x3f
	.zero		1


	//   ....[21]....
        /*f2ac*/ 	.word	0x0006c0f0
        /*f2b0*/ 	.word	0x0000000f
        /*f2b4*/ 	.word	0x00000018
        /*f2b8*/ 	.short	0x010a
        /*f2ba*/ 	.byte	0x3f
	.zero		1


	//   ....[22]....
        /*f2bc*/ 	.word	0x0006c1c0
        /*f2c0*/ 	.word	0x00000003
        /*f2c4*/ 	.word	0x00000000
        /*f2c8*/ 	.short	0x010a
        /*f2ca*/ 	.byte	0x3f
	.zero		1


	//   ....[23]....
        /*f2cc*/ 	.word	0x0006c210
        /*f2d0*/ 	.word	0x00000003
        /*f2d4*/ 	.word	0x00000000
        /*f2d8*/ 	.short	0x010a
        /*f2da*/ 	.byte	0x3f
	.zero		1


	//----- nvinfo : EIATTR_NUM_MBARRIERS
	.align		4
.L_37:
        /*f2dc*/ 	.byte	0x03, 0x38
        /*f2de*/ 	.short	0x0008


	//----- nvinfo : EIATTR_EXIT_INSTR_OFFSETS
	.align		4
        /*f2e0*/ 	.byte	0x04, 0x1c
        /*f2e2*/ 	.short	(.L_39 - .L_38)


	//   ....[0]....
.L_38:
        /*f2e4*/ 	.word	0x00000aa0


	//   ....[1]....
        /*f2e8*/ 	.word	0x00001330


	//   ....[2]....
        /*f2ec*/ 	.word	0x0006a910


	//   ....[3]....
        /*f2f0*/ 	.word	0x0006af30


	//   ....[4]....
        /*f2f4*/ 	.word	0x0006bfb0


	//----- nvinfo : EIATTR_MAX_THREADS
	.align		4
.L_39:
        /*f2f8*/ 	.byte	0x04, 0x05
        /*f2fa*/ 	.short	(.L_41 - .L_40)
.L_40:
        /*f2fc*/ 	.word	0x00000180
        /*f300*/ 	.word	0x00000001
        /*f304*/ 	.word	0x00000001


	//----- nvinfo : EIATTR_CRS_STACK_SIZE
	.align		4
.L_41:
        /*f308*/ 	.byte	0x04, 0x1e
        /*f30a*/ 	.short	(.L_43 - .L_42)
.L_42:
        /*f30c*/ 	.word	0x00000000


	//----- nvinfo : EIATTR_CBANK_PARAM_SIZE
	.align		4
.L_43:
        /*f310*/ 	.byte	0x03, 0x19
        /*f312*/ 	.short	0x0470


	//----- nvinfo : EIATTR_PARAM_CBANK
	.align		4
        /*f314*/ 	.byte	0x04, 0x0a
        /*f316*/ 	.short	(.L_45 - .L_44)
	.align		4
.L_44:
        /*f318*/ 	.word	index@(.nv.constant0._ZN7cutlass13device_kernelINS_4gemm6kernel13GemmUniversalIN4cute5tupleIJiiiiEEENS1_10collective13CollectiveMmaINS1_34MainloopSm90TmaGmmaWarpSpecializedILi3ENS5_IJNS4_1CILi2EEENSA_ILi1EEESC_EEENS1_35KernelTmaWarpSpecializedCooperativeEEENS5_IJNSA_ILi512EEESG_NSA_ILi32EEEEEENS_10bfloat16_tENS5_IJlSC_lEEESJ_SK_NS4_8TiledMMAINS4_8MMA_AtomIJNS4_4SM904GMMA28MMA_64x256x16_F32BF16BF16_SSILNSO_5MajorE0ELSQ_0ELNSO_7ScaleInE1ELSR_1EEEEEENS4_6LayoutISD_NS5_IJSC_NSA_ILi0EEESV_EEEEENS5_IJNS4_10UnderscoreESY_SY_EEEEENS4_13SM90_TMA_LOADENS4_14ComposedLayoutINS4_7SwizzleILi2ELi4ELi3EEENS4_18smem_ptr_flag_bitsILi16EEENSU_INS5_IJNSA_ILi8EEESH_EEENS5_IJSH_SC_EEEEEEEvNS4_8identityENS4_23SM90_TMA_LOAD_MULTICASTES1B_vS1C_EENS_8epilogue10collective6detail29Sm90TmaWarpSpecializedAdapterINS1G_15DefaultEpilogueISJ_SK_SK_NS1F_6thread17LinearCombinationISJ_Li1EffLNS1K_9ScaleType4KindE0ELNS_15FloatRoundStyleE2ESJ_EENS1_15EpilogueDefaultEEEEEvvEEEEvNT_6ParamsE)
        /*f31c*/ 	.short	0x0210
        /*f31e*/ 	.short	0x0470


	//----- nvinfo : EIATTR_SW_WAR
	.align		4
.L_45:
        /*f320*/ 	.byte	0x04, 0x36
        /*f322*/ 	.short	(.L_47 - .L_46)
.L_46:
        /*f324*/ 	.word	0x00000008
.L_47:


//--------------------- .nv.callgraph             --------------------------
	.section	.nv.callgraph,"",@"SHT_CUDA_CALLGRAPH"
	.align	4
	.sectionentsize	8
	.align		4
        /*0000*/ 	.word	0x00000000
	.align		4
        /*0004*/ 	.word	0xffffffff
	.align		4
        /*0008*/ 	.word	index@(_ZN7cutlass13device_kernelINS_4gemm6kernel13GemmUniversalIN4cute5tupleIJiiiiEEENS1_10collective13CollectiveMmaINS1_34MainloopSm90TmaGmmaWarpSpecializedILi3ENS5_IJNS4_1CILi2EEENSA_ILi1EEESC_EEENS1_35KernelTmaWarpSpecializedCooperativeEEENS5_IJNSA_ILi512EEESG_NSA_ILi32EEEEEENS_10bfloat16_tENS5_IJlSC_lEEESJ_SK_NS4_8TiledMMAINS4_8MMA_AtomIJNS4_4SM904GMMA28MMA_64x256x16_F32BF16BF16_SSILNSO_5MajorE0ELSQ_0ELNSO_7ScaleInE1ELSR_1EEEEEENS4_6LayoutISD_NS5_IJSC_NSA_ILi0EEESV_EEEEENS5_IJNS4_10UnderscoreESY_SY_EEEEENS4_13SM90_TMA_LOADENS4_14ComposedLayoutINS4_7SwizzleILi2ELi4ELi3EEENS4_18smem_ptr_flag_bitsILi16EEENSU_INS5_IJNSA_ILi8EEESH_EEENS5_IJSH_SC_EEEEEEEvNS4_8identityENS4_23SM90_TMA_LOAD_MULTICASTES1B_vS1C_EENS_8epilogue10collective6detail29Sm90TmaWarpSpecializedAdapterINS1G_15DefaultEpilogueISJ_SK_SK_NS1F_6thread17LinearCombinationISJ_Li1EffLNS1K_9ScaleType4KindE0ELNS_15FloatRoundStyleE2ESJ_EENS1_15EpilogueDefaultEEEEEvvEEEEvNT_6ParamsE)
	.align		4
        /*000c*/ 	.word	index@(__assertfail)
	.align		4
        /*0010*/ 	.word	0x00000000
	.align		4
        /*0014*/ 	.word	0xfffffffe
	.align		4
        /*0018*/ 	.word	0x00000000
	.align		4
        /*001c*/ 	.word	0xfffffffd
	.align		4
        /*0020*/ 	.word	0x00000000
	.align		4
        /*0024*/ 	.word	0xfffffffc


//--------------------- .nv.constant4             --------------------------
	.section	.nv.constant4,"a",@progbits
	.align	8
	.align		8
.nv.constant4:
        /*0000*/ 	.dword	__assertfail
	.align		8
        /*0008*/ 	.dword	__unnamed_1
	.align		8
        /*0010*/ 	.dword	_ZN39_INTERNAL_bdd4b37a_4_k_cu_33e2b142_85854cuda3std3__45__cpo5beginE
	.align		8
        /*0018*/ 	.dword	_ZN39_INTERNAL_bdd4b37a_4_k_cu_33e2b142_85854cuda3std3__45__cpo3endE
	.align		8
        /*0020*/ 	.dword	_ZN39_INTERNAL_bdd4b37a_4_k_cu_33e2b142_85854cuda3std3__45__cpo6cbeginE
	.align		8
        /*0028*/ 	.dword	_ZN39_INTERNAL_bdd4b37a_4_k_cu_33e2b142_85854cuda3std3__45__cpo4cendE
	.align		8
        /*0030*/ 	.dword	_ZN39_INTERNAL_bdd4b37a_4_k_cu_33e2b142_85854cuda3std3__441_GLOBAL__N__bdd4b37a_4_k_cu_33e2b142_85856ignoreE
	.align		8
        /*0038*/ 	.dword	_ZN39_INTERNAL_bdd4b37a_4_k_cu_33e2b142_85854cuda3std3__419piecewise_constructE
	.align		8
        /*0040*/ 	.dword	_ZN39_INTERNAL_bdd4b37a_4_k_cu_33e2b142_85854cuda3std3__48in_placeE
	.align		8
        /*0048*/ 	.dword	_ZN39_INTERNAL_bdd4b37a_4_k_cu_33e2b142_85854cuda3std6ranges3__45__cpo4swapE
	.align		8
        /*0050*/ 	.dword	_ZN39_INTERNAL_bdd4b37a_4_k_cu_33e2b142_85854cuda3std6ranges3__45__cpo9iter_moveE
	.align		8
        /*0058*/ 	.dword	_ZN39_INTERNAL_bdd4b37a_4_k_cu_33e2b142_85854cute7productE
	.align		8
        /*0060*/ 	.dword	_ZN39_INTERNAL_bdd4b37a_4_k_cu_33e2b142_85854cute1_E
	.align		8
        /*0068*/ 	.dword	$str$22
	.align		8
        /*0070*/ 	.dword	$str$23


//--------------------- .text._ZN7cutlass13device_kernelINS_4gemm6kernel13GemmUniversalIN4cute5tupleIJiiiiEEENS1_10collective13CollectiveMmaINS1_34MainloopSm90TmaGmmaWarpSpecializedILi3ENS5_IJNS4_1CILi2EEENSA_ILi1EEESC_EEENS1_35KernelTmaWarpSpecializedCooperativeEEENS5_IJNSA_ILi512EEESG_NSA_ILi32EEEEEENS_10bfloat16_tENS5_IJlSC_lEEESJ_SK_NS4_8TiledMMAINS4_8MMA_AtomIJNS4_4SM904GMMA28MMA_64x256x16_F32BF16BF16_SSILNSO_5MajorE0ELSQ_0ELNSO_7ScaleInE1ELSR_1EEEEEENS4_6LayoutISD_NS5_IJSC_NSA_ILi0EEESV_EEEEENS5_IJNS4_10UnderscoreESY_SY_EEEEENS4_13SM90_TMA_LOADENS4_14ComposedLayoutINS4_7SwizzleILi2ELi4ELi3EEENS4_18smem_ptr_flag_bitsILi16EEENSU_INS5_IJNSA_ILi8EEESH_EEENS5_IJSH_SC_EEEEEEEvNS4_8identityENS4_23SM90_TMA_LOAD_MULTICASTES1B_vS1C_EENS_8epilogue10collective6detail29Sm90TmaWarpSpecializedAdapterINS1G_15DefaultEpilogueISJ_SK_SK_NS1F_6thread17LinearCombinationISJ_Li1EffLNS1K_9ScaleType4KindE0ELNS_15FloatRoundStyleE2ESJ_EENS1_15EpilogueDefaultEEEEEvvEEEEvNT_6ParamsE --------------------------
	.section	.text._ZN7cutlass13device_kernelINS_4gemm6kernel13GemmUniversalIN4cute5tupleIJiiiiEEENS1_10collective13CollectiveMmaINS1_34MainloopSm90TmaGmmaWarpSpecializedILi3ENS5_IJNS4_1CILi2EEENSA_ILi1EEESC_EEENS1_35KernelTmaWarpSpecializedCooperativeEEENS5_IJNSA_ILi512EEESG_NSA_ILi32EEEEEENS_10bfloat16_tENS5_IJlSC_lEEESJ_SK_NS4_8TiledMMAINS4_8MMA_AtomIJNS4_4SM904GMMA28MMA_64x256x16_F32BF16BF16_SSILNSO_5MajorE0ELSQ_0ELNSO_7ScaleInE1ELSR_1EEEEEENS4_6LayoutISD_NS5_IJSC_NSA_ILi0EEESV_EEEEENS5_IJNS4_10UnderscoreESY_SY_EEEEENS4_13SM90_TMA_LOADENS4_14ComposedLayoutINS4_7SwizzleILi2ELi4ELi3EEENS4_18smem_ptr_flag_bitsILi16EEENSU_INS5_IJNSA_ILi8EEESH_EEENS5_IJSH_SC_EEEEEEEvNS4_8identityENS4_23SM90_TMA_LOAD_MULTICASTES1B_vS1C_EENS_8epilogue10collective6detail29Sm90TmaWarpSpecializedAdapterINS1G_15DefaultEpilogueISJ_SK_SK_NS1F_6thread17LinearCombinationISJ_Li1EffLNS1K_9ScaleType4KindE0ELNS_15FloatRoundStyleE2ESJ_EENS1_15EpilogueDefaultEEEEEvvEEEEvNT_6ParamsE,"ax",@progbits
	.align	128
.text._ZN7cutlass13device_kernelINS_4gemm6kernel13GemmUniversalIN4cute5tupleIJiiiiEEENS1_10collective13CollectiveMmaINS1_34MainloopSm90TmaGmmaWarpSpecializedILi3ENS5_IJNS4_1CILi2EEENSA_ILi1EEESC_EEENS1_35KernelTmaWarpSpecializedCooperativeEEENS5_IJNSA_ILi512EEESG_NSA_ILi32EEEEEENS_10bfloat16_tENS5_IJlSC_lEEESJ_SK_NS4_8TiledMMAINS4_8MMA_AtomIJNS4_4SM904GMMA28MMA_64x256x16_F32BF16BF16_SSILNSO_5MajorE0ELSQ_0ELNSO_7ScaleInE1ELSR_1EEEEEENS4_6LayoutISD_NS5_IJSC_NSA_ILi0EEESV_EEEEENS5_IJNS4_10UnderscoreESY_SY_EEEEENS4_13SM90_TMA_LOADENS4_14ComposedLayoutINS4_7SwizzleILi2ELi4ELi3EEENS4_18smem_ptr_flag_bitsILi16EEENSU_INS5_IJNSA_ILi8EEESH_EEENS5_IJSH_SC_EEEEEEEvNS4_8identityENS4_23SM90_TMA_LOAD_MULTICASTES1B_vS1C_EENS_8epilogue10collective6detail29Sm90TmaWarpSpecializedAdapterINS1G_15DefaultEpilogueISJ_SK_SK_NS1F_6thread17LinearCombinationISJ_Li1EffLNS1K_9ScaleType4KindE0ELNS_15FloatRoundStyleE2ESJ_EENS1_15EpilogueDefaultEEEEEvvEEEEvNT_6ParamsE:
        .type           _ZN7cutlass13device_kernelINS_4gemm6kernel13GemmUniversalIN4cute5tupleIJiiiiEEENS1_10collective13CollectiveMmaINS1_34MainloopSm90TmaGmmaWarpSpecializedILi3ENS5_IJNS4_1CILi2EEENSA_ILi1EEESC_EEENS1_35KernelTmaWarpSpecializedCooperativeEEENS5_IJNSA_ILi512EEESG_NSA_ILi32EEEEEENS_10bfloat16_tENS5_IJlSC_lEEESJ_SK_NS4_8TiledMMAINS4_8MMA_AtomIJNS4_4SM904GMMA28MMA_64x256x16_F32BF16BF16_SSILNSO_5MajorE0ELSQ_0ELNSO_7ScaleInE1ELSR_1EEEEEENS4_6LayoutISD_NS5_IJSC_NSA_ILi0EEESV_EEEEENS5_IJNS4_10UnderscoreESY_SY_EEEEENS4_13SM90_TMA_LOADENS4_14ComposedLayoutINS4_7SwizzleILi2ELi4ELi3EEENS4_18smem_ptr_flag_bitsILi16EEENSU_INS5_IJNSA_ILi8EEESH_EEENS5_IJSH_SC_EEEEEEEvNS4_8identityENS4_23SM90_TMA_LOAD_MULTICASTES1B_vS1C_EENS_8epilogue10collective6detail29Sm90TmaWarpSpecializedAdapterINS1G_15DefaultEpilogueISJ_SK_SK_NS1F_6thread17LinearCombinationISJ_Li1EffLNS1K_9ScaleType4KindE0ELNS_15FloatRoundStyleE2ESJ_EENS1_15EpilogueDefaultEEEEEvvEEEEvNT_6ParamsE,@function
        .size           _ZN7cutlass13device_kernelINS_4gemm6kernel13GemmUniversalIN4cute5tupleIJiiiiEEENS1_10collective13CollectiveMmaINS1_34MainloopSm90TmaGmmaWarpSpecializedILi3ENS5_IJNS4_1CILi2EEENSA_ILi1EEESC_EEENS1_35KernelTmaWarpSpecializedCooperativeEEENS5_IJNSA_ILi512EEESG_NSA_ILi32EEEEEENS_10bfloat16_tENS5_IJlSC_lEEESJ_SK_NS4_8TiledMMAINS4_8MMA_AtomIJNS4_4SM904GMMA28MMA_64x256x16_F32BF16BF16_SSILNSO_5MajorE0ELSQ_0ELNSO_7ScaleInE1ELSR_1EEEEEENS4_6LayoutISD_NS5_IJSC_NSA_ILi0EEESV_EEEEENS5_IJNS4_10UnderscoreESY_SY_EEEEENS4_13SM90_TMA_LOADENS4_14ComposedLayoutINS4_7SwizzleILi2ELi4ELi3EEENS4_18smem_ptr_flag_bitsILi16EEENSU_INS5_IJNSA_ILi8EEESH_EEENS5_IJSH_SC_EEEEEEEvNS4_8identityENS4_23SM90_TMA_LOAD_MULTICASTES1B_vS1C_EENS_8epilogue10collective6detail29Sm90TmaWarpSpecializedAdapterINS1G_15DefaultEpilogueISJ_SK_SK_NS1F_6thread17LinearCombinationISJ_Li1EffLNS1K_9ScaleType4KindE0ELNS_15FloatRoundStyleE2ESJ_EENS1_15EpilogueDefaultEEEEEvvEEEEvNT_6ParamsE,(.L_x_2109 - _ZN7cutlass13device_kernelINS_4gemm6kernel13GemmUniversalIN4cute5tupleIJiiiiEEENS1_10collective13CollectiveMmaINS1_34MainloopSm90TmaGmmaWarpSpecializedILi3ENS5_IJNS4_1CILi2EEENSA_ILi1EEESC_EEENS1_35KernelTmaWarpSpecializedCooperativeEEENS5_IJNSA_ILi512EEESG_NSA_ILi32EEEEEENS_10bfloat16_tENS5_IJlSC_lEEESJ_SK_NS4_8TiledMMAINS4_8MMA_AtomIJNS4_4SM904GMMA28MMA_64x256x16_F32BF16BF16_SSILNSO_5MajorE0ELSQ_0ELNSO_7ScaleInE1ELSR_1EEEEEENS4_6LayoutISD_NS5_IJSC_NSA_ILi0EEESV_EEEEENS5_IJNS4_10UnderscoreESY_SY_EEEEENS4_13SM90_TMA_LOADENS4_14ComposedLayoutINS4_7SwizzleILi2ELi4ELi3EEENS4_18smem_ptr_flag_bitsILi16EEENSU_INS5_IJNSA_ILi8EEESH_EEENS5_IJSH_SC_EEEEEEEvNS4_8identityENS4_23SM90_TMA_LOAD_MULTICASTES1B_vS1C_EENS_8epilogue10collective6detail29Sm90TmaWarpSpecializedAdapterINS1G_15DefaultEpilogueISJ_SK_SK_NS1F_6thread17LinearCombinationISJ_Li1EffLNS1K_9ScaleType4KindE0ELNS_15FloatRoundStyleE2ESJ_EENS1_15EpilogueDefaultEEEEEvvEEEEvNT_6ParamsE)
        .other          _ZN7cutlass13device_kernelINS_4gemm6kernel13GemmUniversalIN4cute5tupleIJiiiiEEENS1_10collective13CollectiveMmaINS1_34MainloopSm90TmaGmmaWarpSpecializedILi3ENS5_IJNS4_1CILi2EEENSA_ILi1EEESC_EEENS1_35KernelTmaWarpSpecializedCooperativeEEENS5_IJNSA_ILi512EEESG_NSA_ILi32EEEEEENS_10bfloat16_tENS5_IJlSC_lEEESJ_SK_NS4_8TiledMMAINS4_8MMA_AtomIJNS4_4SM904GMMA28MMA_64x256x16_F32BF16BF16_SSILNSO_5MajorE0ELSQ_0ELNSO_7ScaleInE1ELSR_1EEEEEENS4_6LayoutISD_NS5_IJSC_NSA_ILi0EEESV_EEEEENS5_IJNS4_10UnderscoreESY_SY_EEEEENS4_13SM90_TMA_LOADENS4_14ComposedLayoutINS4_7SwizzleILi2ELi4ELi3EEENS4_18smem_ptr_flag_bitsILi16EEENSU_INS5_IJNSA_ILi8EEESH_EEENS5_IJSH_SC_EEEEEEEvNS4_8identityENS4_23SM90_TMA_LOAD_MULTICASTES1B_vS1C_EENS_8epilogue10collective6detail29Sm90TmaWarpSpecializedAdapterINS1G_15DefaultEpilogueISJ_SK_SK_NS1F_6thread17LinearCombinationISJ_Li1EffLNS1K_9ScaleType4KindE0ELNS_15FloatRoundStyleE2ESJ_EENS1_15EpilogueDefaultEEEEEvvEEEEvNT_6ParamsE,@"STO_CUDA_ENTRY STV_DEFAULT"
_ZN7cutlass13device_kernelINS_4gemm6kernel13GemmUniversalIN4cute5tupleIJiiiiEEENS1_10collective13CollectiveMmaINS1_34MainloopSm90TmaGmmaWarpSpecializedILi3ENS5_IJNS4_1CILi2EEENSA_ILi1EEESC_EEENS1_35KernelTmaWarpSpecializedCooperativeEEENS5_IJNSA_ILi512EEESG_NSA_ILi32EEEEEENS_10bfloat16_tENS5_IJlSC_lEEESJ_SK_NS4_8TiledMMAINS4_8MMA_AtomIJNS4_4SM904GMMA28MMA_64x256x16_F32BF16BF16_SSILNSO_5MajorE0ELSQ_0ELNSO_7ScaleInE1ELSR_1EEEEEENS4_6LayoutISD_NS5_IJSC_NSA_ILi0EEESV_EEEEENS5_IJNS4_10UnderscoreESY_SY_EEEEENS4_13SM90_TMA_LOADENS4_14ComposedLayoutINS4_7SwizzleILi2ELi4ELi3EEENS4_18smem_ptr_flag_bitsILi16EEENSU_INS5_IJNSA_ILi8EEESH_EEENS5_IJSH_SC_EEEEEEEvNS4_8identityENS4_23SM90_TMA_LOAD_MULTICASTES1B_vS1C_EENS_8epilogue10collective6detail29Sm90TmaWarpSpecializedAdapterINS1G_15DefaultEpilogueISJ_SK_SK_NS1F_6thread17LinearCombinationISJ_Li1EffLNS1K_9ScaleType4KindE0ELNS_15FloatRoundStyleE2ESJ_EENS1_15EpilogueDefaultEEEEEvvEEEEvNT_6ParamsE:
[----:B------:R-:W0:Y:S02]  /*0000*/  LDC R1, c[0x0][0x28] ;  /* 0x00000a00ff017b82 */ /* 0x000e240000000800 */
[----:B0-----:R-:W-:Y:S01]  /*0010*/  VIADD R1, R1, 0xffffd9c8 ;  /* 0xffffd9c801017836 */ /* 0x001fe20000000000 */
[----:B------:R-:W0:Y:S01]  /*0020*/  S2R R4, SR_TID.X ;  /* 0x0000000000047919 */ /* 0x000e220000002100 */
[----:B------:R-:W-:Y:S01]  /*0030*/  ELECT P0, URZ, PT ;  /* 0x00000000003f782f */ /* 0x000fe20003800000 */
[----:B------:R-:W-:Y:S01]  /*0040*/  BSSY B0, `(.L_x_0) ;  /* 0x0000015000007945 */ /* 0x000fe20003800000 */
[--C-:B0-----:R-:W-:Y:S02]  /*0050*/  SHF.R.U32.HI R0, RZ, 0x5, R4.reuse ;  /* 0x00000005ff007819 */ /* 0x101fe40000011604 */
[----:B------:R-:W-:-:S03]  /*0060*/  SHF.R.U32.HI R2, RZ, 0x7, R4 ;  /* 0x00000007ff027819 */ /* 0x000fc60000011604 */
[----:B------:R-:W0:Y:S04]  /*0070*/  SHFL.IDX PT, R3, R0, RZ, 0x1f ;  /* 0x00001fff00037589 */ /* 0x000e2800000e0000 */
[----:B------:R-:W1:Y:S01]  /*0080*/  SHFL.IDX PT, R2, R2, RZ, 0x1f ;  /* 0x00001fff02027589 */ /* 0x000e6200000e0000 */
[----:B0-----:R-:W-:Y:S02]  /*0090*/  R2UR UR9, R3 ;  /* 0x00000000030972ca */ /* 0x001fe400000e0000 */
[----:B-1----:R-:W-:-:S11]  /*00a0*/  R2UR UR5, R2 ;  /* 0x00000000020572ca */ /* 0x002fd600000e0000 */
[----:B------:R-:W-:Y:S02]  /*00b0*/  USHF.R.S32.HI UR4, URZ, 0x1f, UR9 ;  /* 0x0000001f3f047899 */ /* 0x000fe40008011409 */
[----:B------:R-:W-:Y:S02]  /*00c0*/  ISETP.NE.OR P0, PT, RZ, UR9, !P0 ;  /* 0x00000009ff007c0c */ /* 0x000fe4000c705670 */
[----:B------:R-:W-:-:S04]  /*00d0*/  ULEA.HI UR4, UR4, UR9, URZ, 0x2 ;  /* 0x0000000904047291 */ /* 0x000fc8000f8f103f */
[----:B------:R-:W-:-:S04]  /*00e0*/  ULOP3.LUT UR4, UR4, 0xfffffffc, URZ, 0xc0, !UPT ;  /* 0xfffffffc04047892 */ /* 0x000fc8000f8ec03f */
[----:B------:R-:W-:-:S03]  /*00f0*/  UIADD3 UR9, UR9, -UR4, URZ ;  /* 0x8000000409097290 */ /* 0x000fc6000fffe03f */
[----:B------:R-:W-:Y:S09]  /*0100*/  @P0 BRA `(.L_x_1) ;  /* 0x0000000000200947 */ /* 0x000ff20003800000 */
[----:B------:R-:W-:Y:S02]  /*0110*/  ULDC.64 UR6, c[0x0][0x198] ;  /* 0x0000660000067ab9 */ /* 0x000fe40000000a00 */
[----:B------:R-:W-:Y:S02]  /*0120*/  UIADD3 UR10, UP0, UR6, 0xf0, URZ ;  /* 0x000000f0060a7890 */ /* 0x000fe4000ff1e03f */
[----:B------:R-:W-:Y:S02]  /*0130*/  UIADD3 UR6, UP1, UR6, 0x1f0, URZ ;  /* 0x000001f006067890 */ /* 0x000fe4000ff3e03f */
[----:B------:R-:W-:Y:S02]  /*0140*/  UIADD3.X UR11, URZ, UR7, URZ, UP0, !UPT ;  /* 0x000000073f0b7290 */ /* 0x000fe400087fe43f */
[----:B------:R-:W-:-:S07]  /*0150*/  UIADD3.X UR7, URZ, UR7, URZ, UP1, !UPT ;  /* 0x000000073f077290 */ /* 0x000fce0008ffe43f */
[----:B------:R0:W-:Y:S02]  /*0160*/  UTMACCTL.PF [UR10] ;  /* 0x000000000a0079b9 */ /* 0x0001e40008040000 */
[----:B------:R0:W-:Y:S02]  /*0170*/  UTMACCTL.PF [UR6] ;  /* 0x00000000060079b9 */ /* 0x0001e40008040000 */
[----:B0-----:R-:W-:Y:S01]  /*0180*/  NOP ;  /* 0x0000000000007918 */ /* 0x001fe20000000000 */
.L_x_1:
[----:B------:R-:W-:Y:S05]  /*0190*/  BSYNC B0 ;  /* 0x0000000000007941 */ /* 0x000fea0003800000 */
.L_x_0:
[----:B------:R-:W0:Y:S01]  /*01a0*/  SHFL.IDX PT, R2, R0, RZ, 0x1f ;  /* 0x00001fff00027589 */ /* 0x000e2200000e0000 */
[----:B------:R-:W-:Y:S01]  /*01b0*/  UISETP.NE.AND UP0, UPT, UR9, 0x3, UPT ;  /* 0x000000030900788c */ /* 0x000fe2000bf05270 */
[----:B------:R-:W-:Y:S01]  /*01c0*/  ISETP.NE.AND P1, PT, RZ, UR5, PT ;  /* 0x00000005ff007c0c */ /* 0x000fe2000bf25270 */
[----:B------:R-:W-:Y:S02]  /*01d0*/  UIADD3 UR16, UR5, -0x1, URZ ;  /* 0xffffffff05107890 */ /* 0x000fe4000fffe03f */
[----:B------:R-:W-:Y:S02]  /*01e0*/  UISETP.EQ.OR UP0, UPT, UR9, URZ, !UP0 ;  /* 0x0000003f0900728c */ /* 0x000fe4000c702670 */
[----:B------:R-:W-:Y:S02]  /*01f0*/  UISETP.GE.U32.AND UP1, UPT, UR16, 0x2, UPT ;  /* 0x000000021000788c */ /* 0x000fe4000bf26070 */
[----:B------:R-:W-:-:S04]  /*0200*/  UISETP.EQ.AND UP0, UPT, UR5, URZ, UP0 ;  /* 0x0000003f0500728c */ /* 0x000fc80008702270 */
[----:B------:R-:W-:-:S04]  /*0210*/  USEL UR38, URZ, 0x1, !UP0 ;  /* 0x000000013f267887 */ /* 0x000fc8000c000000 */
[----:B------:R-:W-:Y:S01]  /*0220*/  USEL UR38, UR38, 0x2, UP1 ;  /* 0x0000000226267887 */ /* 0x000fe20008800000 */
[----:B0-----:R-:W-:-:S13]  /*0230*/  ISETP.NE.AND P0, PT, R2, RZ, PT ;  /* 0x000000ff0200720c */ /* 0x001fda0003f05270 */
[----:B------:R-:W-:Y:S05]  /*0240*/  @P0 BRA `(.L_x_2) ;  /* 0x0000000000500947 */ /* 0x000fea0003800000 */
[----:B------:R-:W0:Y:S01]  /*0250*/  S2UR UR8, SR_CgaCtaId ;  /* 0x00000000000879c3 */ /* 0x000e220000008800 */
[----:B------:R-:W-:Y:S01]  /*0260*/  UMOV UR4, 0x400 ;  /* 0x0000040000047882 */ /* 0x000fe20000000000 */
[----:B------:R-:W-:Y:S01]  /*0270*/  UMOV UR5, 0x1 ;  /* 0x0000000100057882 */ /* 0x000fe20000000000 */
[----:B------:R-:W-:Y:S01]  /*0280*/  UMOV UR6, 0x4 ;  /* 0x0000000400067882 */ /* 0x000fe20000000000 */
[----:B------:R-:W-:Y:S01]  /*0290*/  ELECT P0, URZ, PT ;  /* 0x00000000003f782f */ /* 0x000fe20003800000 */
[----:B------:R-:W-:-:S04]  /*02a0*/  UIADD3 UR6, -UR6, 0x100000, URZ ;  /* 0x0010000006067890 */ /* 0x000fc8000fffe13f */
[----:B------:R-:W-:Y:S02]  /*02b0*/  USHF.L.U32 UR7, UR6, 0xb, URZ ;  /* 0x0000000b06077899 */ /* 0x000fe4000800063f */
[----:B------:R-:W-:Y:S02]  /*02c0*/  USHF.L.U32 UR6, UR6, 0x1, URZ ;  /* 0x0000000106067899 */ /* 0x000fe4000800063f */
[----:B0-----:R-:W-:Y:S02]  /*02d0*/  ULEA UR8, UR8, UR4, 0x18 ;  /* 0x0000000408087291 */ /* 0x001fe4000f8ec03f */
[----:B------:R-:W-:-:S04]  /*02e0*/  UIADD3 UR4, -UR5, 0x100000, URZ ;  /* 0x0010000005047890 */ /* 0x000fc8000fffe13f */
[----:B------:R-:W-:Y:S02]  /*02f0*/  USHF.L.U32 UR5, UR4, 0xb, URZ ;  /* 0x0000000b04057899 */ /* 0x000fe4000800063f */
[----:B------:R-:W-:Y:S01]  /*0300*/  USHF.L.U32 UR4, UR4, 0x1, URZ ;  /* 0x0000000104047899 */ /* 0x000fe2000800063f */
[----:B------:R-:W0:Y:S11]  /*0310*/  FENCE.VIEW.ASYNC.S ;  /* 0x00000000000073c6 */ /* 0x000e360000000000 */
[----:B0-----:R0:W1:Y:S01]  /*0320*/  SYNCS.EXCH.64 URZ, [UR8], UR4 ;  /* 0x00000004083f75b2 */ /* 0x0010620008000100 */
[----:B------:R0:W2:Y:S01]  /*0330*/  SYNCS.EXCH.64 URZ, [UR8+0x18], UR6 ;  /* 0x00001806083f75b2 */ /* 0x0000a20008000100 */
[----:B------:R0:W3:Y:S01]  /*0340*/  SYNCS.EXCH.64 URZ, [UR8+0x8], UR4 ;  /* 0x00000804083f75b2 */ /* 0x0000e20008000100 */
[----:B------:R0:W4:Y:S01]  /*0350*/  SYNCS.EXCH.64 URZ, [UR8+0x20], UR6 ;  /* 0x00002006083f75b2 */ /* 0x0001220008000100 */
[----:B------:R0:W0:Y:S01]  /*0360*/  SYNCS.EXCH.64 URZ, [UR8+0x10], UR4 ;  /* 0x00001004083f75b2 */ /* 0x0000220008000100 */
[----:B------:R0:W0:Y:S01]  /*0370*/  SYNCS.EXCH.64 URZ, [UR8+0x28], UR6 ;  /* 0x00002806083f75b2 */ /* 0x0000220008000100 */
[----:B------:R-:W-:Y:S01]  /*0380*/  NOP ;  /* 0x0000000000007918 */ /* 0x000fe20000000000 */
.L_x_2:
[----:B------:R-:W5:Y:S01]  /*0390*/  S2UR UR13, SR_CTAID.X ;  /* 0x00000000000d79c3 */ /* 0x000f620000002500 */
[----:B------:R-:W-:Y:S01]  /*03a0*/  SHF.R.S32.HI R3, RZ, 0x1f, R4 ;  /* 0x0000001fff037819 */ /* 0x000fe20000011404 */
[----:B------:R5:W1:Y:S01]  /*03b0*/  SHFL.IDX PT, R6, R0, RZ, 0x1f ;  /* 0x00001fff00067589 */ /* 0x000a6200000e0000 */
[----:B0-----:R-:W-:Y:S01]  /*03c0*/  ULDC UR4, c[0x0][0x150] ;  /* 0x0000540000047ab9 */ /* 0x001fe20000000800 */
[----:B------:R-:W-:Y:S02]  /*03d0*/  ELECT P0, URZ, PT ;  /* 0x00000000003f782f */ /* 0x000fe40003800000 */
[----:B------:R-:W-:Y:S01]  /*03e0*/  LEA.HI R3, R3, R4, RZ, 0x7 ;  /* 0x0000000403037211 */ /* 0x000fe200078f38ff */
[----:B------:R-:W-:Y:S01]  /*03f0*/  ULDC UR5, c[0x0][0x154] ;  /* 0x0000550000057ab9 */ /* 0x000fe20000000800 */
[----:B------:R-:W-:Y:S01]  /*0400*/  SHF.R.S32.HI R7, RZ, 0x1f, R2 ;  /* 0x0000001fff077819 */ /* 0x000fe20000011402 */
[----:B------:R-:W0:Y:S01]  /*0410*/  S2UR UR10, SR_CTAID.Y ;  /* 0x00000000000a79c3 */ /* 0x000e220000002600 */
[----:B------:R-:W-:Y:S01]  /*0420*/  LOP3.LUT R3, R3, 0xffffff80, RZ, 0xc0, !PT ;  /* 0xffffff8003037812 */ /* 0x000fe200078ec0ff */
[----:B------:R-:W-:Y:S01]  /*0430*/  ULDC UR8, c[0x0][0x144] ;  /* 0x0000510000087ab9 */ /* 0x000fe20000000800 */
[----:B------:R-:W-:Y:S01]  /*0440*/  LEA.HI R7, R7, R2, RZ, 0x2 ;  /* 0x0000000207077211 */ /* 0x000fe200078f10ff */
[----:B------:R-:W-:Y:S01]  /*0450*/  NOP ;  /* 0x0000000000007918 */ /* 0x000fe20000000000 */
[----:B------:R-:W-:Y:S01]  /*0460*/  NOP ;  /* 0x0000000000007918 */ /* 0x000fe20000000000 */
[----:B------:R-:W-:Y:S01]  /*0470*/  IMAD.IADD R3, R4, 0x1, -R3 ;  /* 0x0000000104037824 */ /* 0x000fe200078e0a03 */
[----:B------:R-:W-:Y:S01]  /*0480*/  LOP3.LUT R7, R7, 0x3ffffffc, RZ, 0xc0, !PT ;  /* 0x3ffffffc07077812 */ /* 0x000fe200078ec0ff */
[----:B------:R-:W-:-:S03]  /*0490*/  ULDC UR11, c[0x0][0x148] ;  /* 0x00005200000b7ab9 */ /* 0x000fc60000000800 */
[----:B------:R-:W-:Y:S01]  /*04a0*/  SHF.R.S32.HI R4, RZ, 0x1f, R3 ;  /* 0x0000001fff047819 */ /* 0x000fe20000011403 */
[----:B------:R-:W-:-:S03]  /*04b0*/  IMAD.IADD R2, R2, 0x1, -R7 ;  /* 0x0000000102027824 */ /* 0x000fc600078e0a07 */
[----:B------:R-:W-:Y:S02]  /*04c0*/  LEA.HI R4, R4, R3, RZ, 0x3 ;  /* 0x0000000304047211 */ /* 0x000fe400078f18ff */
[----:B-----5:R-:W-:Y:S02]  /*04d0*/  I2FP.F32.U32 R5, UR13 ;  /* 0x0000000d00057c45 */ /* 0x020fe40008201000 */
[--C-:B------:R-:W-:Y:S02]  /*04e0*/  SHF.R.S32.HI R0, RZ, 0x3, R4.reuse ;  /* 0x00000003ff007819 */ /* 0x100fe40000011404 */
[----:B-1----:R-:W-:Y:S01]  /*04f0*/  ISETP.NE.OR P0, PT, R6, RZ, !P0 ;  /* 0x000000ff0600720c */ /* 0x002fe20004705670 */
[----:B------:R-:W-:Y:S01]  /*0500*/  FMUL R8, R5, UR4 ;  /* 0x0000000405087c20 */ /* 0x000fe20008400000 */
[----:B------:R-:W-:-:S04]  /*0510*/  SHF.R.S32.HI R5, RZ, 0x1f, R4 ;  /* 0x0000001fff057819 */ /* 0x000fc80000011404 */
[----:B------:R-:W-:Y:S01]  /*0520*/  LEA.HI R5, R5, R0, RZ, 0x2 ;  /* 0x0000000005057211 */ /* 0x000fe200078f10ff */
[----:B------:R-:W1:Y:S03]  /*0530*/  F2I.U32.TRUNC.NTZ R8, R8 ;  /* 0x0000000800087305 */ /* 0x000e66000020f000 */
[----:B------:R-:W-:-:S03]  /*0540*/  LOP3.LUT R5, R5, 0xfffffffc, RZ, 0xc0, !PT ;  /* 0xfffffffc05057812 */ /* 0x000fc600078ec0ff */
[----:B------:R-:W-:Y:S01]  /*0550*/  VOTEU.ALL UP0, P0 ;  /* 0x00000000003f7886 */ /* 0x000fe20000000000 */
[----:B------:R-:W-:Y:S01]  /*0560*/  VOTEU.ALL UP1, P0 ;  /* 0x00000000003f7886 */ /* 0x000fe20000020000 */
[----:B------:R-:W-:Y:S01]  /*0570*/  IMAD.IADD R5, R0, 0x1, -R5 ;  /* 0x0000000100057824 */ /* 0x000fe200078e0a05 */
[----:B0-----:R-:W-:Y:S02]  /*0580*/  I2FP.F32.U32 R0, UR10 ;  /* 0x0000000a00007c45 */ /* 0x001fe40008201000 */
[----:B------:R-:W0:Y:S01]  /*0590*/  @!UP0 S2UR UR7, SR_CgaCtaId ;  /* 0x00000000000789c3 */ /* 0x000e220000008800 */
[----:B------:R-:W-:Y:S01]  /*05a0*/  IMAD R2, R2, 0x4, R5 ;  /* 0x0000000402027824 */ /* 0x000fe200078e0205 */
[----:B------:R-:W-:Y:S01]  /*05b0*/  @!UP0 UMOV UR6, 0x400 ;  /* 0x0000040000068882 */ /* 0x000fe20000000000 */
[----:B------:R-:W-:Y:S01]  /*05c0*/  FMUL R4, R0, UR5 ;  /* 0x0000000500047c20 */ /* 0x000fe20008400000 */
[----:B-1----:R-:W-:Y:S02]  /*05d0*/  R2UR UR4, R8 ;  /* 0x00000000080472ca */ /* 0x002fe400000e0000 */
[----:B------:R-:W-:-:S03]  /*05e0*/  LEA.HI R0, R2, R2, RZ, 0x1 ;  /* 0x0000000202007211 */ /* 0x000fc600078f08ff */
[----:B------:R-:W1:Y:S01]  /*05f0*/  F2I.U32.TRUNC.NTZ R4, R4 ;  /* 0x0000000400047305 */ /* 0x000e62000020f000 */
[----:B------:R-:W-:-:S05]  /*0600*/  LOP3.LUT R5, R0, 0xfffffffe, RZ, 0xc0, !PT ;  /* 0xfffffffe00057812 */ /* 0x000fca00078ec0ff */
[----:B------:R-:W-:Y:S02]  /*0610*/  IMAD.IADD R5, R2, 0x1, -R5 ;  /* 0x0000000102057824 */ /* 0x000fe400078e0a05 */
[----:B------:R-:W-:-:S04]  /*0620*/  UIADD3 UR4, -UR4, URZ, URZ ;  /* 0x0000003f04047290 */ /* 0x000fc8000fffe13f */
[----:B------:R-:W-:Y:S01]  /*0630*/  UIMAD UR8, UR8, UR4, UR13 ;  /* 0x00000004080872a4 */ /* 0x000fe2000f8e020d */
[----:B-1----:R-:W-:Y:S02]  /*0640*/  R2UR UR12, R4 ;  /* 0x00000000040c72ca */ /* 0x002fe400000e0000 */
[----:B------:R-:W-:Y:S01]  /*0650*/  UMOV UR4, 0x20 ;  /* 0x0000002000047882 */ /* 0x000fe20000000000 */
[----:B0-----:R-:W-:Y:S02]  /*0660*/  @!UP0 ULEA UR6, UR7, UR6, 0x18 ;  /* 0x0000000607068291 */ /* 0x001fe4000f8ec03f */
[----:B------:R-:W-:Y:S01]  /*0670*/  ISETP.NE.AND P3, PT, R5, UR8, PT ;  /* 0x0000000805007c0c */ /* 0x000fe2000bf65270 */
[----:B------:R-:W-:-:S04]  /*0680*/  @!UP0 UIADD3 UR4, -UR4, 0x100000, URZ ;  /* 0x0010000004048890 */ /* 0x000fc8000fffe13f */
[----:B------:R-:W-:Y:S02]  /*0690*/  @!UP0 USHF.L.U32 UR5, UR4, 0xb, URZ ;  /* 0x0000000b04058899 */ /* 0x000fe4000800063f */
[----:B------:R-:W-:Y:S01]  /*06a0*/  @!UP0 USHF.L.U32 UR4, UR4, 0x1, URZ ;  /* 0x0000000104048899 */ /* 0x000fe2000800063f */
[C---:B------:R-:W-:Y:S01]  /*06b0*/  IMAD.SHL.U32 R5, R2.reuse, 0x4, RZ ;  /* 0x0000000402057824 */ /* 0x040fe200078e00ff */
[----:B------:R-:W-:Y:S01]  /*06c0*/  VOTEU.ALL UP0, P0 ;  /* 0x00000000003f7886 */ /* 0x000fe20000000000 */
[----:B------:R-:W0:Y:S01]  /*06d0*/  LDC R4, c[0x0][0x140] ;  /* 0x00005000ff047b82 */ /* 0x000e220000000800 */
[----:B------:R-:W-:Y:S02]  /*06e0*/  LOP3.LUT P0, RZ, R3, 0x7, RZ, 0xc0, !PT ;  /* 0x0000000703ff7812 */ /* 0x000fe4000780c0ff */
[----:B------:R-:W-:Y:S01]  /*06f0*/  LOP3.LUT R9, R2, 0xc, R5, 0x78, !PT ;  /* 0x0000000c02097812 */ /* 0x000fe200078e7805 */
[----:B------:R-:W-:-:S03]  /*0700*/  UIADD3 UR12, -UR12, URZ, URZ ;  /* 0x0000003f0c0c7290 */ /* 0x000fc6000fffe13f */
[C---:B------:R-:W-:Y:S01]  /*0710*/  ISETP.LT.U32.AND P0, PT, R9.reuse, 0x2, !P0 ;  /* 0x000000020900780c */ /* 0x040fe20004701070 */
[----:B------:R1:W-:Y:S04]  /*0720*/  STL [R1+0xe04], R9 ;  /* 0x000e040901007387 */ /* 0x0003e80000100800 */
[----:B------:R-:W5:Y:S02]  /*0730*/  FENCE.VIEW.ASYNC.S ;  /* 0x00000000000073c6 */ /* 0x000f640000000000 */
[----:B-----5:R-:W0:Y:S01]  /*0740*/  @!UP0 SYNCS.EXCH.64 URZ, [UR6+0x40], UR4 ;  /* 0x00004004063f85b2 */ /* 0x020e220008000100 */
[----:B------:R-:W-:Y:S02]  /*0750*/  @P3 LEA.HI R0, R9, R9, RZ, 0x1 ;  /* 0x0000000909003211 */ /* 0x000fe400078f08ff */
[----:B------:R-:W-:-:S02]  /*0760*/  SEL R3, RZ, 0x1, !P0 ;  /* 0x00000001ff037807 */ /* 0x000fc40004000000 */
[----:B------:R-:W-:Y:S02]  /*0770*/  @P3 SHF.R.S32.HI R0, RZ, 0x1, R0 ;  /* 0x00000001ff003819 */ /* 0x000fe40000011400 */
[----:B0-----:R-:W-:Y:S01]  /*0780*/  ISETP.EQ.U32.AND P2, PT, R4, 0x1, PT ;  /* 0x000000010400780c */ /* 0x001fe20003f42070 */
[----:B------:R0:W1:Y:S01]  /*0790*/  @!UP1 SYNCS.EXCH.64 URZ, [UR6+0x48], UR4 ;  /* 0x00004804063f95b2 */ /* 0x0000620008000100 */
[----:B------:R-:W-:Y:S01]  /*07a0*/  NOP ;  /* 0x0000000000007918 */ /* 0x000fe20000000000 */
[----:B0-----:R-:W-:-:S06]  /*07b0*/  UIMAD UR4, UR11, UR12, UR10 ;  /* 0x0000000c0b0472a4 */ /* 0x001fcc000f8e020a */
[----:B------:R-:W-:Y:S01]  /*07c0*/  @P3 ISETP.NE.AND P4, PT, R0, UR4, PT ;  /* 0x0000000400003c0c */ /* 0x000fe2000bf85270 */
[----:B------:R-:W-:-:S03]  /*07d0*/  IMAD.MOV.U32 R0, RZ, RZ, 0x1 ;  /* 0x00000001ff007424 */ /* 0x000fc600078e00ff */
[----:B------:R-:W-:-:S04]  /*07e0*/  @P3 SEL R0, RZ, 0x1, P4 ;  /* 0x00000001ff003807 */ /* 0x000fc80002000000 */
[----:B------:R-:W-:-:S05]  /*07f0*/  LOP3.LUT R0, R0, R3, RZ, 0xc0, !PT ;  /* 0x0000000300007212 */ /* 0x000fca00078ec0ff */
[----:B------:R0:W-:Y:S01]  /*0800*/  STL [R1+0xe00], R0 ;  /* 0x000e000001007387 */ /* 0x0001e20000100800 */
[----:B------:R-:W-:Y:S05]  /*0810*/  @!P2 BRA `(.L_x_3) ;  /* 0x000000000008a947 */ /* 0x000fea0003800000 */
[----:B-1234-:R-:W-:Y:S01]  /*0820*/  UCGABAR_ARV ;  /* 0x00000000000079c7 */ /* 0x01efe20008000000 */
[----:B------:R-:W-:Y:S05]  /*0830*/  BRA `(.L_x_4) ;  /* 0x0000000000047947 */ /* 0x000fea0003800000 */
.L_x_3:
[----:B-1234-:R-:W-:Y:S01]  /*0840*/  NOP ;  /* 0x0000000000007918 */ /* 0x01efe20000000000 */
.L_x_4:
[----:B------:R-:W-:Y:S01]  /*0850*/  ULDC UR4, c[0x0][0x65c] ;  /* 0x0001970000047ab9 */ /* 0x000fe20000000800 */
[----:B------:R-:W-:Y:S01]  /*0860*/  UMOV UR5, URZ ;  /* 0x0000003f00057c82 */ /* 0x000fe20008000000 */
[----:B------:R-:W-:-:S03]  /*0870*/  UISETP.NE.AND UP0, UPT, UR4, 0x1, UPT ;  /* 0x000000010400788c */ /* 0x000fc6000bf05270 */
[----:B------:R-:W-:Y:S01]  /*0880*/  UMOV UR4, UR13 ;  /* 0x0000000d00047c82 */ /* 0x000fe20008000000 */
[----:B------:R-:W-:Y:S02]  /*0890*/  UP2UR UR39, UPR, URZ, 0x1 ;  /* 0x000000013f277883 */ /* 0x000fe40008000000 */
[----:B------:R-:W-:Y:S02]  /*08a0*/  PLOP3.LUT P0, PT, PT, PT, UP0, 0x80, 0x0 ;  /* 0x000000000000781c */ /* 0x000fe40003f0f008 */
[----:B------:R-:W-:Y:S02]  /*08b0*/  PLOP3.LUT P3, PT, PT, PT, UP0, 0x80, 0x0 ;  /* 0x000000000000781c */ /* 0x000fe40003f6f008 */
[----:B------:R-:W-:Y:S01]  /*08c0*/  PLOP3.LUT P5, PT, PT, PT, UP0, 0x80, 0x0 ;  /* 0x000000000000781c */ /* 0x000fe20003faf008 */
[----:B------:R-:W-:Y:S01]  /*08d0*/  @UP0 ULDC UR14, c[0x0][0x10] ;  /* 0x00000400000e0ab9 */ /* 0x000fe20000000800 */
[----:B------:R-:W-:Y:S01]  /*08e0*/  @UP0 UMOV UR6, UR10 ;  /* 0x0000000a00060c82 */ /* 0x000fe20008000000 */
[----:B------:R-:W-:Y:S01]  /*08f0*/  @UP0 UMOV UR7, URZ ;  /* 0x0000003f00070c82 */ /* 0x000fe20008000000 */
[----:B------:R-:W-:Y:S01]  /*0900*/  PLOP3.LUT P4, PT, PT, PT, UP0, 0x80, 0x0 ;  /* 0x000000000000781c */ /* 0x000fe20003f8f008 */
[----:B------:R-:W-:-:S03]  /*0910*/  @UP0 UIMAD.WIDE.U32 UR14, UR13, UR14, UR6 ;  /* 0x0000000e0d0e02a5 */ /* 0x000fc6000f8e0006 */
[----:B------:R-:W-:Y:S01]  /*0920*/  @!UP0 ULDC UR7, c[0x0][0xc] ;  /* 0x0000030000078ab9 */ /* 0x000fe20000000800 */
[----:B------:R-:W-:Y:S01]  /*0930*/  @UP0 UMOV UR6, URZ ;  /* 0x0000003f00060c82 */ /* 0x000fe20008000000 */
[----:B------:R-:W-:Y:S01]  /*0940*/  @!UP0 UIMAD.WIDE.U32 UR4, UR10, UR7, UR4 ;  /* 0x000000070a0482a5 */ /* 0x000fe2000f8e0004 */
[----:B------:R-:W-:Y:S01]  /*0950*/  IMAD.U32 R2, RZ, RZ, UR14 ;  /* 0x0000000eff027e24 */ /* 0x000fe2000f8e00ff */
[----:B------:R-:W-:Y:S02]  /*0960*/  @UP0 UIADD3 UR6, UR15, UR6, URZ ;  /* 0x000000060f060290 */ /* 0x000fe4000fffe03f */
[----:B------:R-:W-:Y:S02]  /*0970*/  IMAD.U32 R3, RZ, RZ, UR15 ;  /* 0x0000000fff037e24 */ /* 0x000fe4000f8e00ff */
[----:B------:R-:W-:Y:S02]  /*0980*/  @P0 IMAD.MOV.U32 R7, RZ, RZ, R2 ;  /* 0x000000ffff070224 */ /* 0x000fe400078e0002 */
[----:B------:R-:W-:-:S02]  /*0990*/  IMAD.U32 R5, RZ, RZ, UR5 ;  /* 0x00000005ff057e24 */ /* 0x000fc4000f8e00ff */
[----:B------:R-:W-:Y:S02]  /*09a0*/  IMAD.U32 R2, RZ, RZ, UR4 ;  /* 0x00000004ff027e24 */ /* 0x000fe4000f8e00ff */
[----:B------:R-:W-:Y:S02]  /*09b0*/  @P3 IMAD.U32 R6, RZ, RZ, UR6 ;  /* 0x00000006ff063e24 */ /* 0x000fe4000f8e00ff */
[----:B------:R-:W-:Y:S02]  /*09c0*/  @!P5 IMAD.MOV.U32 R6, RZ, RZ, R5 ;  /* 0x000000ffff06d224 */ /* 0x000fe400078e0005 */
[----:B------:R-:W-:Y:S02]  /*09d0*/  @!P4 IMAD.MOV.U32 R7, RZ, RZ, R2 ;  /* 0x000000ffff07c224 */ /* 0x000fe400078e0002 */
[----:B------:R-:W-:Y:S01]  /*09e0*/  IMAD.U32 R3, RZ, RZ, UR5 ;  /* 0x00000005ff037e24 */ /* 0x000fe2000f8e00ff */
[----:B------:R1:W-:Y:S01]  /*09f0*/  STL [R1+0xe08], R6 ;  /* 0x000e080601007387 */ /* 0x0003e20000100800 */
[----:B------:R-:W-:-:S03]  /*0a00*/  IMAD.U32 R4, RZ, RZ, UR4 ;  /* 0x00000004ff047e24 */ /* 0x000fc6000f8e00ff */
[----:B------:R1:W-:Y:S01]  /*0a10*/  STL [R1+0xe0c], R7 ;  /* 0x000e0c0701007387 */ /* 0x0003e20000100800 */
[----:B------:R-:W-:Y:S05]  /*0a20*/  @!P2 BRA `(.L_x_5) ;  /* 0x00000000000ca947 */ /* 0x000fea0003800000 */
[----:B------:R-:W-:Y:S01]  /*0a30*/  UCGABAR_WAIT ;  /* 0x0000000000007dc7 */ /* 0x000fe20008000000 */
[----:B------:R-:W-:Y:S01]  /*0a40*/  CCTL.IVALL ;  /* 0x00000000ff00798f */ /* 0x000fe20002000000 */
[----:B------:R-:W-:Y:S05]  /*0a50*/  BRA `(.L_x_6) ;  /* 0x0000000000047947 */ /* 0x000fea0003800000 */
.L_x_5:
[----:B------:R-:W-:Y:S06]  /*0a60*/  BAR.SYNC.DEFER_BLOCKING 0x0 ;  /* 0x0000000000007b1d */ /* 0x000fec0000010000 */
.L_x_6:
[----:B------:R-:W-:Y:S05]  /*0a70*/  @!P1 BRA `(.L_x_7) ;  /* 0x0000069c00a89947 */ /* 0x000fea0003800000 */
[----:B------:R-:W-:-:S06]  /*0a80*/  UISETP.GT.U32.AND UP0, UPT, UR16, 0x1, UPT ;  /* 0x000000011000788c */ /* 0x000fcc000bf04070 */
[----:B------:R-:W-:-:S13]  /*0a90*/  PLOP3.LUT P0, PT, PT, PT, UP0, 0x80, 0x0 ;  /* 0x000000000000781c */ /* 0x000fda0003f0f008 */
[----:B------:R-:W-:Y:S05]  /*0aa0*/  @P0 EXIT ;  /* 0x000000000000094d */ /* 0x000fea0003800000 */
[----:B------:R-:W-:Y:S01]  /*0ab0*/  ULDC.64 UR4, c[0x0][0x650] ;  /* 0x0001940000047ab9 */ /* 0x000fe20000000a00 */
[----:B------:R-:W-:Y:S01]  /*0ac0*/  UMOV UR40, 0xffffffff ;  /* 0xffffffff00287882 */ /* 0x000fe20000000000 */
[----:B------:R-:W-:Y:S01]  /*0ad0*/  ISETP.GE.U32.AND P0, PT, R7, UR4, PT ;  /* 0x0000000407007c0c */ /* 0x000fe2000bf06070 */
[----:B------:R-:W-:Y:S01]  /*0ae0*/  UMOV UR41, 0xffffffff ;  /* 0xffffffff00297882 */ /* 0x000fe20000000000 */
[----:B------:R-:W-:Y:S01]  /*0af0*/  UMOV UR42, 0xffffffff ;  /* 0xffffffff002a7882 */ /* 0x000fe20000000000 */
[----:B0-----:R-:W-:Y:S02]  /*0b00*/  PRMT R0, RZ, 0x7610, R0 ;  /* 0x00007610ff007816 */ /* 0x001fe40000000000 */
[----:B------:R-:W-:-:S13]  /*0b10*/  ISETP.GE.U32.AND.EX P0, PT, R6, UR5, PT, P0 ;  /* 0x0000000506007c0c */ /* 0x000fda000bf06100 */
[----:B------:R-:W-:Y:S05]  /*0b20*/  @P0 BRA `(.L_x_8) ;  /* 0x0000000400480947 */ /* 0x000fea0003800000 */
[----:B------:R-:W-:Y:S01]  /*0b30*/  ULDC.64 UR16, c[0x0][0x628] ;  /* 0x00018a0000107ab9 */ /* 0x000fe20000000a00 */
[C---:B------:R-:W-:Y:S01]  /*0b40*/  R2UR UR19, R7.reuse ;  /* 0x00000000071372ca */ /* 0x040fe200000e0000 */
[----:B------:R-:W-:Y:S01]  /*0b50*/  ULDC UR18, c[0x0][0x630] ;  /* 0x00018c0000127ab9 */ /* 0x000fe20000000800 */
[----:B------:R-:W-:Y:S02]  /*0b60*/  ISETP.NE.U32.AND P0, PT, RZ, UR16, PT ;  /* 0x00000010ff007c0c */ /* 0x000fe4000bf05070 */
[----:B------:R-:W-:Y:S02]  /*0b70*/  R2UR UR4, R7 ;  /* 0x00000000070472ca */ /* 0x000fe400000e0000 */
[----:B------:R-:W-:Y:S02]  /*0b80*/  ISETP.NE.AND.EX P0, PT, RZ, UR17, PT, P0 ;  /* 0x00000011ff007c0c */ /* 0x000fe4000bf05300 */
[----:B------:R-:W-:-:S11]  /*0b90*/  R2UR UR5, R6 ;  /* 0x00000000060572ca */ /* 0x000fd600000e0000 */
[----:B------:R-:W-:Y:S05]  /*0ba0*/  @!P0 BRA `(.L_x_9) ;  /* 0x0000000000308947 */ /* 0x000fea0003800000 */
[----:B------:R-:W-:Y:S01]  /*0bb0*/  R2UR UR4, R7 ;  /* 0x00000000070472ca */ /* 0x000fe200000e0000 */
[----:B------:R-:W-:Y:S01]  /*0bc0*/  ULDC UR9, c[0x0][0x634] ;  /* 0x00018d0000097ab9 */ /* 0x000fe20000000800 */
[----:B------:R-:W-:-:S11]  /*0bd0*/  R2UR UR13, R6 ;  /* 0x00000000060d72ca */ /* 0x000fd600000e0000 */
[----:B------:R-:W-:-:S04]  /*0be0*/  UIADD3 UR9, UP0, UR4, UR9, URZ ;  /* 0x0000000904097290 */ /* 0x000fc8000ff1e03f */
[----:B------:R-:W-:-:S04]  /*0bf0*/  UIADD3.X UR13, URZ, UR13, URZ, UP0, !UPT ;  /* 0x0000000d3f0d7290 */ /* 0x000fc800087fe43f */
[----:B------:R-:W-:-:S04]  /*0c00*/  UIMAD.WIDE.U32 UR4, UR13, UR16, URZ ;  /* 0x000000100d0472a5 */ /* 0x000fc8000f8e003f */
[----:B------:R-:W-:Y:S02]  /*0c10*/  UIMAD.WIDE.U32 UR6, UP0, UR9, UR17, UR4 ;  /* 0x00000011090672a5 */ /* 0x000fe4000f800004 */
[----:B------:R-:W-:Y:S02]  /*0c20*/  UIMAD.WIDE.U32 UR4, UR9, UR16, URZ ;  /* 0x00000010090472a5 */ /* 0x000fe4000f8e003f */
[----:B------:R-:W-:Y:S02]  /*0c30*/  UIADD3.X UR15, URZ, URZ, URZ, UP0, !UPT ;  /* 0x0000003f3f0f7290 */ /* 0x000fe400087fe43f */
[----:B------:R-:W-:Y:S01]  /*0c40*/  UIADD3 URZ, UP0, UR5, UR6, URZ ;  /* 0x00000006053f7290 */ /* 0x000fe2000ff1e03f */
[----:B------:R-:W-:-:S03]  /*0c50*/  UMOV UR14, UR7 ;  /* 0x00000007000e7c82 */ /* 0x000fc60008000000 */
[----:B------:R-:W-:-:S12]  /*0c60*/  UIMAD.WIDE.U32.X UR4, UR13, UR17, UR14, UP0 ;  /* 0x000000110d0472a5 */ /* 0x000fd800080e040e */
.L_x_9:
[----:B------:R-:W-:Y:S01]  /*0c70*/  USHF.R.U64 UR42, UR4, UR18, UR5 ;  /* 0x00000012042a7299 */ /* 0x000fe20008001205 */
[----:B------:R-:W-:Y:S01]  /*0c80*/  R2UR UR7, R6 ;  /* 0x00000000060772ca */ /* 0x000fe200000e0000 */
[----:B------:R-:W-:Y:S02]  /*0c90*/  USHF.R.U32.HI UR4, URZ, UR18, UR5 ;  /* 0x000000123f047299 */ /* 0x000fe40008011605 */
[----:B------:R-:W-:Y:S01]  /*0ca0*/  UIADD3 UR5, UP0, URZ, -UR42, URZ ;  /* 0x8000002a3f057290 */ /* 0x000fe2000ff1e03f */
[----:B------:R-:W-:Y:S01]  /*0cb0*/  ULDC.64 UR14, c[0x0][0x620] ;  /* 0x00018800000e7ab9 */ /* 0x000fe20000000a00 */
[----:B------:R-:W-:Y:S02]  /*0cc0*/  UMOV UR6, UR19 ;  /* 0x0000001300067c82 */ /* 0x000fe40008000000 */
[----:B------:R-:W-:Y:S01]  /*0cd0*/  UIADD3.X UR4, URZ, ~UR4, URZ, UP0, !UPT ;  /* 0x800000043f047290 */ /* 0x000fe200087fe43f */
[----:B------:R-:W-:Y:S01]  /*0ce0*/  ULDC UR9, c[0x0][0x618] ;  /* 0x0001860000097ab9 */ /* 0x000fe20000000800 */
[----:B------:R-:W-:-:S02]  /*0cf0*/  UIMAD UR12, UR11, UR12, UR10 ;  /* 0x0000000c0b0c72a4 */ /* 0x000fc4000f8e020a */
[----:B------:R-:W-:Y:S02]  /*0d00*/  UIMAD UR4, UR4, UR14, URZ ;  /* 0x0000000e040472a4 */ /* 0x000fe4000f8e023f */
[----:B------:R-:W-:Y:S02]  /*0d10*/  UIMAD.WIDE.U32 UR6, UR5, UR14, UR6 ;  /* 0x0000000e050672a5 */ /* 0x000fe4000f8e0006 */
[----:B------:R-:W-:Y:S01]  /*0d20*/  UIMAD UR4, UR5, UR15, UR4 ;  /* 0x0000000f050472a4 */ /* 0x000fe2000f8e0204 */
[----:B------:R-:W-:Y:S01]  /*0d30*/  ULDC UR10, c[0x0][0x608] ;  /* 0x00018200000a7ab9 */ /* 0x000fe20000000800 */
[----:B------:R-:W-:Y:S02]  /*0d40*/  ULDC UR18, c[0x0][0x658] ;  /* 0x0001960000127ab9 */ /* 0x000fe40000000800 */
[----:B------:R-:W-:Y:S01]  /*0d50*/  UIADD3 UR7, UR7, UR4, URZ ;  /* 0x0000000407077290 */ /* 0x000fe2000fffe03f */
[----:B------:R-:W-:Y:S02]  /*0d60*/  UMOV UR11, 0xffffffff ;  /* 0xffffffff000b7882 */ /* 0x000fe40000000000 */
[----:B------:R-:W-:Y:S01]  /*0d70*/  ULDC.64 UR4, c[0x0][0x640] ;  /* 0x0001900000047ab9 */ /* 0x000fe20000000a00 */
[----:B------:R-:W-:Y:S01]  /*0d80*/  USHF.R.U64 UR16, UR6, UR9, UR7 ;  /* 0x0000000906107299 */ /* 0x000fe20008001207 */
[----:B------:R-:W-:Y:S01]  /*0d90*/  ISETP.NE.U32.AND P0, PT, RZ, UR4, PT ;  /* 0x00000004ff007c0c */ /* 0x000fe2000bf05070 */
[----:B------:R-:W-:-:S02]  /*0da0*/  USHF.R.U32.HI UR7, URZ, UR9, UR7 ;  /* 0x000000093f077299 */ /* 0x000fc40008011607 */
[----:B------:R-:W-:Y:S01]  /*0db0*/  USHF.L.U32 UR6, UR11, UR18, URZ ;  /* 0x000000120b067299 */ /* 0x000fe2000800063f */
[----:B------:R-:W-:Y:S01]  /*0dc0*/  ISETP.NE.AND.EX P0, PT, RZ, UR5, PT, P0 ;  /* 0x00000005ff007c0c */ /* 0x000fe2000bf05300 */
[----:B------:R-:W-:Y:S02]  /*0dd0*/  USHF.R.U64 UR22, UR16, UR10, UR7 ;  /* 0x0000000a10167299 */ /* 0x000fe40008001207 */
[----:B------:R-:W-:Y:S02]  /*0de0*/  USHF.R.U32.HI UR7, URZ, UR10, UR7 ;  /* 0x0000000a3f077299 */ /* 0x000fe40008011607 */
[----:B------:R-:W-:Y:S02]  /*0df0*/  UISETP.NE.AND UP1, UPT, UR39, URZ, UPT ;  /* 0x0000003f2700728c */ /* 0x000fe4000bf25270 */
[----:B------:R-:W-:Y:S01]  /*0e00*/  USHF.R.U64 UR23, UR22, UR18, UR7 ;  /* 0x0000001216177299 */ /* 0x000fe20008001207 */
[----:B------:R-:W-:Y:S01]  /*0e10*/  ULDC UR17, c[0x0][0x600] ;  /* 0x0001800000117ab9 */ /* 0x000fe20000000800 */
[----:B------:R-:W-:-:S02]  /*0e20*/  ULOP3.LUT UR13, URZ, UR6, URZ, 0x33, !UPT ;  /* 0x000000063f0d7292 */ /* 0x000fc4000f8e333f */
[----:B------:R-:W-:Y:S02]  /*0e30*/  UIADD3 UR15, UR17, -0x1, URZ ;  /* 0xffffffff110f7890 */ /* 0x000fe4000fffe03f */
[----:B------:R-:W-:Y:S02]  /*0e40*/  USEL UR12, UR8, UR12, !UP1 ;  /* 0x0000000c080c7287 */ /* 0x000fe4000c800000 */
[----:B------:R-:W-:Y:S01]  /*0e50*/  USHF.R.U32.HI UR7, URZ, UR18, UR7 ;  /* 0x000000123f077299 */ /* 0x000fe20008011607 */
[----:B------:R-:W-:Y:S01]  /*0e60*/  ULDC UR19, c[0x0][0x648] ;  /* 0x0001920000137ab9 */ /* 0x000fe20000000800 */
[----:B------:R-:W-:Y:S01]  /*0e70*/  ULDC UR20, c[0x0][0x638] ;  /* 0x00018e0000147ab9 */ /* 0x000fe20000000800 */
[----:B------:R-:W-:Y:S01]  /*0e80*/  UMOV UR21, 0x1 ;  /* 0x0000000100157882 */ /* 0x000fe20000000000 */
[----:B------:R-:W-:Y:S01]  /*0e90*/  UMOV UR6, UR23 ;  /* 0x0000001700067c82 */ /* 0x000fe20008000000 */
[----:B------:R-:W-:Y:S07]  /*0ea0*/  @!P0 BRA `(.L_x_10) ;  /* 0x0000000000308947 */ /* 0x000fee0003800000 */
[----:B------:R-:W-:Y:S02]  /*0eb0*/  ULDC UR10, c[0x0][0x64c] ;  /* 0x00019300000a7ab9 */ /* 0x000fe40000000800 */
        /* <DEDUP_REMOVED lines=8> */
[----:B------:R-:W-:-:S07]  /*0f40*/  UIMAD.WIDE.U32.X UR4, UR14, UR5, UR10, UP0 ;  /* 0x000000050e0472a5 */ /* 0x000fce00080e040a */
[----:B------:R-:W-:Y:S01]  /*0f50*/  UMOV UR6, UR4 ;  /* 0x0000000400067c82 */ /* 0x000fe20008000000 */
[----:B------:R-:W-:-:S05]  /*0f60*/  UMOV UR7, UR5 ;  /* 0x0000000500077c82 */ /* 0x000fca0008000000 */
.L_x_10:
[----:B------:R-:W-:Y:S01]  /*0f70*/  USHF.R.U64 UR5, UR6, UR19, UR7 ;  /* 0x0000001306057299 */ /* 0x000fe20008001207 */
[----:B------:R-:W-:Y:S01]  /*0f80*/  IMAD.MOV.U32 R0, RZ, RZ, 0x1 ;  /* 0x00000001ff007424 */ /* 0x000fe200078e00ff */
[----:B------:R-:W-:Y:S02]  /*0f90*/  USHF.L.U32 UR4, UR21, UR18, URZ ;  /* 0x0000001215047299 */ /* 0x000fe4000800063f */
[----:B------:R-:W-:Y:S02]  /*0fa0*/  ULOP3.LUT UR13, UR22, UR13, URZ, 0xc0, !UPT ;  /* 0x0000000d160d7292 */ /* 0x000fe4000f8ec03f */
[----:B------:R-:W-:Y:S02]  /*0fb0*/  UIADD3 UR6, -UR5, URZ, URZ ;  /* 0x0000003f05067290 */ /* 0x000fe4000fffe13f */
[----:B------:R-:W-:Y:S02]  /*0fc0*/  UIMAD UR13, UR4, UR5, UR13 ;  /* 0x00000005040d72a4 */ /* 0x000fe4000f8e020d */
[----:B------:R-:W-:-:S02]  /*0fd0*/  ULOP3.LUT UR15, UR16, UR15, URZ, 0xc0, !UPT ;  /* 0x0000000f100f7292 */ /* 0x000fc4000f8ec03f */
[----:B------:R-:W-:Y:S01]  /*0fe0*/  UIMAD UR4, UR6, UR20, UR23 ;  /* 0x00000014060472a4 */ /* 0x000fe2000f8e0217 */
[----:B------:R-:W-:Y:S01]  /*0ff0*/  ULDC UR5, c[0x0][0x610] ;  /* 0x0001840000057ab9 */ /* 0x000fe20000000800 */
[----:B------:R-:W-:Y:S02]  /*1000*/  UISETP.NE.AND UP0, UPT, UR39, URZ, UPT ;  /* 0x0000003f2700728c */ /* 0x000fe4000bf05270 */
[----:B------:R-:W-:Y:S02]  /*1010*/  UIMAD UR12, UR13, UR5, UR12 ;  /* 0x000000050d0c72a4 */ /* 0x000fe4000f8e020c */
[----:B------:R-:W-:-:S04]  /*1020*/  UIMAD UR4, UR4, UR17, UR15 ;  /* 0x00000011040472a4 */ /* 0x000fc8000f8e020f */
[----:B------:R-:W-:Y:S02]  /*1030*/  USEL UR41, UR4, UR12, !UP0 ;  /* 0x0000000c04297287 */ /* 0x000fe4000c000000 */
[----:B------:R-:W-:-:S12]  /*1040*/  USEL UR40, UR12, UR4, !UP0 ;  /* 0x000000040c287287 */ /* 0x000fd8000c000000 */
.L_x_8:
[----:B------:R-:W-:-:S08]  /*1050*/  NOP ;  /* 0x0000000000007918 */ /* 0x000fd00000000000 */
[----:B------:R-:W0:Y:S02]  /*1060*/  USETMAXREG.TRY_ALLOC.CTAPOOL UP0, 0xf0 ;  /* 0x000000f0000079c8 */ /* 0x000e240008000600 */
[----:B0-----:R-:W-:-:S13]  /*1070*/  PLOP3.LUT P0, PT, PT, PT, UP0, 0x80, 0x0 ;  /* 0x000000000000781c */ /* 0x001fda0003f0f008 */
[----:B------:R-:W-:Y:S05]  /*1080*/  @!P0 BRA `(.L_x_8) ;  /* 0xfffffffc00f08947 */ /* 0x000fea000383ffff */
[----:B------:R-:W-:Y:S01]  /*1090*/  ULDC.64 UR4, c[0x0][0x598] ;  /* 0x0001660000047ab9 */ /* 0x000fe20000000a00 */
[----:B------:R-:W-:Y:S01]  /*10a0*/  ULDC.64 UR46, c[0x0][0x208] ;  /* 0x00008200002e7ab9 */ /* 0x000fe20000000a00 */
[----:B------:R-:W-:-:S04]  /*10b0*/  ISETP.NE.U32.AND P0, PT, RZ, UR4, PT ;  /* 0x00000004ff007c0c */ /* 0x000fc8000bf05070 */
[----:B------:R-:W-:-:S13]  /*10c0*/  ISETP.NE.AND.EX P0, PT, RZ, UR5, PT, P0 ;  /* 0x00000005ff007c0c */ /* 0x000fda000bf05300 */
[----:B------:R-:W-:Y:S05]  /*10d0*/  @!P0 BRA `(.L_x_11) ;  /* 0x00000000001c8947 */ /* 0x000fea0003800000 */
[----:B------:R-:W0:Y:S02]  /*10e0*/  LDC.64 R2, c[0x0][0x598] ;  /* 0x00016600ff027b82 */ /* 0x000e240000000a00 */
[----:B0-----:R-:W2:Y:S02]  /*10f0*/  LDG.E.64 R2, desc[UR46][R2.64] ;  /* 0x0000002e02027981 */ /* 0x001ea4000c1e1b00 */
[----:B--2---:R-:W-:-:S04]  /*1100*/  ISETP.NE.U32.AND P0, PT, R2, RZ, PT ;  /* 0x000000ff0200720c */ /* 0x004fc80003f05070 */
[----:B------:R-:W-:-:S13]  /*1110*/  ISETP.NE.AND.EX P0, PT, R3, RZ, PT, P0 ;  /* 0x000000ff0300720c */ /* 0x000fda0003f05300 */
[----:B------:R-:W-:Y:S05]  /*1120*/  @!P0 BRA `(.L_x_11) ;  /* 0x0000000000088947 */ /* 0x000fea0003800000 */
[----:B------:R0:W5:Y:S01]  /*1130*/  LD.E R2, desc[UR46][R2.64] ;  /* 0x0000002e02027980 */ /* 0x000162000c101900 */
[----:B------:R-:W-:Y:S05]  /*1140*/  BRA `(.L_x_12) ;  /* 0x0000000000247947 */ /* 0x000fea0003800000 */
.L_x_11:
[----:B------:R-:W-:Y:S02]  /*1150*/  ULDC.64 UR4, c[0x0][0x588] ;  /* 0x0001620000047ab9 */ /* 0x000fe40000000a00 */
[----:B------:R-:W-:-:S04]  /*1160*/  ISETP.NE.U32.AND P0, PT, RZ, UR4, PT ;  /* 0x00000004ff007c0c */ /* 0x000fc8000bf05070 */
[----:B------:R-:W-:-:S13]  /*1170*/  ISETP.NE.AND.EX P0, PT, RZ, UR5, PT, P0 ;  /* 0x00000005ff007c0c */ /* 0x000fda000bf05300 */
[----:B------:R-:W-:Y:S05]  /*1180*/  @!P0 BRA `(.L_x_13) ;  /* 0x00000000000c8947 */ /* 0x000fea0003800000 */
[----:B------:R-:W0:Y:S02]  /*1190*/  LDC.64 R2, c[0x0][0x588] ;  /* 0x00016200ff027b82 */ /* 0x000e240000000a00 */
[----:B0-----:R2:W5:Y:S01]  /*11a0*/  LDG.E R2, desc[UR46][R2.64] ;  /* 0x0000002e02027981 */ /* 0x001562000c1e1900 */
[----:B------:R-:W-:Y:S05]  /*11b0*/  BRA `(.L_x_12) ;  /* 0x0000000000087947 */ /* 0x000fea0003800000 */
.L_x_13:
[----:B------:R-:W-:Y:S02]  /*11c0*/  ULDC UR4, c[0x0][0x580] ;  /* 0x0001600000047ab9 */ /* 0x000fe40000000800 */
[----:B------:R-:W-:-:S07]  /*11d0*/  IMAD.U32 R2, RZ, RZ, UR4 ;  /* 0x00000004ff027e24 */ /* 0x000fce000f8e00ff */
.L_x_12:
[----:B------:R-:W-:Y:S02]  /*11e0*/  ULDC.64 UR4, c[0x0][0x5a0] ;  /* 0x0001680000047ab9 */ /* 0x000fe40000000a00 */
[----:B------:R-:W-:-:S04]  /*11f0*/  ISETP.NE.U32.AND P0, PT, RZ, UR4, PT ;  /* 0x00000004ff007c0c */ /* 0x000fc8000bf05070 */
[----:B------:R-:W-:-:S13]  /*1200*/  ISETP.NE.AND.EX P0, PT, RZ, UR5, PT, P0 ;  /* 0x00000005ff007c0c */ /* 0x000fda000bf05300 */
[----:B------:R-:W-:Y:S05]  /*1210*/  @!P0 BRA `(.L_x_14) ;  /* 0x00000000001c8947 */ /* 0x000fea0003800000 */
[----:B------:R-:W3:Y:S02]  /*1220*/  LDC.64 R4, c[0x0][0x5a0] ;  /* 0x00016800ff047b82 */ /* 0x000ee40000000a00 */
[----:B---3--:R-:W3:Y:S02]  /*1230*/  LDG.E.64 R4, desc[UR46][R4.64] ;  /* 0x0000002e04047981 */ /* 0x008ee4000c1e1b00 */
[----:B---3--:R-:W-:-:S04]  /*1240*/  ISETP.NE.U32.AND P0, PT, R4, RZ, PT ;  /* 0x000000ff0400720c */ /* 0x008fc80003f05070 */
[----:B------:R-:W-:-:S13]  /*1250*/  ISETP.NE.AND.EX P0, PT, R5, RZ, PT, P0 ;  /* 0x000000ff0500720c */ /* 0x000fda0003f05300 */
[----:B------:R-:W-:Y:S05]  /*1260*/  @!P0 BRA `(.L_x_14) ;  /* 0x0000000000088947 */ /* 0x000fea0003800000 */
[----:B------:R3:W5:Y:S01]  /*1270*/  LD.E R16, desc[UR46][R4.64] ;  /* 0x0000002e04107980 */ /* 0x000762000c101900 */
[----:B------:R-:W-:Y:S05]  /*1280*/  BRA `(.L_x_15) ;  /* 0x0000000000247947 */ /* 0x000fea0003800000 */
.L_x_14:
[----:B------:R-:W-:Y:S02]  /*1290*/  ULDC.64 UR4, c[0x0][0x590] ;  /* 0x0001640000047ab9 */ /* 0x000fe40000000a00 */
[----:B------:R-:W-:-:S04]  /*12a0*/  ISETP.NE.U32.AND P0, PT, RZ, UR4, PT ;  /* 0x00000004ff007c0c */ /* 0x000fc8000bf05070 */
[----:B------:R-:W-:-:S13]  /*12b0*/  ISETP.NE.AND.EX P0, PT, RZ, UR5, PT, P0 ;  /* 0x00000005ff007c0c */ /* 0x000fda000bf05300 */
[----:B------:R-:W-:Y:S05]  /*12c0*/  @!P0 BRA `(.L_x_16) ;  /* 0x00000000000c8947 */ /* 0x000fea0003800000 */
[----:B------:R-:W3:Y:S02]  /*12d0*/  LDC.64 R16, c[0x0][0x590] ;  /* 0x00016400ff107b82 */ /* 0x000ee40000000a00 */
[----:B---3--:R4:W5:Y:S01]  /*12e0*/  LDG.E R16, desc[UR46][R16.64] ;  /* 0x0000002e10107981 */ /* 0x008962000c1e1900 */
[----:B------:R-:W-:Y:S05]  /*12f0*/  BRA `(.L_x_15) ;  /* 0x0000000000087947 */ /* 0x000fea0003800000 */
.L_x_16:
[----:B------:R-:W-:Y:S02]  /*1300*/  ULDC UR4, c[0x0][0x584] ;  /* 0x0001610000047ab9 */ /* 0x000fe40000000800 */
[----:B------:R-:W-:-:S07]  /*1310*/  IMAD.U32 R16, RZ, RZ, UR4 ;  /* 0x00000004ff107e24 */ /* 0x000fce000f8e00ff */
.L_x_15:
[----:B------:R-:W-:-:S13]  /*1320*/  LOP3.LUT P0, RZ, R0, 0xff, RZ, 0xc0, !PT ;  /* 0x000000ff00ff7812 */ /* 0x000fda000780c0ff */
[----:B------:R-:W-:Y:S05]  /*1330*/  @!P0 EXIT ;  /* 0x000000000000894d */ /* 0x000fea0003800000 */
[----:B------:R-:W-:Y:S01]  /*1340*/  ULDC UR4, c[0x0][0x28c] ;  /* 0x0000a30000047ab9 */ /* 0x000fe20000000800 */
[----:B------:R-:W-:Y:S01]  /*1350*/  UMOV UR36, URZ ;  /* 0x0000003f00247c82 */ /* 0x000fe20008000000 */
[----:B------:R-:W-:Y:S01]  /*1360*/  UIADD3 UR4, UR4, 0x1f, URZ ;  /* 0x0000001f04047890 */ /* 0x000fe2000fffe03f */
[----:B------:R-:W-:-:S03]  /*1370*/  UMOV UR37, URZ ;  /* 0x0000003f00257c82 */ /* 0x000fc60008000000 */
[----:B------:R-:W-:-:S04]  /*1380*/  USHF.R.S32.HI UR5, URZ, 0x1f, UR4 ;  /* 0x0000001f3f057899 */ /* 0x000fc80008011404 */
[----:B------:R-:W-:-:S04]  /*1390*/  ULEA.HI UR5, UR5, UR4, URZ, 0x5 ;  /* 0x0000000405057291 */ /* 0x000fc8000f8f283f */
[----:B------:R-:W-:-:S12]  /*13a0*/  USHF.R.S32.HI UR43, URZ, 0x5, UR5 ;  /* 0x000000053f2b7899 */ /* 0x000fd80008011405 */
.L_x_2076:
[----:B------:R-:W0:Y:S01]  /*13b0*/  S2R R0, SR_TID.X ;  /* 0x0000000000007919 */ /* 0x000e220000002100 */
[----:B-1----:R-:W1:Y:S01]  /*13c0*/  S2UR UR6, SR_CgaCtaId ;  /* 0x00000000000679c3 */ /* 0x002e620000008800 */
[----:B------:R-:W-:Y:S02]  /*13d0*/  UMOV UR44, 0x400 ;  /* 0x00000400002c7882 */ /* 0x000fe40000000000 */
[----:B-1----:R-:W-:Y:S01]  /*13e0*/  ULEA UR44, UR6, UR44, 0x18 ;  /* 0x0000002c062c7291 */ /* 0x002fe2000f8ec03f */
[----:B0-----:R-:W-:-:S04]  /*13f0*/  LOP3.LUT R0, R0, 0x80, RZ, 0xc0, !PT ;  /* 0x0000008000007812 */ /* 0x001fc800078ec0ff */
[----:B------:R-:W-:-:S06]  /*1400*/  SHF.R.U32.HI R0, RZ, 0x7, R0 ;  /* 0x00000007ff007819 */ /* 0x000fcc0000011600 */
[----:B------:R-:W0:Y:S02]  /*1410*/  SHFL.IDX PT, R0, R0, RZ, 0x1f ;  /* 0x00001fff00007589 */ /* 0x000e2400000e0000 */
[----:B0-----:R-:W-:-:S13]  /*1420*/  R2UR UR4, R0 ;  /* 0x00000000000472ca */ /* 0x001fda00000e0000 */
[----:B------:R-:W-:-:S04]  /*1430*/  ULEA.HI UR5, UR4, UR4, URZ, 0x1 ;  /* 0x0000000404057291 */ /* 0x000fc8000f8f083f */
[----:B------:R-:W-:-:S04]  /*1440*/  ULOP3.LUT UR5, UR5, 0xffffe, URZ, 0xc0, !UPT ;  /* 0x000ffffe05057892 */ /* 0x000fc8000f8ec03f */
[----:B------:R-:W-:-:S03]  /*1450*/  UIADD3 UR5, UR4, -UR5, URZ ;  /* 0x8000000504057290 */ /* 0x000fc6000fffe03f */
[----:B------:R-:W-:Y:S01]  /*1460*/  ULDC UR4, c[0x0][0x28c] ;  /* 0x0000a30000047ab9 */ /* 0x000fe20000000800 */
[----:B------:R-:W-:Y:S01]  /*1470*/  ULEA UR5, UR5, UR44, 0xc ;  /* 0x0000002c05057291 */ /* 0x000fe2000f8e603f */
[----:B------:R-:W-:-:S03]  /*1480*/  ISETP.LT.AND P0, PT, RZ, UR4, PT ;  /* 0x00000004ff007c0c */ /* 0x000fc6000bf01270 */
[----:B------:R-:W-:-:S04]  /*1490*/  UIADD3 UR5, UR5, 0x100, URZ ;  /* 0x0000010005057890 */ /* 0x000fc8000fffe03f */
[----:B------:R-:W-:-:S04]  /*14a0*/  USHF.R.U32.HI UR5, URZ, 0x4, UR5 ;  /* 0x000000043f057899 */ /* 0x000fc80008011605 */
[----:B------:R-:W-:Y:S02]  /*14b0*/  ULOP3.LUT UR45, UR5, 0x3fff, URZ, 0xc0, !UPT ;  /* 0x00003fff052d7892 */ /* 0x000fe4000f8ec03f */
[----:B---34-:R-:W-:Y:S10]  /*14c0*/  @P0 BRA `(.L_x_17) ;  /* 0x0000000000400947 */ /* 0x018ff40003800000 */
[----:B------:R-:W-:Y:S01]  /*14d0*/  MOV R0, 0x0 ;  /* 0x0000000000007802 */ /* 0x000fe20000000f00 */
[----:B------:R-:W-:Y:S01]  /*14e0*/  ULDC.64 UR4, c[0x4][0x68] ;  /* 0x01001a0000047ab9 */ /* 0x000fe20000000a00 */
[----:B------:R-:W-:Y:S01]  /*14f0*/  ULDC.64 UR6, c[0x4][0x8] ;  /* 0x0100020000067ab9 */ /* 0x000fe20000000a00 */
[----:B---3--:R-:W-:Y:S01]  /*1500*/  IMAD.U32 R4, RZ, RZ, UR4 ;  /* 0x00000004ff047e24 */ /* 0x008fe2000f8e00ff */
[----:B------:R0:W1:Y:S01]  /*1510*/  LDC.64 R14, c[0x4][R0] ;  /* 0x01000000000e7b82 */ /* 0x0000620000000a00 */
[----:B------:R-:W-:Y:S01]  /*1520*/  IMAD.U32 R5, RZ, RZ, UR5 ;  /* 0x00000005ff057e24 */ /* 0x000fe2000f8e00ff */
[----:B------:R-:W-:Y:S01]  /*1530*/  ULDC.64 UR4, c[0x4][0x70] ;  /* 0x01001c0000047ab9 */ /* 0x000fe20000000a00 */
[----:B------:R-:W-:Y:S02]  /*1540*/  IMAD.U32 R10, RZ, RZ, UR6 ;  /* 0x00000006ff0a7e24 */ /* 0x000fe4000f8e00ff */
[----:B------:R-:W-:Y:S02]  /*1550*/  IMAD.U32 R6, RZ, RZ, UR4 ;  /* 0x00000004ff067e24 */ /* 0x000fe4000f8e00ff */
[----:B------:R-:W-:-:S02]  /*1560*/  IMAD.U32 R7, RZ, RZ, UR5 ;  /* 0x00000005ff077e24 */ /* 0x000fc4000f8e00ff */
[----:B------:R-:W-:Y:S02]  /*1570*/  IMAD.U32 R11, RZ, RZ, UR7 ;  /* 0x00000007ff0b7e24 */ /* 0x000fe4000f8e00ff */
[----:B------:R-:W-:Y:S02]  /*1580*/  IMAD.MOV.U32 R8, RZ, RZ, 0x1e1 ;  /* 0x000001e1ff087424 */ /* 0x000fe400078e00ff */
[----:B------:R-:W-:Y:S02]  /*1590*/  IMAD.MOV.U32 R12, RZ, RZ, 0x1 ;  /* 0x00000001ff0c7424 */ /* 0x000fe400078e00ff */
[----:B0-----:R-:W-:-:S07]  /*15a0*/  IMAD.MOV.U32 R13, RZ, RZ, RZ ;  /* 0x000000ffff0d7224 */ /* 0x001fce00078e00ff */
[----:B------:R-:W-:-:S07]  /*15b0*/  LEPC R20, `(.L_x_17) ;  /* 0x000000001014794e */ /* 0x000fce0000000000 */
[----:B-12-45:R-:W-:Y:S05]  /*15c0*/  CALL.ABS.NOINC R14 ;  /* 0x000000000e007343 */ /* 0x036fea0003c00000 */
.L_x_17:
[----:B------:R-:W-:-:S06]  /*15d0*/  ULOP3.LUT UR4, UR38, 0x1, URZ, 0xfc, !UPT ;  /* 0x0000000126047892 */ /* 0x000fcc000f8efc3f */
[----:B------:R-:W-:-:S05]  /*15e0*/  IMAD.U32 R0, RZ, RZ, UR4 ;  /* 0x00000004ff007e24 */ /* 0x000fca000f8e00ff */
[----:B------:R-:W-:-:S13]  /*15f0*/  ISETP.NE.AND P0, PT, R0, 0x3, PT ;  /* 0x000000030000780c */ /* 0x000fda0003f05270 */
[----:B------:R-:W-:Y:S05]  /*1600*/  @!P0 BRA `(.L_x_18) ;  /* 0x0000000000048947 */ /* 0x000fea0003800000 */
[----:B------:R-:W-:Y:S01]  /*1610*/  BPT.TRAP 0x1 ;  /* 0x000000040000795c */ /* 0x000fe20000300000 */
.L_x_18:
[----:B--2---:R-:W-:Y:S02]  /*1620*/  IMAD.U32 R3, RZ, RZ, UR37 ;  /* 0x00000025ff037e24 */ /* 0x004fe4000f8e00ff */
[----:B------:R-:W-:-:S03]  /*1630*/  IMAD.U32 R0, RZ, RZ, UR36 ;  /* 0x00000024ff007e24 */ /* 0x000fc6000f8e00ff */
[----:B------:R-:W-:Y:S02]  /*1640*/  LEA R3, R3, UR44, 0x3 ;  /* 0x0000002c03037c11 */ /* 0x000fe4000f8e18ff */
[----:B------:R-:W-:-:S04]  /*1650*/  SHF.L.U32 R0, R0, 0x1f, RZ ;  /* 0x0000001f00007819 */ /* 0x000fc800000006ff */
[----:B------:R0:W1:Y:S01]  /*1660*/  SYNCS.PHASECHK.TRANS64.TRYWAIT P1, [R3+URZ], R0 ;  /* 0x00000000030075a7 */ /* 0x000062000802017f */
[----:B------:R-:W-:Y:S05]  /*1670*/  @!P0 BRA `(.L_x_19) ;  /* 0x0000000000048947 */ /* 0x000fea0003800000 */
[----:B------:R-:W-:Y:S01]  /*1680*/  BPT.TRAP 0x1 ;  /* 0x000000040000795c */ /* 0x000fe20000300000 */
.L_x_19:
[----:B-1----:R-:W-:Y:S05]  /*1690*/  @P1 BRA `(.L_x_20) ;  /* 0x0000000000081947 */ /* 0x002fea0003800000 */
[----:B------:R-:W1:Y:S02]  /*16a0*/  SYNCS.PHASECHK.TRANS64.TRYWAIT P1, [R3+URZ], R0 ;  /* 0x00000000030075a7 */ /* 0x000e64000802017f */
[----:B-1----:R-:W-:Y:S05]  /*16b0*/  @!P1 BRA `(.L_x_21) ;  /* 0x000006a800409947 */ /* 0x002fea0003800000 */
.L_x_20:
[----:B------:R-:W-:-:S04]  /*16c0*/  UISETP.LT.AND UP0, UPT, UR43, 0x1, UPT ;  /* 0x000000012b00788c */ /* 0x000fc8000bf01270 */
[----:B------:R-:W-:-:S06]  /*16d0*/  USEL UR4, UR43, 0x1, UP0 ;  /* 0x000000012b047887 */ /* 0x000fcc0008000000 */
[----:B---3--:R-:W-:Y:S01]  /*16e0*/  IMAD.U32 R5, RZ, RZ, UR4 ;  /* 0x00000004ff057e24 */ /* 0x008fe2000f8e00ff */
[----:B------:R-:W-:Y:S05]  /*16f0*/  WARPSYNC.ALL ;  /* 0x0000000000007948 */ /* 0x000fea0003800000 */
[----:B------:R-:W-:-:S04]  /*1700*/  IADD3 R5, -R5, UR43, RZ ;  /* 0x0000002b05057c10 */ /* 0x000fc8000fffe1ff */
[----:B------:R-:W-:Y:S01]  /*1710*/  ISETP.GE.AND P1, PT, R5, 0x1, PT ;  /* 0x000000010500780c */ /* 0x000fe20003f26270 */
[----:B------:R-:W-:Y:S01]  /*1720*/  UIADD3 UR4, UR44, 0x18100, URZ ;  /* 0x000181002c047890 */ /* 0x000fe2000fffe03f */
[----:B------:R-:W-:Y:S01]  /*1730*/  WARPGROUP.ARRIVE ;  /* 0x00000000000079c5 */ /* 0x000fe20000000000 */
[----:B------:R-:W-:Y:S01]  /*1740*/  UMOV UR13, 0x80000020 ;  /* 0x80000020000d7882 */ /* 0x000fe20000000000 */
[----:B------:R-:W-:Y:S01]  /*1750*/  UMOV UR15, 0x80000020 ;  /* 0x80000020000f7882 */ /* 0x000fe20000000000 */
[----:B------:R-:W-:Y:S01]  /*1760*/  USHF.R.U32.HI UR4, URZ, 0x4, UR4 ;  /* 0x000000043f047899 */ /* 0x000fe20008011604 */
[----:B------:R2:W-:Y:S01]  /*1770*/  STL [R1+0xed0], R18 ;  /* 0x000ed01201007387 */ /* 0x0005e20000100800 */
[----:B------:R-:W-:Y:S01]  /*1780*/  UMOV UR9, UR13 ;  /* 0x0000000d00097c82 */ /* 0x000fe20008000000 */
[----:B------:R-:W-:Y:S01]  /*1790*/  UMOV UR11, 0x80000020 ;  /* 0x80000020000b7882 */ /* 0x000fe20000000000 */
[----:B------:R-:W-:Y:S01]  /*17a0*/  ULOP3.LUT UR5, UR4, 0x3fff, URZ, 0xc0, !UPT ;  /* 0x00003fff04057892 */ /* 0x000fe2000f8ec03f */
[----:B------:R4:W-:Y:S01]  /*17b0*/  STL [R1+0xecc], R17 ;  /* 0x000ecc1101007387 */ /* 0x0009e20000100800 */
[----:B------:R-:W-:-:S02]  /*17c0*/  ULOP3.LUT UR4, UR45, 0x10000, URZ, 0xfc, !UPT ;  /* 0x000100002d047892 */ /* 0x000fc4000f8efc3f */
[----:B------:R-:W-:Y:S01]  /*17d0*/  ULOP3.LUT UR5, UR5, 0x10000, URZ, 0xfc, !UPT ;  /* 0x0001000005057892 */ /* 0x000fe2000f8efc3f */
[----:B-----5:R3:W-:Y:S01]  /*17e0*/  STL [R1+0xec8], R16 ;  /* 0x000ec81001007387 */ /* 0x0207e20000100800 */
[----:B------:R-:W-:Y:S02]  /*17f0*/  ULEA UR6, UR37, UR4, 0xb ;  /* 0x0000000425067291 */ /* 0x000fe4000f8e583f */
[----:B------:R-:W-:Y:S01]  /*1800*/  ULEA UR7, UR37, UR5, 0xb ;  /* 0x0000000525077291 */ /* 0x000fe2000f8e583f */
[----:B------:R0:W-:Y:S03]  /*1810*/  STL [R1+0xec4], R5 ;  /* 0x000ec40501007387 */ /* 0x0001e60000100800 */
[----:B------:R-:W-:Y:S01]  /*1820*/  UIADD3 UR10, UR7, 0x400, URZ ;  /* 0x00000400070a7890 */ /* 0x000fe2000fffe03f */
[----:B------:R1:W-:Y:S01]  /*1830*/  STL [R1+0xec0], R2 ;  /* 0x000ec00201007387 */ /* 0x0003e20000100800 */
[----:B------:R-:W-:Y:S01]  /*1840*/  UMOV UR12, UR6 ;  /* 0x00000006000c7c82 */ /* 0x000fe20008000000 */
[----:B------:R-:W-:Y:S01]  /*1850*/  UMOV UR14, UR7 ;  /* 0x00000007000e7c82 */ /* 0x000fe20008000000 */
[----:B------:R-:W-:Y:S01]  /*1860*/  UMOV UR8, UR12 ;  /* 0x0000000c00087c82 */ /* 0x000fe20008000000 */
[----:B------:R-:W-:Y:S03]  /*1870*/  HGMMA.64x256x16.F32.BF16 R24, gdesc[UR12], RZ, !UPT, gsb0 ;  /* 0x03e000000c1879f0 */ /* 0x000fe6000c0018ff */
[----:B------:R-:W-:-:S02]  /*1880*/  WARPGROUP.DEPBAR.LE gsb0, 0x0 ;  /* 0x00008000000079c5 */ /* 0x000fc40000010000 */
[----:B------:R-:W-:Y:S01]  /*1890*/  STL.64 [R1+0xc00], R24 ;  /* 0x000c001801007387 */ /* 0x000fe20000100a00 */
[----:B------:R-:W-:Y:S02]  /*18a0*/  IMAD.MOV.U32 R235, RZ, RZ, R45 ;  /* 0x000000ffffeb7224 */ /* 0x000fe400078e002d */
[----:B------:R-:W-:Y:S01]  /*18b0*/  IMAD.MOV.U32 R234, RZ, RZ, R46 ;  /* 0x000000ffffea7224 */ /* 0x000fe200078e002e */
[----:B------:R-:W-:Y:S01]  /*18c0*/  STL.64 [R1+0xc08], R26 ;  /* 0x000c081a01007387 */ /* 0x000fe20000100a00 */
[----:B------:R-:W-:Y:S02]  /*18d0*/  IMAD.MOV.U32 R233, RZ, RZ, R47 ;  /* 0x000000ffffe97224 */ /* 0x000fe400078e002f */
[----:B------:R-:W-:Y:S01]  /*18e0*/  IMAD.MOV.U32 R232, RZ, RZ, R48 ;  /* 0x000000ffffe87224 */ /* 0x000fe200078e0030 */
[----:B------:R-:W-:Y:S01]  /*18f0*/  STL.64 [R1+0xc10], R28 ;  /* 0x000c101c01007387 */ /* 0x000fe20000100a00 */
[----:B------:R-:W-:Y:S02]  /*1900*/  IMAD.MOV.U32 R231, RZ, RZ, R49 ;  /* 0x000000ffffe77224 */ /* 0x000fe400078e0031 */
[----:B------:R-:W-:Y:S01]  /*1910*/  IMAD.MOV.U32 R230, RZ, RZ, R50 ;  /* 0x000000ffffe67224 */ /* 0x000fe200078e0032 */
[----:B------:R-:W-:Y:S01]  /*1920*/  STL.64 [R1+0xc18], R30 ;  /* 0x000c181e01007387 */ /* 0x000fe20000100a00 */
[----:B------:R-:W-:-:S02]  /*1930*/  IMAD.MOV.U32 R229, RZ, RZ, R51 ;  /* 0x000000ffffe57224 */ /* 0x000fc400078e0033 */
        /* <DEDUP_REMOVED lines=19> */
[----:B------:R1:W-:Y:S01]  /*1a70*/  STL [R1+0xc50], R44 ;  /* 0x000c502c01007387 */ /* 0x0003e20000100800 */
[----:B------:R-:W-:Y:S02]  /*1a80*/  IMAD.MOV.U32 R215, RZ, RZ, R65 ;  /* 0x000000ffffd77224 */ /* 0x000fe400078e0041 */
[----:B------:R-:W-:Y:S02]  /*1a90*/  IMAD.MOV.U32 R214, RZ, RZ, R66 ;  /* 0x000000ffffd67224 */ /* 0x000fe400078e0042 */
[----:B------:R-:W-:Y:S02]  /*1aa0*/  IMAD.MOV.U32 R213, RZ, RZ, R67 ;  /* 0x000000ffffd57224 */ /* 0x000fe400078e0043 */
[----:B------:R-:W-:Y:S02]  /*1ab0*/  IMAD.MOV.U32 R212, RZ, RZ, R68 ;  /* 0x000000ffffd47224 */ /* 0x000fe400078e0044 */
[----:B------:R-:W-:-:S02]  /*1ac0*/  IMAD.MOV.U32 R211, RZ, RZ, R69 ;  /* 0x000000ffffd37224 */ /* 0x000fc400078e0045 */
[----:B------:R-:W-:Y:S02]  /*1ad0*/  IMAD.MOV.U32 R210, RZ, RZ, R70 ;  /* 0x000000ffffd27224 */ /* 0x000fe400078e0046 */
        /* <DEDUP_REMOVED lines=63> */
[----:B--2---:R-:W-:Y:S02]  /*1ed0*/  IMAD.MOV.U32 R18, RZ, RZ, R134 ;  /* 0x000000ffff127224 */ /* 0x004fe400078e0086 */
[----:B----4-:R-:W-:-:S02]  /*1ee0*/  IMAD.MOV.U32 R17, RZ, RZ, R135 ;  /* 0x000000ffff117224 */ /* 0x010fc400078e0087 */
[----:B---3--:R-:W-:Y:S02]  /*1ef0*/  IMAD.MOV.U32 R16, RZ, RZ, R136 ;  /* 0x000000ffff107224 */ /* 0x008fe400078e0088 */
        /* <DEDUP_REMOVED lines=10> */
[----:B0-----:R-:W-:-:S02]  /*1fa0*/  IMAD.MOV.U32 R5, RZ, RZ, R147 ;  /* 0x000000ffff057224 */ /* 0x001fc400078e0093 */
[----:B------:R-:W-:Y:S02]  /*1fb0*/  IMAD.MOV.U32 R4, RZ, RZ, R148 ;  /* 0x000000ffff047224 */ /* 0x000fe400078e0094 */
[----:B-1----:R-:W-:Y:S02]  /*1fc0*/  IMAD.MOV.U32 R3, RZ, RZ, R149 ;  /* 0x000000ffff037224 */ /* 0x002fe400078e0095 */
[----:B------:R-:W-:Y:S02]  /*1fd0*/  IMAD.MOV.U32 R2, RZ, RZ, R150 ;  /* 0x000000ffff027224 */ /* 0x000fe400078e0096 */
[----:B------:R-:W-:Y:S02]  /*1fe0*/  IMAD.MOV.U32 R0, RZ, RZ, R151 ;  /* 0x000000ffff007224 */ /* 0x000fe400078e0097 */
[----:B------:R-:W-:-:S03]  /*1ff0*/  WARPGROUP.ARRIVE ;  /* 0x00000000000079c5 */ /* 0x000fc60000000000 */
[----:B------:R-:W-:Y:S03]  /*2000*/  STL [R1+0x1e80], R0 ;  /* 0x001e800001007387 */ /* 0x000fe60000100800 */
[----:B------:R-:W-:Y:S01]  /*2010*/  HGMMA.64x256x16.F32.BF16 R24, gdesc[UR8], RZ, !UPT, gsb0 ;  /* 0x03e00000081879f0 */ /* 0x000fe2000c0018ff */
[----:B------:R-:W-:Y:S01]  /*2020*/  STL [R1+0x1e7c], R2 ;  /* 0x001e7c0201007387 */ /* 0x000fe20000100800 */
[----:B------:R-:W-:Y:S01]  /*2030*/  UIADD3 UR8, UR6, 0x200, URZ ;  /* 0x0000020006087890 */ /* 0x000fe2000fffe03f */
[----:B------:R-:W-:Y:S02]  /*2040*/  UMOV UR9, 0x80000020 ;  /* 0x8000002000097882 */ /* 0x000fe40000000000 */
[----:B------:R-:W-:Y:S01]  /*2050*/  STL [R1+0x1e78], R3 ;  /* 0x001e780301007387 */ /* 0x000fe20000100800 */
[----:B------:R-:W-:-:S03]  /*2060*/  UMOV UR13, UR9 ;  /* 0x00000009000d7c82 */ /* 0x000fc60008000000 */
[----:B------:R-:W-:Y:S01]  /*2070*/  STL [R1+0x1e74], R4 ;  /* 0x001e740401007387 */ /* 0x000fe20000100800 */
[----:B------:R-:W-:-:S03]  /*2080*/  UMOV UR12, UR8 ;  /* 0x00000008000c7c82 */ /* 0x000fc60008000000 */
[----:B------:R-:W-:Y:S04]  /*2090*/  STL [R1+0x1e70], R5 ;  /* 0x001e700501007387 */ /* 0x000fe80000100800 */
        /* <DEDUP_REMOVED lines=61> */
[----:B------:R-:W-:Y:S01]  /*2470*/  STL [R1+0x1d78], R195 ;  /* 0x001d78c301007387 */ /* 0x000fe20000100800 */
[----:B------:R-:W-:-:S03]  /*2480*/  WARPGROUP.DEPBAR.LE gsb0, 0x0 ;  /* 0x00008000000079c5 */ /* 0x000fc60000010000 */
        /* <DEDUP_REMOVED lines=40> */
[----:B------:R-:W-:Y:S04]  /*2710*/  STL.64 [R1+0x400], R24 ;  /* 0x0004001801007387 */ /* 0x000fe80000100a00 */
        /* <DEDUP_REMOVED lines=62> */
[----:B------:R0:W-:Y:S02]  /*2b00*/  STL.64 [R1+0x5f8], R150 ;  /* 0x0005f89601007387 */ /* 0x0001e40000100a00 */
[----:B0-----:R-:W-:-:S06]  /*2b10*/  WARPGROUP.ARRIVE ;  /* 0x00000000000079c5 */ /* 0x001fcc0000000000 */
[----:B------:R-:W-:Y:S03]  /*2b20*/  HGMMA.64x256x16.F32.BF16 R24, gdesc[UR8], RZ, !UPT, gsb0 ;  /* 0x03e00000081879f0 */ /* 0x000fe6000c0018ff */
[----:B------:R-:W-:Y:S02]  /*2b30*/  WARPGROUP.DEPBAR.LE gsb0, 0x0 ;  /* 0x00008000000079c5 */ /* 0x000fe40000010000 */
        /* <DEDUP_REMOVED lines=30> */
[----:B------:R0:W-:Y:S01]  /*2d20*/  STL [R1+0x250], R44 ;  /* 0x0002502c01007387 */ /* 0x0001e20000100800 */
        /* <DEDUP_REMOVED lines=87> */
[----:B0-----:R-:W-:-:S03]  /*32a0*/  WARPGROUP.ARRIVE ;  /* 0x00000000000079c5 */ /* 0x001fc60000000000 */
        /* <DEDUP_REMOVED lines=298> */
[----:B0-----:R-:W-:-:S06]  /*4550*/  WARPGROUP.ARRIVE ;  /* 0x00000000000079c5 */ /* 0x001fcc0000000000 */
[----:B------:R-:W-:Y:S01]  /*4560*/  HGMMA.64x256x16.F32.BF16 R24, gdesc[UR8], RZ, !UPT, gsb0 ;  /* 0x03e00000081879f0 */ /* 0x000fe2000c0018ff */
[----:B------:R-:W-:Y:S01]  /*4570*/  UIADD3 UR8, UR6, 0x600, URZ ;  /* 0x0000060006087890 */ /* 0x000fe2000fffe03f */
[----:B------:R-:W-:Y:S01]  /*4580*/  UMOV UR9, 0x80000020 ;  /* 0x8000002000097882 */ /* 0x000fe20000000000 */
[----:B------:R-:W-:Y:S02]  /*4590*/  WARPGROUP.DEPBAR.LE gsb0, 0x0 ;  /* 0x00008000000079c5 */ /* 0x000fe40000010000 */
[----:B------:R-:W-:Y:S04]  /*45a0*/  STL.64 [R1], R24 ;  /* 0x0000001801007387 */ /* 0x000fe80000100a00 */
        /* <DEDUP_REMOVED lines=129> */
[----:B------:R0:W-:Y:S04]  /*4dc0*/  STL.64 [R1+0xed8], R24 ;  /* 0x000ed81801007387 */ /* 0x0001e80000100a00 */
[----:B0-----:R-:W2:Y:S04]  /*4dd0*/  LDL.LU R24, [R1] ;  /* 0x0000000001187983 */ /* 0x001ea80000300800 */
[----:B------:R-:W2:Y:S04]  /*4de0*/  LDL.LU R25, [R1+0x4] ;  /* 0x0000040001197983 */ /* 0x000ea80000300800 */
[----:B------:R-:W3:Y:S04]  /*4df0*/  LDL.LU R26, [R1+0x8] ;  /* 0x00000800011a7983 */ /* 0x000ee80000300800 */
[----:B------:R-:W3:Y:S04]  /*4e00*/  LDL.LU R27, [R1+0xc] ;  /* 0x00000c00011b7983 */ /* 0x000ee80000300800 */
[----:B------:R-:W4:Y:S04]  /*4e10*/  LDL.LU R28, [R1+0x10] ;  /* 0x00001000011c7983 */ /* 0x000f280000300800 */
[----:B------:R-:W4:Y:S04]  /*4e20*/  LDL.LU R29, [R1+0x14] ;  /* 0x00001400011d7983 */ /* 0x000f280000300800 */
[----:B------:R-:W2:Y:S04]  /*4e30*/  LDL.LU R30, [R1+0x18] ;  /* 0x00001800011e7983 */ /* 0x000ea80000300800 */
        /* <DEDUP_REMOVED lines=121> */
[----:B--2---:R-:W-:Y:S04]  /*55d0*/  STL.64 [R1+0x12d0], R150 ;  /* 0x0012d09601007387 */ /* 0x004fe80000100a00 */
[----:B----4-:R-:W-:Y:S04]  /*55e0*/  STL.64 [R1+0x12c8], R148 ;  /* 0x0012c89401007387 */ /* 0x010fe80000100a00 */
[----:B---3--:R-:W-:Y:S04]  /*55f0*/  STL.64 [R1+0x12c0], R146 ;  /* 0x0012c09201007387 */ /* 0x008fe80000100a00 */
        /* <DEDUP_REMOVED lines=61> */
[----:B0-----:R-:W2:Y:S04]  /*59d0*/  LDL.LU R24, [R1+0x800] ;  /* 0x0008000001187983 */ /* 0x001ea80000300800 */
        /* <DEDUP_REMOVED lines=19> */
[----:B------:R-:W3:Y:S01]  /*5b10*/  LDL.LU R44, [R1+0x850] ;  /* 0x00085000012c7983 */ /* 0x000ee20000300800 */
[----:B------:R-:W-:-:S02]  /*5b20*/  IMAD.MOV.U32 R45, RZ, RZ, R235 ;  /* 0x000000ffff2d7224 */ /* 0x000fc400078e00eb */
[----:B------:R-:W-:Y:S01]  /*5b30*/  IMAD.MOV.U32 R46, RZ, RZ, R234 ;  /* 0x000000ffff2e7224 */ /* 0x000fe200078e00ea */
[----:B------:R-:W4:Y:S01]  /*5b40*/  LDL.LU R235, [R1+0x202c] ;  /* 0x00202c0001eb7983 */ /* 0x000f220000300800 */
[----:B------:R-:W-:Y:S02]  /*5b50*/  IMAD.MOV.U32 R47, RZ, RZ, R233 ;  /* 0x000000ffff2f7224 */ /* 0x000fe400078e00e9 */
[----:B------:R-:W-:Y:S01]  /*5b60*/  IMAD.MOV.U32 R48, RZ, RZ, R232 ;  /* 0x000000ffff307224 */ /* 0x000fe200078e00e8 */
[----:B------:R-:W4:Y:S01]  /*5b70*/  LDL.LU R234, [R1+0x2028] ;  /* 0x0020280001ea7983 */ /* 0x000f220000300800 */
[----:B------:R-:W-:-:S03]  /*5b80*/  IMAD.MOV.U32 R49, RZ, RZ, R231 ;  /* 0x000000ffff317224 */ /* 0x000fc600078e00e7 */
        /* <DEDUP_REMOVED lines=197> */
[----:B------:R-:W-:Y:S02]  /*67e0*/  IMAD.MOV.U32 R148, RZ, RZ, R4 ;  /* 0x000000ffff947224 */ /* 0x000fe400078e0004 */
[----:B------:R-:W-:Y:S01]  /*67f0*/  IMAD.MOV.U32 R150, RZ, RZ, R2 ;  /* 0x000000ffff967224 */ /* 0x000fe200078e0002 */
[----:B------:R-:W4:Y:S01]  /*6800*/  LDL.LU R6, [R1+0x1e98] ;  /* 0x001e980001067983 */ /* 0x000f220000300800 */
[----:B------:R-:W-:Y:S02]  /*6810*/  IMAD.MOV.U32 R151, RZ, RZ, R0 ;  /* 0x000000ffff977224 */ /* 0x000fe400078e0000 */
[----:B------:R-:W-:Y:S01]  /*6820*/  IMAD.MOV.U32 R149, RZ, RZ, R3 ;  /* 0x000000ffff957224 */ /* 0x000fe200078e0003 */
[----:B------:R-:W4:Y:S04]  /*6830*/  LDL.LU R5, [R1+0x1e94] ;  /* 0x001e940001057983 */ /* 0x000f280000300800 */
[----:B------:R-:W4:Y:S04]  /*6840*/  LDL.LU R4, [R1+0x1e90] ;  /* 0x001e900001047983 */ /* 0x000f280000300800 */
[----:B------:R-:W4:Y:S04]  /*6850*/  LDL.LU R3, [R1+0x1e8c] ;  /* 0x001e8c0001037983 */ /* 0x000f280000300800 */
[----:B------:R-:W4:Y:S04]  /*6860*/  LDL.LU R2, [R1+0x1e88] ;  /* 0x001e880001027983 */ /* 0x000f280000300800 */
[----:B------:R-:W4:Y:S04]  /*6870*/  LDL.LU R0, [R1+0x1e84] ;  /* 0x001e840001007983 */ /* 0x000f280000300800 */
        /* <DEDUP_REMOVED lines=53> */
[----:B---3--:R-:W-:Y:S04]  /*6bd0*/  STL.64 [R1+0x1328], R44 ;  /* 0x0013282c01007387 */ /* 0x008fe80000100a00 */
[----:B--2---:R-:W-:Y:S04]  /*6be0*/  STL.64 [R1+0x1320], R42 ;  /* 0x0013202a01007387 */ /* 0x004fe80000100a00 */
[----:B----4-:R-:W-:Y:S04]  /*6bf0*/  STL.64 [R1+0x1318], R40 ;  /* 0x0013182801007387 */ /* 0x010fe80000100a00 */
        /* <DEDUP_REMOVED lines=712> */
[----:B------:R-:W-:Y:S01]  /*9880*/  IMAD.MOV.U32 R150, RZ, RZ, R2 ;  /* 0x000000ffff967224 */ /* 0x000fe200078e0002 */
[----:B------:R-:W-:Y:S01]  /*9890*/  UMOV UR10, UR14 ;  /* 0x0000000e000a7c82 */ /* 0x000fe20008000000 */
[----:B------:R-:W-:Y:S01]  /*98a0*/  IMAD.MOV.U32 R151, RZ, RZ, R0 ;  /* 0x000000ffff977224 */ /* 0x000fe200078e0000 */
[----:B------:R-:W-:Y:S01]  /*98b0*/  UMOV UR11, UR15 ;  /* 0x0000000f000b7c82 */ /* 0x000fe20008000000 */
        /* <DEDUP_REMOVED lines=156> */
[----:B------:R-:W-:-:S03]  /*a280*/  IMAD.MOV.U32 R45, RZ, RZ, R235 ;  /* 0x000000ffff2d7224 */ /* 0x000fc600078e00eb */
        /* <DEDUP_REMOVED lines=47> */
[----:B------:R-:W-:Y:S01]  /*a580*/  IMAD.MOV.U32 R215, RZ, RZ, R131 ;  /* 0x000000ffffd77224 */ /* 0x000fe200078e0083 */
[----:B------:R-:W2:Y:S01]  /*a590*/  LDL.LU.64 R150, [R1+0x1cd0] ;  /* 0x001cd00001967983 */ /* 0x000ea20000300a00 */
[----:B------:R-:W-:Y:S02]  /*a5a0*/  IMAD.MOV.U32 R212, RZ, RZ, R128 ;  /* 0x000000ffffd47224 */ /* 0x000fe400078e0080 */
[----:B------:R-:W-:Y:S01]  /*a5b0*/  IMAD.MOV.U32 R213, RZ, RZ, R129 ;  /* 0x000000ffffd57224 */ /* 0x000fe200078e0081 */
[----:B------:R-:W2:Y:S01]  /*a5c0*/  LDL.LU.64 R148, [R1+0x1cc8] ;  /* 0x001cc80001947983 */ /* 0x000ea20000300a00 */
[----:B------:R-:W-:Y:S02]  /*a5d0*/  IMAD.MOV.U32 R210, RZ, RZ, R126 ;  /* 0x000000ffffd27224 */ /* 0x000fe400078e007e */
[----:B------:R-:W-:Y:S01]  /*a5e0*/  IMAD.MOV.U32 R211, RZ, RZ, R127 ;  /* 0x000000ffffd37224 */ /* 0x000fe200078e007f */
[----:B------:R-:W2:Y:S01]  /*a5f0*/  LDL.LU.64 R146, [R1+0x1cc0] ;  /* 0x001cc00001927983 */ /* 0x000ea20000300a00 */
        /* <DEDUP_REMOVED lines=120> */
[----:B------:R-:W-:-:S03]  /*ad80*/  IMAD.MOV.U32 R18, RZ, RZ, R45 ;  /* 0x000000ffff127224 */ /* 0x000fc600078e002d */
[----:B------:R-:W2:Y:S04]  /*ad90*/  LDL.LU.64 R64, [R1+0x1b78] ;  /* 0x001b780001407983 */ /* 0x000ea80000300a00 */
        /* <DEDUP_REMOVED lines=9> */
[----:B0-----:R-:W2:Y:S04]  /*ae30*/  LDL.LU.64 R44, [R1+0x1b28] ;  /* 0x001b2800012c7983 */ /* 0x001ea80000300a00 */
        /* <DEDUP_REMOVED lines=9> */
[----:B------:R-:W2:Y:S01]  /*aed0*/  LDL.LU.64 R24, [R1+0x1ad8] ;  /* 0x001ad80001187983 */ /* 0x000ea20000300a00 */
[----:B------:R-:W-:-:S02]  /*aee0*/  UIADD3 UR12, UR6, 0x2, URZ ;  /* 0x00000002060c7890 */ /* 0x000fc4000fffe03f */
[----:B------:R-:W-:Y:S01]  /*aef0*/  UIADD3 UR14, UR7, 0x2, URZ ;  /* 0x00000002070e7890 */ /* 0x000fe2000fffe03f */
[----:B------:R-:W-:Y:S01]  /*af00*/  UMOV UR13, 0x80000020 ;  /* 0x80000020000d7882 */ /* 0x000fe20000000000 */
[----:B------:R-:W-:Y:S01]  /*af10*/  UMOV UR15, 0x80000020 ;  /* 0x80000020000f7882 */ /* 0x000fe20000000000 */
[----:B--2---:R-:W-:-:S06]  /*af20*/  WARPGROUP.ARRIVE ;  /* 0x00000000000079c5 */ /* 0x004fcc0000000000 */
[----:B------:R-:W-:Y:S03]  /*af30*/  HGMMA.64x256x16.F32.BF16 R24, gdesc[UR12], R24, gsb0 ;  /* 0x03e000000c1879f0 */ /* 0x000fe60008001818 */
        /* <DEDUP_REMOVED lines=129> */
[----:B------:R-:W-:Y:S01]  /*b750*/  UIADD3 UR10, UR7, 0x402, URZ ;  /* 0x00000402070a7890 */ /* 0x000fe2000fffe03f */
[----:B------:R-:W-:Y:S01]  /*b760*/  UMOV UR8, UR12 ;  /* 0x0000000c00087c82 */ /* 0x000fe20008000000 */
[----:B------:R-:W-:Y:S01]  /*b770*/  UMOV UR9, UR13 ;  /* 0x0000000d00097c82 */ /* 0x000fe20008000000 */
        /* <DEDUP_REMOVED lines=133> */
[----:B------:R-:W-:Y:S01]  /*bfd0*/  UMOV UR9, 0x80000020 ;  /* 0x8000002000097882 */ /* 0x000fe20000000000 */
[----:B--2---:R-:W-:-:S07]  /*bfe0*/  WARPGROUP.ARRIVE ;  /* 0x00000000000079c5 */ /* 0x004fce0000000000 */
        /* <DEDUP_REMOVED lines=130> */
[----:B------:R-:W-:Y:S01]  /*c810*/  UMOV UR12, UR8 ;  /* 0x00000008000c7c82 */ /* 0x000fe20008000000 */
[----:B------:R-:W-:Y:S01]  /*c820*/  UMOV UR13, UR9 ;  /* 0x00000009000d7c82 */ /* 0x000fe20008000000 */
        /* <DEDUP_REMOVED lines=444> */
[----:B------:R-:W2:Y:S01]  /*e3f0*/  LDL.LU R128, [R1+0x650] ;  /* 0x0006500001807983 */ /* 0x000ea20000300800 */
        /* <DEDUP_REMOVED lines=19> */
[----:B------:R-:W-:Y:S01]  /*e530*/  IMAD.MOV.U32 R130, RZ, RZ, R17 ;  /* 0x000000ffff827224 */ /* 0x000fe200078e0011 */
[----:B------:R-:W-:Y:S01]  /*e540*/  UMOV UR10, UR14 ;  /* 0x0000000e000a7c82 */ /* 0x000fe20008000000 */
[----:B------:R-:W-:Y:S01]  /*e550*/  IMAD.MOV.U32 R131, RZ, RZ, R16 ;  /* 0x000000ffff837224 */ /* 0x000fe200078e0010 */
[----:B------:R-:W-:Y:S01]  /*e560*/  UMOV UR11, UR15 ;  /* 0x0000000f000b7c82 */ /* 0x000fe20008000000 */
[----:B------:R-:W-:Y:S01]  /*e570*/  IMAD.MOV.U32 R132, RZ, RZ, R5 ;  /* 0x000000ffff847224 */ /* 0x000fe200078e0005 */
[----:B------:R0:W5:Y:S01]  /*e580*/  LDL.LU R18, [R1+0xed0] ;  /* 0x000ed00001127983 */ /* 0x0001620000300800 */
[----:B------:R-:W-:Y:S02]  /*e590*/  IMAD.MOV.U32 R133, RZ, RZ, R2 ;  /* 0x000000ffff857224 */ /* 0x000fe400078e0002 */
[----:B------:R-:W-:Y:S01]  /*e5a0*/  IMAD.MOV.U32 R218, RZ, RZ, R23 ;  /* 0x000000ffffda7224 */ /* 0x000fe200078e0017 */
[----:B------:R0:W5:Y:S01]  /*e5b0*/  LDL.LU R17, [R1+0xecc] ;  /* 0x000ecc0001117983 */ /* 0x0001620000300800 */
[----:B------:R-:W-:-:S02]  /*e5c0*/  IMAD.MOV.U32 R219, RZ, RZ, R22 ;  /* 0x000000ffffdb7224 */ /* 0x000fc400078e0016 */
[----:B------:R-:W-:Y:S01]  /*e5d0*/  IMAD.MOV.U32 R220, RZ, RZ, R21 ;  /* 0x000000ffffdc7224 */ /* 0x000fe200078e0015 */
[----:B------:R0:W5:Y:S01]  /*e5e0*/  LDL.LU R16, [R1+0xec8] ;  /* 0x000ec80001107983 */ /* 0x0001620000300800 */
[----:B------:R-:W-:Y:S02]  /*e5f0*/  IMAD.MOV.U32 R221, RZ, RZ, R20 ;  /* 0x000000ffffdd7224 */ /* 0x000fe400078e0014 */
[----:B------:R-:W-:Y:S01]  /*e600*/  IMAD.MOV.U32 R222, RZ, RZ, R19 ;  /* 0x000000ffffde7224 */ /* 0x000fe200078e0013 */
[----:B------:R0:W5:Y:S01]  /*e610*/  LDL.LU R5, [R1+0xec4] ;  /* 0x000ec40001057983 */ /* 0x0001620000300800 */
[----:B------:R-:W-:Y:S02]  /*e620*/  IMAD.MOV.U32 R223, RZ, RZ, R15 ;  /* 0x000000ffffdf7224 */ /* 0x000fe400078e000f */
[----:B------:R-:W-:Y:S01]  /*e630*/  IMAD.MOV.U32 R224, RZ, RZ, R14 ;  /* 0x000000ffffe07224 */ /* 0x000fe200078e000e */
[----:B------:R0:W5:Y:S01]  /*e640*/  LDL.LU R2, [R1+0xec0] ;  /* 0x000ec00001027983 */ /* 0x0001620000300800 */
        /* <DEDUP_REMOVED lines=10> */
[----:B------:R-:W-:-:S06]  /*e6f0*/  IMAD.MOV.U32 R235, RZ, RZ, R0 ;  /* 0x000000ffffeb7224 */ /* 0x000fcc00078e0000 */
        /* <DEDUP_REMOVED lines=67> */
[----:B-1----:R0:W5:Y:S04]  /*eb30*/  LDL.LU.64 R150, [R1+0xeb8] ;  /* 0x000eb80001967983 */ /* 0x0021680000300a00 */
[----:B------:R0:W5:Y:S04]  /*eb40*/  LDL.LU.64 R148, [R1+0xeb0] ;  /* 0x000eb00001947983 */ /* 0x0001680000300a00 */
        /* <DEDUP_REMOVED lines=19> */
[----:B------:R0:W5:Y:S01]  /*ec80*/  LDL.LU.64 R108, [R1+0xe10] ;  /* 0x000e1000016c7983 */ /* 0x0001620000300a00 */
[----:B------:R-:W-:Y:S05]  /*ec90*/  @!P1 BRA `(.L_x_22) ;  /* 0x0000010800fc9947 */ /* 0x000fea0003800000 */
[----:B------:R-:W-:Y:S01]  /*eca0*/  UIADD3 UR7, UR37, 0x1, URZ ;  /* 0x0000000125077890 */ /* 0x000fe2000fffe03f */
[----:B-----5:R-:W-:-:S03]  /*ecb0*/  IMAD.MOV.U32 R0, RZ, RZ, R5 ;  /* 0x000000ffff007224 */ /* 0x020fc600078e0005 */
[----:B------:R-:W-:-:S04]  /*ecc0*/  UISETP.NE.AND UP0, UPT, UR7, 0x3, UPT ;  /* 0x000000030700788c */ /* 0x000fc8000bf05270 */
[----:B------:R-:W-:Y:S02]  /*ecd0*/  USEL UR6, URZ, 0x1, UP0 ;  /* 0x000000013f067887 */ /* 0x000fe40008000000 */
[----:B------:R-:W-:Y:S02]  /*ece0*/  USEL UR7, UR7, URZ, UP0 ;  /* 0x0000003f07077287 */ /* 0x000fe40008000000 */
[----:B------:R-:W-:-:S06]  /*ecf0*/  ULOP3.LUT UR6, UR36, UR6, URZ, 0x3c, !UPT ;  /* 0x0000000624067292 */ /* 0x000fcc000f8e3c3f */
[----:B------:R-:W-:Y:S01]  /*ed00*/  IMAD.U32 R3, RZ, RZ, UR6 ;  /* 0x00000006ff037e24 */ /* 0x000fe2000f8e00ff */
[----:B------:R-:W-:-:S06]  /*ed10*/  UMOV UR6, UR37 ;  /* 0x0000002500067c82 */ /* 0x000fcc0008000000 */
.L_x_29:
[----:B------:R-:W-:Y:S05]  /*ed20*/  @!P0 BRA `(.L_x_23) ;  /* 0x0000000000048947 */ /* 0x000fea0003800000 */
[----:B------:R-:W-:Y:S01]  /*ed30*/  BPT.TRAP 0x1 ;  /* 0x000000040000795c */ /* 0x000fe20000300000 */
.L_x_23:
[----:B------:R-:W-:Y:S01]  /*ed40*/  ULEA UR8, UR7, UR44, 0x3 ;  /* 0x0000002c07087291 */ /* 0x000fe2000f8e183f */
[----:B------:R-:W-:-:S08]  /*ed50*/  SHF.L.U32 R4, R3, 0x1f, RZ ;  /* 0x0000001f03047819 */ /* 0x000fd000000006ff */
[----:B------:R1:W2:Y:S01]  /*ed60*/  SYNCS.PHASECHK.TRANS64.TRYWAIT P1, [UR8], R4 ;  /* 0x00000004ff0075a7 */ /* 0x0002a20008020148 */
[----:B------:R-:W-:Y:S05]  /*ed70*/  @!P0 BRA `(.L_x_24) ;  /* 0x0000000000048947 */ /* 0x000fea0003800000 */
[----:B------:R-:W-:Y:S01]  /*ed80*/  BPT.TRAP 0x1 ;  /* 0x000000040000795c */ /* 0x000fe20000300000 */
.L_x_24:
[----:B--2---:R-:W-:Y:S05]  /*ed90*/  @P1 BRA `(.L_x_25) ;  /* 0x0000000000081947 */ /* 0x004fea0003800000 */
[----:B------:R-:W2:Y:S02]  /*eda0*/  SYNCS.PHASECHK.TRANS64.TRYWAIT P1, [UR8], R4 ;  /* 0x00000004ff0075a7 */ /* 0x000ea40008020148 */
[----:B--2---:R-:W-:Y:S05]  /*edb0*/  @!P1 BRA `(.L_x_26) ;  /* 0x000005d000949947 */ /* 0x004fea0003800000 */
.L_x_25:
        /* <DEDUP_REMOVED lines=64> */
[----:B---3--:R-:W3:Y:S04]  /*f1c0*/  LDL.LU.64 R24, [R1+0xc00] ;  /* 0x000c000001187983 */ /* 0x008ee80000300a00 */
[----:B------:R-:W3:Y:S04]  /*f1d0*/  LDL.LU.64 R26, [R1+0xc08] ;  /* 0x000c0800011a7983 */ /* 0x000ee80000300a00 */
        /* <DEDUP_REMOVED lines=61> */
[----:B------:R-:W3:Y:S01]  /*f5b0*/  LDL.LU.64 R150, [R1+0xdf8] ;  /* 0x000df80001967983 */ /* 0x000ee20000300a00 */
[----:B------:R-:W-:-:S02]  /*f5c0*/  ULEA UR16, UR7, UR4, 0xb ;  /* 0x0000000407107291 */ /* 0x000fc4000f8e583f */
[----:B------:R-:W-:Y:S01]  /*f5d0*/  ULEA UR17, UR7, UR5, 0xb ;  /* 0x0000000507117291 */ /* 0x000fe2000f8e583f */
[----:B------:R-:W-:Y:S01]  /*f5e0*/  STL [R1+0xed8], R18 ;  /* 0x000ed81201007387 */ /* 0x000fe20000100800 */
[----:B------:R-:W-:Y:S01]  /*f5f0*/  UMOV UR9, 0x80000020 ;  /* 0x8000002000097882 */ /* 0x000fe20000000000 */
[----:B------:R-:W-:Y:S02]  /*f600*/  UMOV UR11, 0x80000020 ;  /* 0x80000020000b7882 */ /* 0x000fe40000000000 */
[----:B------:R-:W-:Y:S01]  /*f610*/  UMOV UR8, UR16 ;  /* 0x0000001000087c82 */ /* 0x000fe20008000000 */
[----:B------:R-:W-:Y:S01]  /*f620*/  STL [R1+0xed4], R17 ;  /* 0x000ed41101007387 */ /* 0x000fe20000100800 */
[----:B------:R-:W-:-:S03]  /*f630*/  UMOV UR10, UR17 ;  /* 0x00000011000a7c82 */ /* 0x000fc60008000000 */
[----:B------:R-:W-:Y:S04]  /*f640*/  STL [R1+0xed0], R16 ;  /* 0x000ed01001007387 */ /* 0x000fe80000100800 */
[----:B------:R-:W-:Y:S04]  /*f650*/  STL [R1+0xecc], R5 ;  /* 0x000ecc0501007387 */ /* 0x000fe80000100800 */
[----:B------:R-:W-:Y:S04]  /*f660*/  STL [R1+0xec8], R3 ;  /* 0x000ec80301007387 */ /* 0x000fe80000100800 */
[----:B------:R-:W-:Y:S04]  /*f670*/  STL [R1+0xec4], R2 ;  /* 0x000ec40201007387 */ /* 0x000fe80000100800 */
[----:B------:R-:W-:Y:S01]  /*f680*/  STL [R1+0xec0], R0 ;  /* 0x000ec00001007387 */ /* 0x000fe20000100800 */
[----:B---3--:R-:W-:-:S06]  /*f690*/  WARPGROUP.ARRIVE ;  /* 0x00000000000079c5 */ /* 0x008fcc0000000000 */
[----:B------:R-:W-:Y:S03]  /*f6a0*/  HGMMA.64x256x16.F32.BF16 R24, gdesc[UR8], R24, gsb0 ;  /* 0x03e00000081879f0 */ /* 0x000fe60008001818 */
[----:B------:R-:W-:Y:S02]  /*f6b0*/  WARPGROUP.DEPBAR.LE gsb0, 0x0 ;  /* 0x00008000000079c5 */ /* 0x000fe40000010000 */
[----:B------:R3:W-:Y:S01]  /*f6c0*/  STL.64 [R1+0xc00], R24 ;  /* 0x000c001801007387 */ /* 0x0007e20000100a00 */
[----:B0-----:R-:W-:Y:S02]  /*f6d0*/  IMAD.MOV.U32 R235, RZ, RZ, R45 ;  /* 0x000000ffffeb7224 */ /* 0x001fe400078e002d */
[----:B------:R-:W-:Y:S01]  /*f6e0*/  IMAD.MOV.U32 R234, RZ, RZ, R46 ;  /* 0x000000ffffea7224 */ /* 0x000fe200078e002e */
[----:B------:R0:W-:Y:S01]  /*f6f0*/  STL.64 [R1+0xc08], R26 ;  /* 0x000c081a01007387 */ /* 0x0001e20000100a00 */
[----:B------:R-:W-:-:S02]  /*f700*/  IMAD.MOV.U32 R233, RZ, RZ, R47 ;  /* 0x000000ffffe97224 */ /* 0x000fc400078e002f */
[----:B------:R-:W-:Y:S01]  /*f710*/  IMAD.MOV.U32 R232, RZ, RZ, R48 ;  /* 0x000000ffffe87224 */ /* 0x000fe200078e0030 */
[----:B------:R4:W-:Y:S01]  /*f720*/  STL.64 [R1+0xc10], R28 ;  /* 0x000c101c01007387 */ /* 0x0009e20000100a00 */
[----:B------:R-:W-:Y:S02]  /*f730*/  IMAD.MOV.U32 R231, RZ, RZ, R49 ;  /* 0x000000ffffe77224 */ /* 0x000fe400078e0031 */
[----:B------:R-:W-:Y:S01]  /*f740*/  IMAD.MOV.U32 R230, RZ, RZ, R50 ;  /* 0x000000ffffe67224 */ /* 0x000fe200078e0032 */
[----:B------:R1:W-:Y:S01]  /*f750*/  STL.64 [R1+0xc18], R30 ;  /* 0x000c181e01007387 */ /* 0x0003e20000100a00 */
[----:B------:R-:W-:Y:S02]  /*f760*/  IMAD.MOV.U32 R229, RZ, RZ, R51 ;  /* 0x000000ffffe57224 */ /* 0x000fe400078e0033 */
        /* <DEDUP_REMOVED lines=19> */
[----:B------:R2:W-:Y:S01]  /*f8a0*/  STL [R1+0xc50], R44 ;  /* 0x000c502c01007387 */ /* 0x0005e20000100800 */
[----:B------:R-:W-:-:S02]  /*f8b0*/  IMAD.MOV.U32 R215, RZ, RZ, R65 ;  /* 0x000000ffffd77224 */ /* 0x000fc400078e0041 */
[----:B------:R-:W-:Y:S01]  /*f8c0*/  IMAD.MOV.U32 R214, RZ, RZ, R66 ;  /* 0x000000ffffd67224 */ /* 0x000fe200078e0042 */
[----:B---3--:R-:W3:Y:S01]  /*f8d0*/  LDL.LU.64 R24, [R1+0x200] ;  /* 0x0002000001187983 */ /* 0x008ee20000300a00 */
[----:B------:R-:W-:Y:S02]  /*f8e0*/  IMAD.MOV.U32 R213, RZ, RZ, R67 ;  /* 0x000000ffffd57224 */ /* 0x000fe400078e0043 */
[----:B------:R-:W-:Y:S01]  /*f8f0*/  IMAD.MOV.U32 R212, RZ, RZ, R68 ;  /* 0x000000ffffd47224 */ /* 0x000fe200078e0044 */
[----:B0-----:R-:W3:Y:S01]  /*f900*/  LDL.LU.64 R26, [R1+0x208] ;  /* 0x00020800011a7983 */ /* 0x001ee20000300a00 */
[----:B------:R-:W-:Y:S02]  /*f910*/  IMAD.MOV.U32 R211, RZ, RZ, R69 ;  /* 0x000000ffffd37224 */ /* 0x000fe400078e0045 */
[----:B------:R-:W-:Y:S01]  /*f920*/  IMAD.MOV.U32 R210, RZ, RZ, R70 ;  /* 0x000000ffffd27224 */ /* 0x000fe200078e0046 */
[----:B----4-:R-:W4:Y:S01]  /*f930*/  LDL.LU.64 R28, [R1+0x210] ;  /* 0x00021000011c7983 */ /* 0x010f220000300a00 */
[----:B------:R-:W-:-:S02]  /*f940*/  IMAD.MOV.U32 R209, RZ, RZ, R71 ;  /* 0x000000ffffd17224 */ /* 0x000fc400078e0047 */
[----:B------:R-:W-:Y:S01]  /*f950*/  IMAD.MOV.U32 R208, RZ, RZ, R72 ;  /* 0x000000ffffd07224 */ /* 0x000fe200078e0048 */
[----:B-1----:R-:W3:Y:S01]  /*f960*/  LDL.LU.64 R30, [R1+0x218] ;  /* 0x00021800011e7983 */ /* 0x002ee20000300a00 */
[----:B------:R-:W-:Y:S02]  /*f970*/  IMAD.MOV.U32 R207, RZ, RZ, R73 ;  /* 0x000000ffffcf7224 */ /* 0x000fe400078e0049 */
[----:B------:R-:W-:Y:S01]  /*f980*/  IMAD.MOV.U32 R206, RZ, RZ, R74 ;  /* 0x000000ffffce7224 */ /* 0x000fe200078e004a */
[----:B--2---:R-:W2:Y:S01]  /*f990*/  LDL.LU.64 R32, [R1+0x220] ;  /* 0x0002200001207983 */ /* 0x004ea20000300a00 */
[----:B------:R-:W-:Y:S02]  /*f9a0*/  IMAD.MOV.U32 R205, RZ, RZ, R75 ;  /* 0x000000ffffcd7224 */ /* 0x000fe400078e004b */
[----:B------:R-:W-:Y:S01]  /*f9b0*/  IMAD.MOV.U32 R204, RZ, RZ, R76 ;  /* 0x000000ffffcc7224 */ /* 0x000fe200078e004c */
[----:B------:R-:W4:Y:S01]  /*f9c0*/  LDL.LU.64 R34, [R1+0x228] ;  /* 0x0002280001227983 */ /* 0x000f220000300a00 */
[----:B------:R-:W-:-:S02]  /*f9d0*/  IMAD.MOV.U32 R203, RZ, RZ, R77 ;  /* 0x000000ffffcb7224 */ /* 0x000fc400078e004d */
[----:B------:R-:W-:Y:S01]  /*f9e0*/  IMAD.MOV.U32 R202, RZ, RZ, R78 ;  /* 0x000000ffffca7224 */ /* 0x000fe200078e004e */
[----:B------:R-:W3:Y:S01]  /*f9f0*/  LDL.LU.64 R36, [R1+0x230] ;  /* 0x0002300001247983 */ /* 0x000ee20000300a00 */
[----:B------:R-:W-:Y:S02]  /*fa00*/  IMAD.MOV.U32 R201, RZ, RZ, R79 ;  /* 0x000000ffffc97224 */ /* 0x000fe400078e004f */
[----:B------:R-:W-:Y:S01]  /*fa10*/  IMAD.MOV.U32 R200, RZ, RZ, R80 ;  /* 0x000000ffffc87224 */ /* 0x000fe200078e0050 */
[----:B------:R-:W2:Y:S01]  /*fa20*/  LDL.LU.64 R38, [R1+0x238] ;  /* 0x0002380001267983 */ /* 0x000ea20000300a00 */
        /* <DEDUP_REMOVED lines=105> */
[----:B------:R-:W-:-:S03]  /*100c0*/  IMAD.MOV.U32 R0, RZ, RZ, R151 ;  /* 0x000000ffff007224 */ /* 0x000fc600078e0097 */
[----:B------:R-:W2:Y:S04]  /*100d0*/  LDL.LU.64 R110, [R1+0x358] ;  /* 0x00035800016e7983 */ /* 0x000ea80000300a00 */
[----:B------:R-:W4:Y:S04]  /*100e0*/  LDL.LU.64 R112, [R1+0x360] ;  /* 0x0003600001707983 */ /* 0x000f280000300a00 */
[----:B------:R-:W3:Y:S04]  /*100f0*/  LDL.LU.64 R114, [R1+0x368] ;  /* 0x0003680001727983 */ /* 0x000ee80000300a00 */
        /* <DEDUP_REMOVED lines=18> */
[----:B---3--:R-:W-:Y:S04]  /*10220*/  STL.64 [R1+0x2630], R150 ;  /* 0x0026309601007387 */ /* 0x008fe80000100a00 */
[----:B----4-:R-:W-:Y:S04]  /*10230*/  STL.64 [R1+0x2628], R148 ;  /* 0x0026289401007387 */ /* 0x010fe80000100a00 */
[----:B--2---:R-:W-:Y:S04]  /*10240*/  STL.64 [R1+0x2620], R146 ;  /* 0x0026209201007387 */ /* 0x004fe80000100a00 */
        /* <DEDUP_REMOVED lines=174> */
[----:B--2---:R-:W-:-:S06]  /*10d30*/  WARPGROUP.ARRIVE ;  /* 0x00000000000079c5 */ /* 0x004fcc0000000000 */
[----:B------:R-:W-:Y:S01]  /*10d40*/  HGMMA.64x256x16.F32.BF16 R24, gdesc[UR12], R24, gsb0 ;  /* 0x03e000000c1879f0 */ /* 0x000fe20008001818 */
        /* <DEDUP_REMOVED lines=206> */
[----:B------:R4:W-:Y:S04]  /*11a30*/  STL [R1+0x250], R44 ;  /* 0x0002502c01007387 */ /* 0x0009e80000100800 */
[----:B0-----:R-:W4:Y:S04]  /*11a40*/  LDL.LU.64 R24, [R1+0xa00] ;  /* 0x000a000001187983 */ /* 0x001f280000300a00 */
[----:B-1----:R-:W4:Y:S04]  /*11a50*/  LDL.LU.64 R26, [R1+0xa08] ;  /* 0x000a0800011a7983 */ /* 0x002f280000300a00 */
[----:B--2---:R-:W2:Y:S04]  /*11a60*/  LDL.LU.64 R28, [R1+0xa10] ;  /* 0x000a1000011c7983 */ /* 0x004ea80000300a00 */
[----:B---3--:R-:W2:Y:S04]  /*11a70*/  LDL.LU.64 R30, [R1+0xa18] ;  /* 0x000a1800011e7983 */ /* 0x008ea80000300a00 */
[----:B----4-:R-:W2:Y:S04]  /*11a80*/  LDL.LU.64 R32, [R1+0xa20] ;  /* 0x000a200001207983 */ /* 0x010ea80000300a00 */
[----:B------:R-:W2:Y:S01]  /*11a90*/  LDL.LU.64 R34, [R1+0xa28] ;  /* 0x000a280001227983 */ /* 0x000ea20000300a00 */
[----:B------:R-:W-:-:S03]  /*11aa0*/  IMAD.MOV.U32 R0, RZ, RZ, R45 ;  /* 0x000000ffff007224 */ /* 0x000fc600078e002d */
        /* <DEDUP_REMOVED lines=9> */
[----:B------:R-:W-:Y:S02]  /*11b40*/  IMAD.MOV.U32 R6, RZ, RZ, R50 ;  /* 0x000000ffff067224 */ /* 0x000fe400078e0032 */
        /* <DEDUP_REMOVED lines=151> */
[----:B------:R-:W2:Y:S04]  /*124c0*/  LDL.LU.64 R146, [R1+0xbe8] ;  /* 0x000be80001927983 */ /* 0x000ea80000300a00 */
[----:B------:R-:W2:Y:S04]  /*124d0*/  LDL.LU.64 R148, [R1+0xbf0] ;  /* 0x000bf00001947983 */ /* 0x000ea80000300a00 */
[----:B------:R-:W2:Y:S01]  /*124e0*/  LDL.LU.64 R150, [R1+0xbf8] ;  /* 0x000bf80001967983 */ /* 0x000ea20000300a00 */
[----:B------:R-:W-:Y:S01]  /*124f0*/  UMOV UR8, UR12 ;  /* 0x0000000c00087c82 */ /* 0x000fe20008000000 */
[----:B------:R-:W-:-:S02]  /*12500*/  UMOV UR9, UR13 ;  /* 0x0000000d00097c82 */ /* 0x000fc40008000000 */
        /* <DEDUP_REMOVED lines=174> */
[----:B0-----:R-:W4:Y:S04]  /*12ff0*/  LDL.LU.64 R24, [R1] ;  /* 0x0000000001187983 */ /* 0x001f280000300a00 */
[----:B-1----:R-:W4:Y:S04]  /*13000*/  LDL.LU.64 R26, [R1+0x8] ;  /* 0x00000800011a7983 */ /* 0x002f280000300a00 */
[----:B--2---:R-:W2:Y:S04]  /*13010*/  LDL.LU.64 R28, [R1+0x10] ;  /* 0x00001000011c7983 */ /* 0x004ea80000300a00 */
[----:B---3--:R-:W3:Y:S04]  /*13020*/  LDL.LU.64 R30, [R1+0x18] ;  /* 0x00001800011e7983 */ /* 0x008ee80000300a00 */
[----:B----4-:R-:W4:Y:S04]  /*13030*/  LDL.LU.64 R32, [R1+0x20] ;  /* 0x0000200001207983 */ /* 0x010f280000300a00 */
[----:B------:R-:W2:Y:S04]  /*13040*/  LDL.LU.64 R34, [R1+0x28] ;  /* 0x0000280001227983 */ /* 0x000ea80000300a00 */
[----:B------:R-:W3:Y:S04]  /*13050*/  LDL.LU.64 R36, [R1+0x30] ;  /* 0x0000300001247983 */ /* 0x000ee80000300a00 */
[----:B------:R-:W4:Y:S04]  /*13060*/  LDL.LU.64 R38, [R1+0x38] ;  /* 0x0000380001267983 */ /* 0x000f280000300a00 */
        /* <DEDUP_REMOVED lines=195> */
[----:B------:R-:W-:Y:S01]  /*13ca0*/  STL.64 [R1+0x830], R36 ;  /* 0x0008302401007387 */ /* 0x000fe20000100a00 */
[----:B------:R-:W-:-:S03]  /*13cb0*/  IMAD.MOV.U32 R2, RZ, RZ, R150 ;  /* 0x000000ffff027224 */ /* 0x000fc600078e0096 */
[----:B------:R-:W-:Y:S01]  /*13cc0*/  STL.64 [R1+0x838], R38 ;  /* 0x0008382601007387 */ /* 0x000fe20000100a00 */
[----:B------:R-:W-:-:S03]  /*13cd0*/  IMAD.MOV.U32 R0, RZ, RZ, R151 ;  /* 0x000000ffff007224 */ /* 0x000fc600078e0097 */
[----:B------:R-:W-:Y:S01]  /*13ce0*/  STL.64 [R1+0x840], R40 ;  /* 0x0008402801007387 */ /* 0x000fe20000100a00 */
[----:B------:R-:W-:-:S03]  /*13cf0*/  IMAD.MOV.U32 R4, RZ, RZ, R148 ;  /* 0x000000ffff047224 */ /* 0x000fc600078e0094 */
[----:B------:R-:W-:Y:S01]  /*13d00*/  STL.64 [R1+0x848], R42 ;  /* 0x0008482a01007387 */ /* 0x000fe20000100a00 */
[----:B------:R-:W-:-:S03]  /*13d10*/  IMAD.MOV.U32 R3, RZ, RZ, R149 ;  /* 0x000000ffff037224 */ /* 0x000fc600078e0095 */
[----:B------:R0:W-:Y:S01]  /*13d20*/  STL [R1+0x850], R44 ;  /* 0x0008502c01007387 */ /* 0x0001e20000100800 */
        /* <DEDUP_REMOVED lines=153> */
[----:B------:R-:W-:-:S03]  /*146c0*/  IMAD.MOV.U32 R235, RZ, RZ, R45 ;  /* 0x000000ffffeb7224 */ /* 0x000fc600078e002d */
        /* <DEDUP_REMOVED lines=1566> */
[----:B------:R-:W-:-:S03]  /*1a8b0*/  IMAD.MOV.U32 R45, RZ, RZ, R235 ;  /* 0x000000ffff2d7224 */ /* 0x000fc600078e00eb */
        /* <DEDUP_REMOVED lines=1132> */
[----:B------:R-:W-:Y:S01]  /*1ef80*/  IMAD.MOV.U32 R130, RZ, RZ, R17 ;  /* 0x000000ffff827224 */ /* 0x000fe200078e0011 */
[----:B------:R-:W-:Y:S01]  /*1ef90*/  UMOV UR8, UR12 ;  /* 0x0000000c00087c82 */ /* 0x000fe20008000000 */
[----:B------:R-:W-:Y:S01]  /*1efa0*/  IMAD.MOV.U32 R131, RZ, RZ, R16 ;  /* 0x000000ffff837224 */ /* 0x000fe200078e0010 */
[----:B------:R-:W-:Y:S01]  /*1efb0*/  UMOV UR9, UR13 ;  /* 0x0000000d00097c82 */ /* 0x000fe20008000000 */
        /* <DEDUP_REMOVED lines=117> */
[----:B------:R-:W-:Y:S01]  /*1f710*/  BPT.TRAP 0x1 ;  /* 0x000000040000795c */ /* 0x000fe20000300000 */
.L_x_27:
[----:B------:R-:W2:Y:S04]  /*1f720*/  LDL R4, [R1+0xe00] ;  /* 0x000e000001047983 */ /* 0x000ea80000100800 */
[----:B------:R-:W3:Y:S01]  /*1f730*/  LDL R6, [R1+0xe04] ;  /* 0x000e040001067983 */ /* 0x000ee20000100800 */
[----:B------:R-:W-:Y:S01]  /*1f740*/  UISETP.GT.U32.AND UP0, UPT, UR38, 0x1, UPT ;  /* 0x000000012600788c */ /* 0x000fe2000bf04070 */
[----:B--2---:R-:W-:Y:S01]  /*1f750*/  ISETP.NE.AND P1, PT, R4, RZ, PT ;  /* 0x000000ff0400720c */ /* 0x004fe20003f25270 */
[----:B------:R-:W-:-:S12]  /*1f760*/  IMAD.U32 R4, RZ, RZ, UR6 ;  /* 0x00000006ff047e24 */ /* 0x000fd8000f8e00ff */
[----:B------:R-:W-:-:S05]  /*1f770*/  @P1 LEA R4, R4, UR44, 0x3 ;  /* 0x0000002c04041c11 */ /* 0x000fca000f8e18ff */
[----:B------:R-:W-:-:S05]  /*1f780*/  @P1 VIADD R4, R4, 0x18 ;  /* 0x0000001804041836 */ /* 0x000fca0000000000 */
[----:B---3--:R-:W-:-:S04]  /*1f790*/  @P1 PRMT R4, R6, 0x654, R4 ;  /* 0x0000065406041816 */ /* 0x008fc80000000004 */
[----:B------:R1:W-:Y:S01]  /*1f7a0*/  @P1 SYNCS.ARRIVE.TRANS64.RED.A1T0 RZ, [R4+URZ], RZ ;  /* 0x000000ff04ff19a7 */ /* 0x0003e2000810043f */
[----:B------:R-:W-:-:S13]  /*1f7b0*/  PLOP3.LUT P1, PT, PT, PT, UP0, 0x80, 0x0 ;  /* 0x000000000000781c */ /* 0x000fda0003f2f008 */
[----:B-1----:R-:W-:Y:S05]  /*1f7c0*/  @P1 BRA `(.L_x_28) ;  /* 0x0000000000041947 */ /* 0x002fea0003800000 */
[----:B------:R-:W-:Y:S01]  /*1f7d0*/  BPT.TRAP 0x1 ;  /* 0x000000040000795c */ /* 0x000fe20000300000 */
.L_x_28:
[----:B------:R-:W-:Y:S01]  /*1f7e0*/  UIADD3 UR7, UR7, 0x1, URZ ;  /* 0x0000000107077890 */ /* 0x000fe2000fffe03f */
[C---:B-----5:R-:W-:Y:S01]  /*1f7f0*/  ISETP.GT.AND P1, PT, R0.reuse, 0x1, PT ;  /* 0x000000010000780c */ /* 0x060fe20003f24270 */
[----:B------:R-:W-:Y:S01]  /*1f800*/  UIADD3 UR6, UR6, 0x1, URZ ;  /* 0x0000000106067890 */ /* 0x000fe2000fffe03f */
[----:B------:R-:W-:Y:S01]  /*1f810*/  VIADD R0, R0, 0xffffffff ;  /* 0xffffffff00007836 */ /* 0x000fe20000000000 */
[----:B------:R-:W-:Y:S02]  /*1f820*/  UISETP.NE.AND UP0, UPT, UR7, 0x3, UPT ;  /* 0x000000030700788c */ /* 0x000fe4000bf05270 */
[----:B------:R-:W-:Y:S02]  /*1f830*/  UISETP.NE.AND UP1, UPT, UR6, 0x3, UPT ;  /* 0x000000030600788c */ /* 0x000fe4000bf25270 */
[----:B------:R-:W-:Y:S02]  /*1f840*/  USEL UR8, URZ, 0x1, UP0 ;  /* 0x000000013f087887 */ /* 0x000fe40008000000 */
[----:B------:R-:W-:-:S02]  /*1f850*/  USEL UR7, UR7, URZ, UP0 ;  /* 0x0000003f07077287 */ /* 0x000fc40008000000 */
[----:B------:R-:W-:Y:S02]  /*1f860*/  USEL UR6, UR6, URZ, UP1 ;  /* 0x0000003f06067287 */ /* 0x000fe40008800000 */
[----:B------:R-:W-:Y:S01]  /*1f870*/  LOP3.LUT R3, R3, UR8, RZ, 0x3c, !PT ;  /* 0x0000000803037c12 */ /* 0x000fe2000f8e3cff */
[----:B------:R-:W-:Y:S09]  /*1f880*/  @P1 BRA `(.L_x_29) ;  /* 0xfffffef400241947 */ /* 0x000ff2000383ffff */
.L_x_22:
[----:B------:R-:W1:Y:S02]  /*1f890*/  LDC R0, c[0x0][0x28c] ;  /* 0x0000a300ff007b82 */ /* 0x000e640000000800 */
[----:B-1----:R-:W-:-:S13]  /*1f8a0*/  ISETP.GE.AND P1, PT, R0, 0x1, PT ;  /* 0x000000010000780c */ /* 0x002fda0003f26270 */
[----:B------:R-:W-:Y:S05]  /*1f8b0*/  @!P1 BRA `(.L_x_30) ;  /* 0x0000000000449947 */ /* 0x000fea0003800000 */
[----:B------:R-:W-:Y:S05]  /*1f8c0*/  @!P0 BRA `(.L_x_31) ;  /* 0x0000000000048947 */ /* 0x000fea0003800000 */
[----:B------:R-:W-:Y:S01]  /*1f8d0*/  BPT.TRAP 0x1 ;  /* 0x000000040000795c */ /* 0x000fe20000300000 */
.L_x_31:
[----:B------:R-:W2:Y:S04]  /*1f8e0*/  LDL R0, [R1+0xe00] ;  /* 0x000e000001007983 */ /* 0x000ea80000100800 */
[----:B------:R-:W3:Y:S01]  /*1f8f0*/  LDL R3, [R1+0xe04] ;  /* 0x000e040001037983 */ /* 0x000ee20000100800 */
[----:B------:R-:W-:Y:S01]  /*1f900*/  UISETP.GT.U32.AND UP0, UPT, UR38, 0x1, UPT ;  /* 0x000000012600788c */ /* 0x000fe2000bf04070 */
[----:B--2---:R-:W-:-:S13]  /*1f910*/  ISETP.NE.AND P0, PT, R0, RZ, PT ;  /* 0x000000ff0000720c */ /* 0x004fda0003f05270 */
[----:B-----5:R-:W-:-:S04]  /*1f920*/  @P0 VIADD R0, R5, UR37 ;  /* 0x0000002505000c36 */ /* 0x020fc80008000000 */
[----:B------:R-:W-:-:S05]  /*1f930*/  @P0 IMAD.WIDE.U32 R4, R0, -0x55555555, RZ ;  /* 0xaaaaaaab00040825 */ /* 0x000fca00078e00ff */
[----:B------:R-:W-:-:S05]  /*1f940*/  @P0 SHF.R.U32.HI R4, RZ, 0x1, R5 ;  /* 0x00000001ff040819 */ /* 0x000fca0000011605 */
[----:B------:R-:W-:-:S05]  /*1f950*/  @P0 IMAD R0, R4, -0x3, R0 ;  /* 0xfffffffd04000824 */ /* 0x000fca00078e0200 */
[----:B------:R-:W-:-:S05]  /*1f960*/  @P0 LEA R0, R0, UR44, 0x3 ;  /* 0x0000002c00000c11 */ /* 0x000fca000f8e18ff */
[----:B------:R-:W-:-:S05]  /*1f970*/  @P0 VIADD R0, R0, 0x18 ;  /* 0x0000001800000836 */ /* 0x000fca0000000000 */
[----:B---3--:R-:W-:-:S04]  /*1f980*/  @P0 PRMT R0, R3, 0x654, R0 ;  /* 0x0000065403000816 */ /* 0x008fc80000000000 */
[----:B------:R1:W-:Y:S01]  /*1f990*/  @P0 SYNCS.ARRIVE.TRANS64.RED.A1T0 RZ, [R0+URZ], RZ ;  /* 0x000000ff00ff09a7 */ /* 0x0003e2000810043f */
[----:B------:R-:W-:-:S13]  /*1f9a0*/  PLOP3.LUT P0, PT, PT, PT, UP0, 0x80, 0x0 ;  /* 0x000000000000781c */ /* 0x000fda0003f0f008 */
[----:B-1----:R-:W-:Y:S05]  /*1f9b0*/  @P0 BRA `(.L_x_30) ;  /* 0x0000000000040947 */ /* 0x002fea0003800000 */
[----:B------:R-:W-:Y:S01]  /*1f9c0*/  BPT.TRAP 0x1 ;  /* 0x000000040000795c */ /* 0x000fe20000300000 */
.L_x_30:
[----:B------:R-:W1:Y:S01]  /*1f9d0*/  S2R R6, SR_TID.X ;  /* 0x0000000000067919 */ /* 0x000e620000002100 */
[----:B------:R-:W-:Y:S01]  /*1f9e0*/  USHF.L.U32 UR41, UR41, 0x9, URZ ;  /* 0x0000000929297899 */ /* 0x000fe2000800063f */
[----:B------:R-:W-:Y:S01]  /*1f9f0*/  ULDC UR12, c[0x0][0x288] ;  /* 0x0000a200000c7ab9 */ /* 0x000fe20000000800 */
[----:B------:R-:W-:Y:S02]  /*1fa00*/  UIMAD.WIDE UR8, UR40, 0x200, URZ ;  /* 0x00000200280878a5 */ /* 0x000fe4000f8e023f */
[----:B------:R-:W-:Y:S02]  /*1fa10*/  USHF.L.U32 UR40, UR40, 0x9, URZ ;  /* 0x0000000928287899 */ /* 0x000fe4000800063f */
[----:B------:R-:W-:Y:S01]  /*1fa20*/  IMAD.U32 R10, RZ, RZ, UR41 ;  /* 0x00000029ff0a7e24 */ /* 0x000fe2000f8e00ff */
[----:B------:R-:W-:Y:S02]  /*1fa30*/  UISETP.GE.AND UP0, UPT, UR41, UR12, UPT ;  /* 0x0000000c2900728c */ /* 0x000fe4000bf06270 */
[----:B------:R-:W-:Y:S01]  /*1fa40*/  UIADD3 UR37, UR43, UR37, URZ ;  /* 0x000000252b257290 */ /* 0x000fe2000fffe03f */
[----:B------:R-:W-:Y:S01]  /*1fa50*/  ULDC UR7, c[0x0][0x284] ;  /* 0x0000a10000077ab9 */ /* 0x000fe20000000800 */
[----:B------:R-:W-:-:S02]  /*1fa60*/  USHF.R.S32.HI UR13, URZ, 0x1f, UR42 ;  /* 0x0000001f3f0d7899 */ /* 0x000fc4000801142a */
[----:B------:R-:W-:Y:S02]  /*1fa70*/  UISETP.GE.OR UP0, UPT, UR40, UR7, UP0 ;  /* 0x000000072800728c */ /* 0x000fe40008706670 */
[----:B------:R-:W-:Y:S02]  /*1fa80*/  UISETP.GT.U32.AND UP1, UPT, UR37, 0x2, UPT ;  /* 0x000000022500788c */ /* 0x000fe4000bf24070 */
[----:B------:R-:W-:Y:S01]  /*1fa90*/  UIMAD.WIDE.U32 UR4, UR37, -0x55555555, URZ ;  /* 0xaaaaaaab250478a5 */ /* 0x000fe2000f8e003f */
[----:B------:R-:W-:Y:S01]  /*1faa0*/  ULDC.64 UR10, c[0x0][0x5d0] ;  /* 0x00017400000a7ab9 */ /* 0x000fe20000000a00 */
[----:B------:R-:W-:Y:S01]  /*1fab0*/  UISETP.LT.U32.AND UP1, UPT, UR43, 0x3, UP1 ;  /* 0x000000032b00788c */ /* 0x000fe20008f21070 */
[----:B------:R-:W-:Y:S01]  /*1fac0*/  PLOP3.LUT P0, PT, PT, PT, UP0, 0x80, 0x0 ;  /* 0x000000000000781c */ /* 0x000fe20003f0f008 */
[----:B------:R-:W-:Y:S02]  /*1fad0*/  UISETP.GE.U32.AND UP2, UPT, UR43, 0x3, UPT ;  /* 0x000000032b00788c */ /* 0x000fe4000bf46070 */
[----:B------:R-:W-:-:S02]  /*1fae0*/  UIMAD UR6, UR13, UR10, URZ ;  /* 0x0000000a0d0672a4 */ /* 0x000fc4000f8e023f */
[----:B------:R-:W-:Y:S02]  /*1faf0*/  USHF.R.U32.HI UR4, URZ, 0x1, UR5 ;  /* 0x000000013f047899 */ /* 0x000fe40008011605 */
[----:B------:R-:W-:Y:S01]  /*1fb00*/  USEL UR5, URZ, 0x1, !UP1 ;  /* 0x000000013f057887 */ /* 0x000fe2000c800000 */
[--C-:B-1----:R-:W-:Y:S01]  /*1fb10*/  SHF.R.U32.HI R3, RZ, 0x7, R6.reuse ;  /* 0x00000007ff037819 */ /* 0x102fe20000011606 */
[C---:B------:R-:W-:Y:S01]  /*1fb20*/  IMAD.SHL.U32 R11, R6.reuse, 0x2, RZ ;  /* 0x00000002060b7824 */ /* 0x040fe200078e00ff */
[----:B------:R-:W-:Y:S01]  /*1fb30*/  SHF.R.U32.HI R4, RZ, 0x2, R6 ;  /* 0x00000002ff047819 */ /* 0x000fe20000011606 */
[----:B------:R-:W-:Y:S01]  /*1fb40*/  UIMAD UR6, UR42, UR11, UR6 ;  /* 0x0000000b2a0672a4 */ /* 0x000fe2000f8e0206 */
[----:B-----5:R-:W-:Y:S01]  /*1fb50*/  LOP3.LUT R5, R6, 0x60, RZ, 0xc0, !PT ;  /* 0x0000006006057812 */ /* 0x020fe200078ec0ff */
[----:B------:R-:W-:Y:S01]  /*1fb60*/  ULOP3.LUT UR36, UR36, UR5, URZ, 0x3c, !UPT ;  /* 0x0000000524247292 */ /* 0x000fe2000f8e3c3f */
[----:B------:R-:W-:Y:S01]  /*1fb70*/  LOP3.LUT R3, R3, 0x1, RZ, 0xc0, !PT ;  /* 0x0000000103037812 */ /* 0x000fe200078ec0ff */
[----:B------:R-:W-:Y:S01]  /*1fb80*/  UIMAD UR37, UR4, -0x3, UR37 ;  /* 0xfffffffd042578a4 */ /* 0x000fe2000f8e0225 */
[----:B------:R-:W-:Y:S01]  /*1fb90*/  LOP3.LUT R4, R4, 0x7, RZ, 0xc0, !PT ;  /* 0x0000000704047812 */ /* 0x000fe200078ec0ff */
[----:B------:R-:W-:Y:S01]  /*1fba0*/  @UP2 ULOP3.LUT UR36, UR36, 0x1, UR4, 0x78, !UPT ;  /* 0x0000000124242892 */ /* 0x000fe2000f8e7804 */
[----:B------:R-:W-:Y:S01]  /*1fbb0*/  SHF.R.U32.HI R5, RZ, 0x1, R5 ;  /* 0x00000001ff057819 */ /* 0x000fe20000011605 */
[----:B------:R-:W-:Y:S01]  /*1fbc0*/  IMAD.SHL.U32 R8, R3, 0x40, RZ ;  /* 0x0000004003087824 */ /* 0x000fe200078e00ff */
[----:B------:R-:W-:-:S02]  /*1fbd0*/  LOP3.LUT R10, R10, 0x6, R11, 0xf8, !PT ;  /* 0x000000060a0a7812 */ /* 0x000fc400078ef80b */
[--C-:B------:R-:W-:Y:S02]  /*1fbe0*/  IADD3 R0, RZ, -R5, -R4.reuse ;  /* 0x80000005ff007210 */ /* 0x100fe40007ffe804 */
[----:B------:R-:W-:Y:S01]  /*1fbf0*/  LOP3.LUT R8, R8, 0x40, R4, 0xe2, !PT ;  /* 0x0000004008087812 */ /* 0x000fe200078ee204 */
[----:B------:R-:W-:Y:S01]  /*1fc00*/  IMAD.MOV.U32 R4, RZ, RZ, -0x2 ;  /* 0xfffffffeff047424 */ /* 0x000fe200078e00ff */
[----:B------:R-:W-:Y:S01]  /*1fc10*/  SHF.R.S32.HI R11, RZ, 0x1f, R10 ;  /* 0x0000001fff0b7819 */ /* 0x000fe2000001140a */
[----:B------:R-:W-:Y:S01]  /*1fc20*/  IMAD R0, R3, -0x40, R0 ;  /* 0xffffffc003007824 */ /* 0x000fe200078e0200 */
[----:B------:R-:W-:Y:S01]  /*1fc30*/  LOP3.LUT R3, R6, 0x3, RZ, 0xc0, !PT ;  /* 0x0000000306037812 */ /* 0x000fe200078ec0ff */
[----:B------:R-:W-:Y:S01]  /*1fc40*/  IMAD.U32 R6, RZ, RZ, UR7 ;  /* 0x00000007ff067e24 */ /* 0x000fe2000f8e00ff */
[----:B------:R-:W-:-:S03]  /*1fc50*/  LOP3.LUT R8, R8, UR8, R5, 0xfe, !PT ;  /* 0x0000000808087c12 */ /* 0x000fc6000f8efe05 */
[----:B------:R-:W-:Y:S01]  /*1fc60*/  IMAD R3, R3, R4, UR12 ;  /* 0x0000000c03037e24 */ /* 0x000fe2000f8e0204 */
[----:B------:R-:W-:Y:S01]  /*1fc70*/  IADD3 R0, R6, -UR40, R0 ;  /* 0x8000002806007c10 */ /* 0x000fe2000fffe000 */
[----:B------:R-:W-:Y:S01]  /*1fc80*/  IMAD.U32 R4, RZ, RZ, UR10 ;  /* 0x0000000aff047e24 */ /* 0x000fe2000f8e00ff */
[----:B------:R-:W-:Y:S01]  /*1fc90*/  UMOV UR40, 0xffffffff ;  /* 0xffffffff00287882 */ /* 0x000fe20000000000 */
[----:B------:R-:W-:Y:S02]  /*1fca0*/  VIADD R3, R3, -UR41 ;  /* 0x8000002903037c36 */ /* 0x000fe40008000000 */
[----:B------:R-:W-:-:S04]  /*1fcb0*/  IMAD.WIDE.U32 R4, R4, UR42, R10 ;  /* 0x0000002a04047c25 */ /* 0x000fc8000f8e000a */
[----:B------:R-:W-:Y:S01]  /*1fcc0*/  VIADD R5, R5, UR6 ;  /* 0x0000000605057c36 */ /* 0x000fe20008000000 */
[----:B------:R-:W-:Y:S06]  /*1fcd0*/  @P0 BRA `(.L_x_32) ;  /* 0x000004a400300947 */ /* 0x000fec0003800000 */
[----:B------:R-:W-:Y:S01]  /*1fce0*/  FSETP.NEU.AND P0, PT, R16, RZ, PT ;  /* 0x000000ff1000720b */ /* 0x000fe20003f0d000 */
[----:B------:R-:W-:Y:S01]  /*1fcf0*/  ULDC.64 UR6, c[0x0][0x5c8] ;  /* 0x0001720000067ab9 */ /* 0x000fe20000000a00 */
[----:B------:R-:W-:Y:S01]  /*1fd00*/  ISETP.GT.AND P5, PT, R3, RZ, PT ;  /* 0x000000ff0300720c */ /* 0x000fe20003fa4270 */
[----:B------:R-:W-:Y:S01]  /*1fd10*/  UIMAD UR4, UR9, UR6, URZ ;  /* 0x00000006090472a4 */ /* 0x000fe2000f8e023f */
[----:B------:R-:W-:Y:S01]  /*1fd20*/  IMAD.U32 R20, RZ, RZ, UR7 ;  /* 0x00000007ff147e24 */ /* 0x000fe2000f8e00ff */
[----:B------:R-:W-:Y:S01]  /*1fd30*/  BSSY B0, `(.L_x_32) ;  /* 0x0004a46000007945 */ /* 0x000fe20003800000 */
[----:B------:R-:W-:Y:S01]  /*1fd40*/  IMAD.WIDE.U32 R4, R8, UR6, R4 ;  /* 0x0000000608047c25 */ /* 0x000fe2000f8e0004 */
[----:B------:R-:W-:-:S03]  /*1fd50*/  ISETP.GT.AND P1, PT, R0, RZ, P5 ;  /* 0x000000ff0000720c */ /* 0x000fc60002f24270 */
[----:B------:R-:W-:-:S04]  /*1fd60*/  IMAD R20, R8, R20, UR4 ;  /* 0x0000000408147e24 */ /* 0x000fc8000f8e0214 */
[----:B------:R-:W-:Y:S01]  /*1fd70*/  IMAD.IADD R20, R5, 0x1, R20 ;  /* 0x0000000105147824 */ /* 0x000fe200078e0214 */
[----:B------:R-:W-:Y:S06]  /*1fd80*/  @!P0 BRA `(.L_x_33) ;  /* 0x0000031c00b08947 */ /* 0x000fec0003800000 */
[----:B0-----:R-:W0:Y:S01]  /*1fd90*/  LDC.64 R158, c[0x0][0x5b8] ;  /* 0x00016e00ff9e7b82 */ /* 0x001e220000000a00 */
[----:B------:R-:W2:Y:S01]  /*1fda0*/  LDL.LU R21, [R1+0xc00] ;  /* 0x000c000001157983 */ /* 0x000ea20000300800 */
[----:B------:R-:W-:-:S06]  /*1fdb0*/  ULDC.64 UR4, c[0x0][0x5c0] ;  /* 0x0001700000047ab9 */ /* 0x000fcc0000000a00 */
[----:B------:R-:W1:Y:S08]  /*1fdc0*/  LDC.64 R6, c[0x0][0x5b0] ;  /* 0x00016c00ff067b82 */ /* 0x000e700000000a00 */
[----:B------:R-:W3:Y:S01]  /*1fdd0*/  LDC.64 R154, c[0x0][0x5a8] ;  /* 0x00016a00ff9a7b82 */ /* 0x000ee20000000a00 */
[C---:B0-----:R-:W-:Y:S02]  /*1fde0*/  IMAD R5, R158.reuse, UR13, RZ ;  /* 0x0000000d9e057c24 */ /* 0x041fe4000f8e02ff */
[----:B------:R-:W-:-:S04]  /*1fdf0*/  IMAD.WIDE.U32 R160, R158, UR42, R10 ;  /* 0x0000002a9ea07c25 */ /* 0x000fc8000f8e000a */
[----:B------:R-:W-:Y:S02]  /*1fe00*/  IMAD R159, R159, UR42, R5 ;  /* 0x0000002a9f9f7c24 */ /* 0x000fe4000f8e0205 */
[----:B-1----:R-:W-:Y:S02]  /*1fe10*/  IMAD R19, R6, UR9, RZ ;  /* 0x0000000906137c24 */ /* 0x002fe4000f8e02ff */
[----:B------:R-:W-:Y:S02]  /*1fe20*/  IMAD.IADD R157, R161, 0x1, R159 ;  /* 0x00000001a19d7824 */ /* 0x000fe400078e029f */
[----:B------:R-:W-:Y:S02]  /*1fe30*/  IMAD.MOV.U32 R156, RZ, RZ, R160 ;  /* 0x000000ffff9c7224 */ /* 0x000fe400078e00a0 */
[C---:B------:R-:W-:Y:S02]  /*1fe40*/  IMAD R19, R8.reuse, R7, R19 ;  /* 0x0000000708137224 */ /* 0x040fe400078e0213 */
[----:B------:R-:W-:-:S04]  /*1fe50*/  IMAD.WIDE.U32 R12, R8, R6, R156 ;  /* 0x00000006080c7225 */ /* 0x000fc800078e009c */
[----:B------:R-:W-:Y:S01]  /*1fe60*/  IMAD.IADD R5, R13, 0x1, R19 ;  /* 0x000000010d057824 */ /* 0x000fe200078e0213 */
[----:B---3--:R-:W-:-:S04]  /*1fe70*/  LEA R14, P0, R12, R154, 0x1 ;  /* 0x0000009a0c0e7211 */ /* 0x008fc800078008ff */
[----:B------:R-:W-:-:S05]  /*1fe80*/  LEA.HI.X R15, R12, R155, R5, 0x1, P0 ;  /* 0x0000009b0c0f7211 */ /* 0x000fca00000f0c05 */
[----:B------:R-:W3:Y:S01]  /*1fe90*/  @P1 LDG.E.LTC128B.U16 R9, desc[UR46][R14.64] ;  /* 0x0000002e0e091981 */ /* 0x000ee2000c1e1520 */
[C---:B------:R-:W-:Y:S01]  /*1fea0*/  LEA R168, P0, R4.reuse, UR4, 0x1 ;  /* 0x0000000404a87c11 */ /* 0x040fe2000f8008ff */
[----:B------:R-:W-:Y:S01]  /*1feb0*/  BSSY B1, `(.L_x_34) ;  /* 0x0000013000017945 */ /* 0x000fe20003800000 */
[----:B------:R-:W-:Y:S02]  /*1fec0*/  ISETP.GT.AND P2, PT, R3, 0x1, PT ;  /* 0x000000010300780c */ /* 0x000fe40003f44270 */
[----:B------:R-:W-:Y:S02]  /*1fed0*/  LEA.HI.X R169, R4, UR5, R20, 0x1, P0 ;  /* 0x0000000504a97c11 */ /* 0x000fe400080f0c14 */
[----:B------:R-:W-:-:S09]  /*1fee0*/  LOP3.LUT R17, R17, 0xfffffffd, RZ, 0xc0, !PT ;  /* 0xfffffffd11117812 */ /* 0x000fd200078ec0ff */
[----:B------:R-:W-:Y:S01]  /*1fef0*/  @P2 LOP3.LUT R17, R17, 0x2, RZ, 0xfc, !PT ;  /* 0x0000000211112812 */ /* 0x000fe200078efcff */
[----:B---3--:R-:W-:-:S04]  /*1ff00*/  IMAD.U32 R5, R9, 0x10000, RZ ;  /* 0x0001000009057824 */ /* 0x008fc800078e00ff */
[----:B------:R-:W-:-:S04]  /*1ff10*/  FMUL R5, R5, R16 ;  /* 0x0000001005057220 */ /* 0x000fc80000400000 */
[----:B--2---:R-:W-:-:S05]  /*1ff20*/  FFMA R5, R21, R2, R5 ;  /* 0x0000000215057223 */ /* 0x004fca0000000005 */
[----:B------:R-:W-:-:S05]  /*1ff30*/  F2FP.BF16.F32.PACK_AB R4, RZ, R5 ;  /* 0x00000005ff04723e */ /* 0x000fca00000010ff */
[----:B------:R0:W-:Y:S02]  /*1ff40*/  @P1 STG.E.U16 desc[UR46][R168.64], R4 ;  /* 0x00000004a8001986 */ /* 0x0001e4000c10152e */
[----:B0-----:R-:W-:-:S04]  /*1ff50*/  IMAD.WIDE.U32 R4, R8, R6, R10 ;  /* 0x0000000608047225 */ /* 0x001fc800078e000a */
[----:B------:R-:W-:Y:S02]  /*1ff60*/  IMAD.IADD R5, R19, 0x1, R5 ;  /* 0x0000000113057824 */ /* 0x000fe400078e0205 */
[----:B------:R-:W-:-:S04]  /*1ff70*/  IMAD.WIDE.U32 R4, R158, UR42, R4 ;  /* 0x0000002a9e047c25 */ /* 0x000fc8000f8e0004 */
[----:B------:R-:W-:Y:S01]  /*1ff80*/  IMAD.IADD R5, R159, 0x1, R5 ;  /* 0x000000019f057824 */ /* 0x000fe200078e0205 */
[----:B------:R-:W-:-:S04]  /*1ff90*/  LEA R152, P0, R4, R154, 0x1 ;  /* 0x0000009a04987211 */ /* 0x000fc800078008ff */
[----:B------:R-:W-:Y:S02]  /*1ffa0*/  LEA.HI.X R153, R4, R155, R5, 0x1, P0 ;  /* 0x0000009b04997211 */ /* 0x000fe400000f0c05 */
[----:B------:R-:W-:-:S13]  /*1ffb0*/  ISETP.GT.AND P0, PT, R0, RZ, P2 ;  /* 0x000000ff0000720c */ /* 0x000fda0001704270 */
[----:B------:R-:W-:Y:S05]  /*1ffc0*/  @!P0 BRA `(.L_x_35) ;  /* 0x0000000000048947 */ /* 0x000fea0003800000 */
[----:B------:R0:W5:Y:S02]  /*1ffd0*/  LDG.E.LTC128B.U16 R9, desc[UR46][R152.64+0x2] ;  /* 0x0000022e98097981 */ /* 0x000164000c1e1520 */
.L_x_35:
[----:B------:R-:W-:Y:S05]  /*1ffe0*/  BSYNC B1 ;  /* 0x0000000000017941 */ /* 0x000fea0003800000 */
.L_x_34:
[----:B------:R-:W2:Y:S01]  /*1fff0*/  LDL.LU R5, [R1+0xc04] ;  /* 0x000c040001057983 */ /* 0x000ea20000300800 */
[----:B-----5:R-:W-:Y:S01]  /*20000*/  IMAD.U32 R4, R9, 0x10000, RZ ;  /* 0x0001000009047824 */ /* 0x020fe200078e00ff */
[C---:B------:R-:W-:Y:S01]  /*20010*/  SHF.L.U64.HI R163, R6.reuse, 0x3, R7 ;  /* 0x0000000306a37819 */ /* 0x040fe20000010207 */
[----:B------:R-:W-:Y:S01]  /*20020*/  IMAD.SHL.U32 R162, R6, 0x8, RZ ;  /* 0x0000000806a27824 */ /* 0x000fe200078e00ff */
[----:B------:R-:W3:Y:S01]  /*20030*/  LDL.LU R14, [R1+0xc08] ;  /* 0x000c0800010e7983 */ /* 0x000ee20000300800 */
[----:B------:R-:W-:-:S04]  /*20040*/  FMUL R4, R4, R16 ;  /* 0x0000001004047220 */ /* 0x000fc80000400000 */
[----:B--2---:R-:W-:Y:S01]  /*20050*/  FFMA R4, R5, R2, R4 ;  /* 0x0000000205047223 */ /* 0x004fe20000000004 */
[----:B------:R-:W-:-:S04]  /*20060*/  @P0 IMAD.MOV.U32 R5, RZ, RZ, R169 ;  /* 0x000000ffff050224 */ /* 0x000fc800078e00a9 */
[----:B------:R-:W-:-:S04]  /*20070*/  F2FP.BF16.F32.PACK_AB R4, RZ, R4 ;  /* 0x00000004ff04723e */ /* 0x000fc800000010ff */
[----:B------:R-:W-:Y:S01]  /*20080*/  PRMT R12, R4, 0x7610, R12 ;  /* 0x00007610040c7816 */ /* 0x000fe2000000000c */
[----:B------:R-:W-:-:S05]  /*20090*/  @P0 IMAD.MOV.U32 R4, RZ, RZ, R168 ;  /* 0x000000ffff040224 */ /* 0x000fca00078e00a8 */
[----:B------:R1:W-:Y:S01]  /*200a0*/  @P0 STG.E.U16 desc[UR46][R4.64+0x2], R12 ;  /* 0x0000020c04000986 */ /* 0x0003e2000c10152e */
[----:B------:R-:W-:Y:S01]  /*200b0*/  ISETP.GT.AND P0, PT, R0, 0x8, P5 ;  /* 0x000000080000780c */ /* 0x000fe20002f04270 */
[----:B-1----:R-:W-:-:S04]  /*200c0*/  IMAD.WIDE.U32 R4, R8, R6, R162 ;  /* 0x0000000608047225 */ /* 0x002fc800078e00a2 */
[----:B------:R-:W-:Y:S01]  /*200d0*/  IMAD.IADD R19, R19, 0x1, R5 ;  /* 0x0000000113137824 */ /* 0x000fe200078e0205 */
[----:B------:R-:W-:-:S05]  /*200e0*/  IADD3 R5, P1, R160, R4, RZ ;  /* 0x00000004a0057210 */ /* 0x000fca0007f3e0ff */
[----:B------:R-:W-:Y:S01]  /*200f0*/  IMAD.X R13, R19, 0x1, R157, P1 ;  /* 0x00000001130d7824 */ /* 0x000fe200008e069d */
[----:B------:R-:W-:-:S04]  /*20100*/  LEA R12, P1, R5, R154, 0x1 ;  /* 0x0000009a050c7211 */ /* 0x000fc800078208ff */
[----:B------:R-:W-:-:S05]  /*20110*/  LEA.HI.X R13, R5, R155, R13, 0x1, P1 ;  /* 0x0000009b050d7211 */ /* 0x000fca00008f0c0d */
[----:B------:R-:W2:Y:S01]  /*20120*/  @P0 LDG.E.LTC128B.U16 R9, desc[UR46][R12.64] ;  /* 0x0000002e0c090981 */ /* 0x000ea2000c1e1520 */
[----:B------:R-:W-:Y:S01]  /*20130*/  IADD3 R4, P1, R10, R4, RZ ;  /* 0x000000040a047210 */ /* 0x000fe20007f3e0ff */
[----:B------:R-:W-:Y:S01]  /*20140*/  IMAD.U32 R180, RZ, RZ, UR6 ;  /* 0x00000006ffb47e24 */ /* 0x000fe2000f8e00ff */
[----:B------:R-:W-:Y:S01]  /*20150*/  ISETP.GT.AND P2, PT, R0, 0x8, P2 ;  /* 0x000000080000780c */ /* 0x000fe20001744270 */
[----:B------:R-:W-:Y:S01]  /*20160*/  IMAD.U32 R181, RZ, RZ, UR7 ;  /* 0x00000007ffb57e24 */ /* 0x000fe2000f8e00ff */
[----:B------:R-:W-:Y:S01]  /*20170*/  BSSY B1, `(.L_x_36) ;  /* 0x0000013000017945 */ /* 0x000fe20003800000 */
[----:B------:R-:W-:Y:S02]  /*20180*/  IMAD.X R5, R11, 0x1, R19, P1 ;  /* 0x000000010b057824 */ /* 0x000fe400008e0613 */
[----:B------:R-:W-:Y:S02]  /*20190*/  IMAD.SHL.U32 R180, R180, 0x10, RZ ;  /* 0x00000010b4b47824 */ /* 0x000fe400078e00ff */
[----:B------:R-:W-:-:S04]  /*201a0*/  IMAD.WIDE.U32 R4, R158, UR42, R4 ;  /* 0x0000002a9e047c25 */ /* 0x000fc8000f8e0004 */
[----:B------:R-:W-:Y:S01]  /*201b0*/  IMAD.IADD R5, R159, 0x1, R5 ;  /* 0x000000019f057824 */ /* 0x000fe200078e0205 */
[----:B------:R-:W-:-:S04]  /*201c0*/  LEA R22, P1, R4, R154, 0x1 ;  /* 0x0000009a04167211 */ /* 0x000fc800078208ff */
[----:B------:R-:W-:Y:S01]  /*201d0*/  LEA.HI.X R23, R4, R155, R5, 0x1, P1 ;  /* 0x0000009b04177211 */ /* 0x000fe200008f0c05 */
[----:B------:R-:W-:-:S05]  /*201e0*/  IMAD.U32 R4, RZ, RZ, UR6 ;  /* 0x00000006ff047e24 */ /* 0x000fca000f8e00ff */
[----:B------:R-:W-:Y:S02]  /*201f0*/  SHF.L.U64.HI R181, R4, 0x4, R181 ;  /* 0x0000000404b57819 */ /* 0x000fe400000102b5 */
[----:B------:R-:W-:Y:S01]  /*20200*/  IADD3 R4, P1, R180, R168, RZ ;  /* 0x000000a8b4047210 */ /* 0x000fe20007f3e0ff */
[----:B--2---:R-:W-:-:S04]  /*20210*/  IMAD.U32 R5, R9, 0x10000, RZ ;  /* 0x0001000009057824 */ /* 0x004fc800078e00ff */
[----:B------:R-:W-:-:S04]  /*20220*/  FMUL R5, R5, R16 ;  /* 0x0000001005057220 */ /* 0x000fc80000400000 */
[----:B---3--:R-:W-:-:S05]  /*20230*/  FFMA R5, R14, R2, R5 ;  /* 0x000000020e057223 */ /* 0x008fca0000000005 */
[----:B------:R-:W-:-:S04]  /*20240*/  F2FP.BF16.F32.PACK_AB R5, RZ, R5 ;  /* 0x00000005ff05723e */ /* 0x000fc800000010ff */
[----:B------:R-:W-:Y:S01]  /*20250*/  PRMT R12, R5, 0x7610, R12 ;  /* 0x00007610050c7816 */ /* 0x000fe2000000000c */
[----:B------:R-:W-:-:S05]  /*20260*/  IMAD.X R5, R181, 0x1, R169, P1 ;  /* 0x00000001b5057824 */ /* 0x000fca00008e06a9 */
[----:B------:R1:W-:Y:S01]  /*20270*/  @P0 STG.E.U16 desc[UR46][R4.64], R12 ;  /* 0x0000000c04000986 */ /* 0x0003e2000c10152e */
[----:B------:R-:W-:Y:S05]  /*20280*/  @!P2 BRA `(.L_x_37) ;  /* 0x000000000004a947 */ /* 0x000fea0003800000 */
[----:B------:R2:W5:Y:S02]  /*20290*/  LDG.E.LTC128B.U16 R9, desc[UR46][R22.64+0x2] ;  /* 0x0000022e16097981 */ /* 0x000564000c1e1520 */
.L_x_37:
[----:B------:R-:W-:Y:S05]  /*202a0*/  BSYNC B1 ;  /* 0x0000000000017941 */ /* 0x000fea0003800000 */
.L_x_36:
[----:B------:R-:W3:Y:S01]  /*202b0*/  LDL.LU R13, [R1+0xc0c] ;  /* 0x000c0c00010d7983 */ /* 0x000ee20000300800 */
[----:B-1---5:R-:W-:Y:S01]  /*202c0*/  IMAD.U32 R12, R9, 0x10000, RZ ;  /* 0x00010000090c7824 */ /* 0x022fe200078e00ff */
[----:B------:R-:W-:Y:S01]  /*202d0*/  ISETP.GT.AND P4, PT, R3, 0x8, PT ;  /* 0x000000080300780c */ /* 0x000fe20003f84270 */
[----:B------:R-:W-:Y:S01]  /*202e0*/  BSSY B1, `(.L_x_38) ;  /* 0x000000a000017945 */ /* 0x000fe20003800000 */
[----:B------:R-:W-:Y:S01]  /*202f0*/  LOP3.LUT R17, R17, 0xfffffffb, RZ, 0xc0, !PT ;  /* 0xfffffffb11117812 */ /* 0x000fe200078ec0ff */
[----:B------:R-:W-:Y:S01]  /*20300*/  FMUL R12, R12, R16 ;  /* 0x000000100c0c7220 */ /* 0x000fe20000400000 */
[----:B------:R-:W-:-:S09]  /*20310*/  ISETP.GT.AND P0, PT, R0, RZ, P4 ;  /* 0x000000ff0000720c */ /* 0x000fd20002704270 */
[----:B------:R-:W-:Y:S01]  /*20320*/  @P4 LOP3.LUT R17, R17, 0x4, RZ, 0xfc, !PT ;  /* 0x0000000411114812 */ /* 0x000fe200078efcff */
[----:B---3--:R-:W-:-:S05]  /*20330*/  FFMA R12, R13, R2, R12 ;  /* 0x000000020d0c7223 */ /* 0x008fca000000000c */
[----:B------:R-:W-:-:S05]  /*20340*/  F2FP.BF16.F32.PACK_AB R12, RZ, R12 ;  /* 0x0000000cff0c723e */ /* 0x000fca00000010ff */
[----:B------:R1:W-:Y:S01]  /*20350*/  @P2 STG.E.U16 desc[UR46][R4.64+0x2], R12 ;  /* 0x0000020c04002986 */ /* 0x0003e2000c10152e */
[----:B------:R-:W-:Y:S05]  /*20360*/  @!P0 BRA `(.L_x_39) ;  /* 0x0000000000048947 */ /* 0x000fea0003800000 */
[----:B------:R3:W5:Y:S02]  /*20370*/  LDG.E.LTC128B.U16 R9, desc[UR46][R152.64+0x10] ;  /* 0x0000102e98097981 */ /* 0x000764000c1e1520 */
.L_x_39:
[----:B------:R-:W-:Y:S05]  /*20380*/  BSYNC B1 ;  /* 0x0000000000017941 */ /* 0x000fea0003800000 */
.L_x_38:
[----:B------:R-:W4:Y:S01]  /*20390*/  LDL.LU R13, [R1+0xc10] ;  /* 0x000c1000010d7983 */ /* 0x000f220000300800 */
[----:B-1---5:R-:W-:Y:S01]  /*203a0*/  IMAD.U32 R12, R9, 0x10000, RZ ;  /* 0x00010000090c7824 */ /* 0x022fe200078e00ff */
[----:B------:R-:W-:Y:S01]  /*203b0*/  ISETP.GT.AND P3, PT, R3, 0x9, PT ;  /* 0x000000090300780c */ /* 0x000fe20003f64270 */
[----:B------:R-:W-:Y:S01]  /*203c0*/  BSSY B1, `(.L_x_40) ;  /* 0x000000d000017945 */ /* 0x000fe20003800000 */
[----:B------:R-:W-:Y:S01]  /*203d0*/  LOP3.LUT R17, R17, 0xfffffff7, RZ, 0xc0, !PT ;  /* 0xfffffff711117812 */ /* 0x000fe200078ec0ff */
[----:B------:R-:W-:Y:S01]  /*203e0*/  FMUL R12, R12, R16 ;  /* 0x000000100c0c7220 */ /* 0x000fe20000400000 */
[----:B------:R-:W-:-:S09]  /*203f0*/  ISETP.GT.AND P1, PT, R0, RZ, P3 ;  /* 0x000000ff0000720c */ /* 0x000fd20001f24270 */
[----:B------:R-:W-:Y:S01]  /*20400*/  @P3 LOP3.LUT R17, R17, 0x8, RZ, 0xfc, !PT ;  /* 0x0000000811113812 */ /* 0x000fe200078efcff */
[----:B----4-:R-:W-:Y:S01]  /*20410*/  FFMA R12, R13, R2, R12 ;  /* 0x000000020d0c7223 */ /* 0x010fe2000000000c */
[----:B------:R-:W-:-:S04]  /*20420*/  @P0 IMAD.MOV.U32 R13, RZ, RZ, R169 ;  /* 0x000000ffff0d0224 */ /* 0x000fc800078e00a9 */
[----:B------:R-:W-:-:S04]  /*20430*/  F2FP.BF16.F32.PACK_AB R12, RZ, R12 ;  /* 0x0000000cff0c723e */ /* 0x000fc800000010ff */
[----:B------:R-:W-:Y:S01]  /*20440*/  PRMT R14, R12, 0x7610, R14 ;  /* 0x000076100c0e7816 */ /* 0x000fe2000000000e */
[----:B------:R-:W-:-:S05]  /*20450*/  @P0 IMAD.MOV.U32 R12, RZ, RZ, R168 ;  /* 0x000000ffff0c0224 */ /* 0x000fca00078e00a8 */
[----:B------:R1:W-:Y:S01]  /*20460*/  @P0 STG.E.U16 desc[UR46][R12.64+0x10], R14 ;  /* 0x0000100e0c000986 */ /* 0x0003e2000c10152e */
[----:B------:R-:W-:Y:S05]  /*20470*/  @!P1 BRA `(.L_x_41) ;  /* 0x0000000000049947 */ /* 0x000fea0003800000 */
[----:B------:R4:W5:Y:S02]  /*20480*/  LDG.E.LTC128B.U16 R9, desc[UR46][R152.64+0x12] ;  /* 0x0000122e98097981 */ /* 0x000964000c1e1520 */
.L_x_41:
[----:B------:R-:W-:Y:S05]  /*20490*/  BSYNC B1 ;  /* 0x0000000000017941 */ /* 0x000fea0003800000 */
.L_x_40:
[----:B-1----:R-:W2:Y:S01]  /*204a0*/  LDL.LU R13, [R1+0xc14] ;  /* 0x000c1400010d7983 */ /* 0x002ea20000300800 */
[----:B-----5:R-:W-:Y:S01]  /*204b0*/  IMAD.U32 R12, R9, 0x10000, RZ ;  /* 0x00010000090c7824 */ /* 0x020fe200078e00ff */
[----:B------:R-:W-:Y:S01]  /*204c0*/  ISETP.GT.AND P2, PT, R0, 0x8, P4 ;  /* 0x000000080000780c */ /* 0x000fe20002744270 */
[----:B------:R-:W-:Y:S02]  /*204d0*/  BSSY B1, `(.L_x_42) ;  /* 0x000000a000017945 */ /* 0x000fe40003800000 */
[----:B------:R-:W-:-:S04]  /*204e0*/  FMUL R12, R12, R16 ;  /* 0x000000100c0c7220 */ /* 0x000fc80000400000 */
[----:B--2---:R-:W-:Y:S01]  /*204f0*/  FFMA R12, R13, R2, R12 ;  /* 0x000000020d0c7223 */ /* 0x004fe2000000000c */
[----:B------:R-:W-:-:S04]  /*20500*/  @P1 IMAD.MOV.U32 R13, RZ, RZ, R169 ;  /* 0x000000ffff0d1224 */ /* 0x000fc800078e00a9 */
[----:B------:R-:W-:-:S04]  /*20510*/  F2FP.BF16.F32.PACK_AB R12, RZ, R12 ;  /* 0x0000000cff0c723e */ /* 0x000fc800000010ff */
[----:B------:R-:W-:Y:S01]  /*20520*/  PRMT R14, R12, 0x7610, R14 ;  /* 0x000076100c0e7816 */ /* 0x000fe2000000000e */
[----:B------:R-:W-:-:S05]  /*20530*/  @P1 IMAD.MOV.U32 R12, RZ, RZ, R168 ;  /* 0x000000ffff0c1224 */ /* 0x000fca00078e00a8 */
[----:B------:R1:W-:Y:S01]  /*20540*/  @P1 STG.E.U16 desc[UR46][R12.64+0x12], R14 ;  /* 0x0000120e0c001986 */ /* 0x0003e2000c10152e */
[----:B------:R-:W-:Y:S05]  /*20550*/  @!P2 BRA `(.L_x_43) ;  /* 0x000000000004a947 */ /* 0x000fea0003800000 */
[----:B------:R2:W5:Y:S02]  /*20560*/  LDG.E.LTC128B.U16 R9, desc[UR46][R22.64+0x10] ;  /* 0x0000102e16097981 */ /* 0x000564000c1e1520 */
.L_x_43:
[----:B------:R-:W-:Y:S05]  /*20570*/  BSYNC B1 ;  /* 0x0000000000017941 */ /* 0x000fea0003800000 */
.L_x_42:
[----:B-1----:R-:W3:Y:S01]  /*20580*/  LDL.LU R13, [R1+0xc18] ;  /* 0x000c1800010d7983 */ /* 0x002ee20000300800 */
[----:B-----5:R-:W-:Y:S01]  /*20590*/  IMAD.U32 R12, R9, 0x10000, RZ ;  /* 0x00010000090c7824 */ /* 0x020fe200078e00ff */
[----:B------:R-:W-:Y:S01]  /*205a0*/  ISETP.GT.AND P0, PT, R0, 0x8, P3 ;  /* 0x000000080000780c */ /* 0x000fe20001f04270 */
[----:B------:R-:W-:Y:S02]  /*205b0*/  BSSY B1, `(.L_x_44) ;  /* 0x0000007000017945 */ /* 0x000fe40003800000 */
[----:B------:R-:W-:-:S04]  /*205c0*/  FMUL R12, R12, R16 ;  /* 0x000000100c0c7220 */ /* 0x000fc80000400000 */
[----:B---3--:R-:W-:-:S05]  /*205d0*/  FFMA R12, R13, R2, R12 ;  /* 0x000000020d0c7223 */ /* 0x008fca000000000c */
[----:B------:R-:W-:-:S05]  /*205e0*/  F2FP.BF16.F32.PACK_AB R12, RZ, R12 ;  /* 0x0000000cff0c723e */ /* 0x000fca00000010ff */
[----:B------:R1:W-:Y:S01]  /*205f0*/  @P2 STG.E.U16 desc[UR46][R4.64+0x10], R12 ;  /* 0x0000100c04002986 */ /* 0x0003e2000c10152e */
[----:B------:R-:W-:Y:S05]  /*20600*/  @!P0 BRA `(.L_x_45) ;  /* 0x0000000000048947 */ /* 0x000fea0003800000 */
[----:B------:R3:W5:Y:S02]  /*20610*/  LDG.E.LTC128B.U16 R9, desc[UR46][R22.64+0x12] ;  /* 0x0000122e16097981 */ /* 0x000764000c1e1520 */
.L_x_45:
[----:B------:R-:W-:Y:S05]  /*20620*/  BSYNC B1 ;  /* 0x0000000000017941 */ /* 0x000fea0003800000 */
.L_x_44:
[----:B------:R-:W2:Y:S01]  /*20630*/  LDL.LU R13, [R1+0xc1c] ;  /* 0x000c1c00010d7983 */ /* 0x000ea20000300800 */
[----:B-1---5:R-:W-:Y:S01]  /*20640*/  IMAD.U32 R12, R9, 0x10000, RZ ;  /* 0x00010000090c7824 */ /* 0x022fe200078e00ff */
[----:B------:R-:W-:Y:S01]  /*20650*/  ISETP.GT.AND P3, PT, R3, 0x10, PT ;  /* 0x000000100300780c */ /* 0x000fe20003f64270 */
[----:B------:R-:W-:Y:S01]  /*20660*/  BSSY B1, `(.L_x_46) ;  /* 0x000000a000017945 */ /* 0x000fe20003800000 */
[----:B------:R-:W-:Y:S01]  /*20670*/  LOP3.LUT R17, R17, 0xffffffef, RZ, 0xc0, !PT ;  /* 0xffffffef11117812 */ /* 0x000fe200078ec0ff */
[----:B------:R-:W-:Y:S01]  /*20680*/  FMUL R12, R12, R16 ;  /* 0x000000100c0c7220 */ /* 0x000fe20000400000 */
[----:B------:R-:W-:-:S09]  /*20690*/  ISETP.GT.AND P1, PT, R0, RZ, P3 ;  /* 0x000000ff0000720c */ /* 0x000fd20001f24270 */
[----:B------:R-:W-:Y:S01]  /*206a0*/  @P3 LOP3.LUT R17, R17, 0x10, RZ, 0xfc, !PT ;  /* 0x0000001011113812 */ /* 0x000fe200078efcff */
[----:B--2---:R-:W-:-:S05]  /*206b0*/  FFMA R12, R13, R2, R12 ;  /* 0x000000020d0c7223 */ /* 0x004fca000000000c */
[----:B------:R-:W-:-:S05]  /*206c0*/  F2FP.BF16.F32.PACK_AB R12, RZ, R12 ;  /* 0x0000000cff0c723e */ /* 0x000fca00000010ff */
[----:B------:R1:W-:Y:S01]  /*206d0*/  @P0 STG.E.U16 desc[UR46][R4.64+0x12], R12 ;  /* 0x0000120c04000986 */ /* 0x0003e2000c10152e */
[----:B------:R-:W-:Y:S05]  /*206e0*/  @!P1 BRA `(.L_x_47) ;  /* 0x0000000000049947 */ /* 0x000fea0003800000 */
[----:B------:R2:W5:Y:S02]  /*206f0*/  LDG.E.LTC128B.U16 R9, desc[UR46][R152.64+0x20] ;  /* 0x0000202e98097981 */ /* 0x000564000c1e1520 */
.L_x_47:
[----:B------:R-:W-:Y:S05]  /*20700*/  BSYNC B1 ;  /* 0x0000000000017941 */ /* 0x000fea0003800000 */
.L_x_46:
        /* <DEDUP_REMOVED lines=8> */
[----:B---3--:R-:W-:Y:S01]  /*20790*/  FFMA R12, R13, R2, R12 ;  /* 0x000000020d0c7223 */ /* 0x008fe2000000000c */
[----:B------:R-:W-:-:S04]  /*207a0*/  @P1 IMAD.MOV.U32 R13, RZ, RZ, R169 ;  /* 0x000000ffff0d1224 */ /* 0x000fc800078e00a9 */
[----:B------:R-:W-:-:S04]  /*207b0*/  F2FP.BF16.F32.PACK_AB R12, RZ, R12 ;  /* 0x0000000cff0c723e */ /* 0x000fc800000010ff */
[----:B------:R-:W-:Y:S01]  /*207c0*/  PRMT R14, R12, 0x7610, R14 ;  /* 0x000076100c0e7816 */ /* 0x000fe2000000000e */
[----:B------:R-:W-:-:S05]  /*207d0*/  @P1 IMAD.MOV.U32 R12, RZ, RZ, R168 ;  /* 0x000000ffff0c1224 */ /* 0x000fca00078e00a8 */
[----:B------:R1:W-:Y:S01]  /*207e0*/  @P1 STG.E.U16 desc[UR46][R12.64+0x20], R14 ;  /* 0x0000200e0c001986 */ /* 0x0003e2000c10152e */
[----:B------:R-:W-:Y:S05]  /*207f0*/  @!P0 BRA `(.L_x_49) ;  /* 0x0000000000048947 */ /* 0x000fea0003800000 */
[----:B------:R3:W5:Y:S02]  /*20800*/  LDG.E.LTC128B.U16 R9, desc[UR46][R152.64+0x22] ;  /* 0x0000222e98097981 */ /* 0x000764000c1e1520 */
.L_x_49:
[----:B------:R-:W-:Y:S05]  /*20810*/  BSYNC B1 ;  /* 0x0000000000017941 */ /* 0x000fea0003800000 */
.L_x_48:
[----:B-1----:R-:W2:Y:S01]  /*20820*/  LDL.LU R13, [R1+0xc24] ;  /* 0x000c2400010d7983 */ /* 0x002ea20000300800 */
[----:B-----5:R-:W-:Y:S01]  /*20830*/  IMAD.U32 R12, R9, 0x10000, RZ ;  /* 0x00010000090c7824 */ /* 0x020fe200078e00ff */
[----:B------:R-:W-:Y:S03]  /*20840*/  BSSY B1, `(.L_x_50) ;  /* 0x000000b000017945 */ /* 0x000fe60003800000 */
[----:B------:R-:W-:-:S04]  /*20850*/  FMUL R12, R12, R16 ;  /* 0x000000100c0c7220 */ /* 0x000fc80000400000 */
[----:B--2---:R-:W-:Y:S01]  /*20860*/  FFMA R12, R13, R2, R12 ;  /* 0x000000020d0c7223 */ /* 0x004fe2000000000c */
[----:B------:R-:W-:-:S04]  /*20870*/  @P0 IMAD.MOV.U32 R13, RZ, RZ, R169 ;  /* 0x000000ffff0d0224 */ /* 0x000fc800078e00a9 */
[----:B------:R-:W-:-:S04]  /*20880*/  F2FP.BF16.F32.PACK_AB R12, RZ, R12 ;  /* 0x0000000cff0c723e */ /* 0x000fc800000010ff */
[----:B------:R-:W-:Y:S01]  /*20890*/  PRMT R14, R12, 0x7610, R14 ;  /* 0x000076100c0e7816 */ /* 0x000fe2000000000e */
[----:B------:R-:W-:-:S05]  /*208a0*/  @P0 IMAD.MOV.U32 R12, RZ, RZ, R168 ;  /* 0x000000ffff0c0224 */ /* 0x000fca00078e00a8 */
[----:B------:R1:W-:Y:S01]  /*208b0*/  @P0 STG.E.U16 desc[UR46][R12.64+0x22], R14 ;  /* 0x0000220e0c000986 */ /* 0x0003e2000c10152e */
[----:B------:R-:W-:-:S13]  /*208c0*/  ISETP.GT.AND P0, PT, R0, 0x8, P3 ;  /* 0x000000080000780c */ /* 0x000fda0001f04270 */
[----:B-1----:R-:W-:Y:S05]  /*208d0*/  @!P0 BRA `(.L_x_51) ;  /* 0x0000000000048947 */ /* 0x002fea0003800000 */
[----:B------:R1:W5:Y:S02]  /*208e0*/  LDG.E.LTC128B.U16 R9, desc[UR46][R22.64+0x20] ;  /* 0x0000202e16097981 */ /* 0x000364000c1e1520 */
.L_x_51:
[----:B------:R-:W-:Y:S05]  /*208f0*/  BSYNC B1 ;  /* 0x0000000000017941 */ /* 0x000fea0003800000 */
.L_x_50:
[----:B------:R-:W2:Y:S01]  /*20900*/  LDL.LU R13, [R1+0xc28] ;  /* 0x000c2800010d7983 */ /* 0x000ea20000300800 */
[----:B-----5:R-:W-:Y:S01]  /*20910*/  IMAD.U32 R12, R9, 0x10000, RZ ;  /* 0x00010000090c7824 */ /* 0x020fe200078e00ff */
[----:B------:R-:W-:Y:S03]  /*20920*/  BSSY B1, `(.L_x_52) ;  /* 0x0000008000017945 */ /* 0x000fe60003800000 */
[----:B------:R-:W-:-:S04]  /*20930*/  FMUL R12, R12, R16 ;  /* 0x000000100c0c7220 */ /* 0x000fc80000400000 */
[----:B--2---:R-:W-:-:S05]  /*20940*/  FFMA R12, R13, R2, R12 ;  /* 0x000000020d0c7223 */ /* 0x004fca000000000c */
[----:B------:R-:W-:-:S05]  /*20950*/  F2FP.BF16.F32.PACK_AB R12, RZ, R12 ;  /* 0x0000000cff0c723e */ /* 0x000fca00000010ff */
[----:B------:R2:W-:Y:S01]  /*20960*/  @P0 STG.E.U16 desc[UR46][R4.64+0x20], R12 ;  /* 0x0000200c04000986 */ /* 0x0005e2000c10152e */
[----:B------:R-:W-:-:S13]  /*20970*/  ISETP.GT.AND P0, PT, R0, 0x8, P2 ;  /* 0x000000080000780c */ /* 0x000fda0001704270 */
[----:B--2---:R-:W-:Y:S05]  /*20980*/  @!P0 BRA `(.L_x_53) ;  /* 0x0000000000048947 */ /* 0x004fea0003800000 */
[----:B------:R2:W5:Y:S02]  /*20990*/  LDG.E.LTC128B.U16 R9, desc[UR46][R22.64+0x22] ;  /* 0x0000222e16097981 */ /* 0x000564000c1e1520 */
.L_x_53:
[----:B------:R-:W-:Y:S05]  /*209a0*/  BSYNC B1 ;  /* 0x0000000000017941 */ /* 0x000fea0003800000 */
.L_x_52:
[----:B------:R-:W3:Y:S01]  /*209b0*/  LDL.LU R13, [R1+0xc2c] ;  /* 0x000c2c00010d7983 */ /* 0x000ee20000300800 */
[----:B-----5:R-:W-:Y:S01]  /*209c0*/  IMAD.U32 R12, R9, 0x10000, RZ ;  /* 0x00010000090c7824 */ /* 0x020fe200078e00ff */
[----:B------:R-:W-:Y:S01]  /*209d0*/  ISETP.GT.AND P2, PT, R3, 0x18, PT ;  /* 0x000000180300780c */ /* 0x000fe20003f44270 */
[----:B------:R-:W-:Y:S01]  /*209e0*/  BSSY B1, `(.L_x_54) ;  /* 0x000000a000017945 */ /* 0x000fe20003800000 */
[----:B------:R-:W-:Y:S01]  /*209f0*/  LOP3.LUT R18, R18, 0xfbffffff, RZ, 0xc0, !PT ;  /* 0xfbffffff12127812 */ /* 0x000fe200078ec0ff */
[----:B------:R-:W-:-:S10]  /*20a00*/  FMUL R12, R12, R16 ;  /* 0x000000100c0c7220 */ /* 0x000fd40000400000 */
[----:B------:R-:W-:Y:S01]  /*20a10*/  @P2 LOP3.LUT R18, R18, 0x4000000, RZ, 0xfc, !PT ;  /* 0x0400000012122812 */ /* 0x000fe200078efcff */
[----:B---3--:R-:W-:-:S05]  /*20a20*/  FFMA R12, R13, R2, R12 ;  /* 0x000000020d0c7223 */ /* 0x008fca000000000c */
[----:B------:R-:W-:-:S05]  /*20a30*/  F2FP.BF16.F32.PACK_AB R12, RZ, R12 ;  /* 0x0000000cff0c723e */ /* 0x000fca00000010ff */
[----:B------:R3:W-:Y:S01]  /*20a40*/  @P0 STG.E.U16 desc[UR46][R4.64+0x22], R12 ;  /* 0x0000220c04000986 */ /* 0x0007e2000c10152e */
[----:B------:R-:W-:-:S13]  /*20a50*/  ISETP.GT.AND P0, PT, R0, RZ, P2 ;  /* 0x000000ff0000720c */ /* 0x000fda0001704270 */
[----:B---3--:R-:W-:Y:S05]  /*20a60*/  @!P0 BRA `(.L_x_55) ;  /* 0x0000000000048947 */ /* 0x008fea0003800000 */
[----:B------:R3:W5:Y:S02]  /*20a70*/  LDG.E.LTC128B.U16 R9, desc[UR46][R152.64+0x30] ;  /* 0x0000302e98097981 */ /* 0x000764000c1e1520 */
.L_x_55:
[----:B------:R-:W-:Y:S05]  /*20a80*/  BSYNC B1 ;  /* 0x0000000000017941 */ /* 0x000fea0003800000 */
.L_x_54:
[----:B------:R-:W2:Y:S01]  /*20a90*/  LDL.LU R13, [R1+0xc30] ;  /* 0x000c3000010d7983 */ /* 0x000ea20000300800 */
[----:B-----5:R-:W-:Y:S01]  /*20aa0*/  IMAD.U32 R12, R9, 0x10000, RZ ;  /* 0x00010000090c7824 */ /* 0x020fe200078e00ff */
[----:B------:R-:W-:Y:S01]  /*20ab0*/  ISETP.GT.AND P1, PT, R3, 0x19, PT ;  /* 0x000000190300780c */ /* 0x000fe20003f24270 */
[----:B------:R-:W-:Y:S01]  /*20ac0*/  BSSY B1, `(.L_x_56) ;  /* 0x000000d000017945 */ /* 0x000fe20003800000 */
[----:B------:R-:W-:Y:S01]  /*20ad0*/  LOP3.LUT R18, R18, 0xfdffffff, RZ, 0xc0, !PT ;  /* 0xfdffffff12127812 */ /* 0x000fe200078ec0ff */
[----:B------:R-:W-:-:S10]  /*20ae0*/  FMUL R12, R12, R16 ;  /* 0x000000100c0c7220 */ /* 0x000fd40000400000 */
[----:B------:R-:W-:Y:S01]  /*20af0*/  @P1 LOP3.LUT R18, R18, 0x2000000, RZ, 0xfc, !PT ;  /* 0x0200000012121812 */ /* 0x000fe200078efcff */
[----:B--2---:R-:W-:Y:S01]  /*20b00*/  FFMA R12, R13, R2, R12 ;  /* 0x000000020d0c7223 */ /* 0x004fe2000000000c */
[----:B------:R-:W-:-:S04]  /*20b10*/  @P0 IMAD.MOV.U32 R13, RZ, RZ, R169 ;  /* 0x000000ffff0d0224 */ /* 0x000fc800078e00a9 */
[----:B------:R-:W-:-:S04]  /*20b20*/  F2FP.BF16.F32.PACK_AB R12, RZ, R12 ;  /* 0x0000000cff0c723e */ /* 0x000fc800000010ff */
[----:B------:R-:W-:Y:S01]  /*20b30*/  PRMT R14, R12, 0x7610, R14 ;  /* 0x000076100c0e7816 */ /* 0x000fe2000000000e */
[----:B------:R-:W-:-:S05]  /*20b40*/  @P0 IMAD.MOV.U32 R12, RZ, RZ, R168 ;  /* 0x000000ffff0c0224 */ /* 0x000fca00078e00a8 */
[----:B------:R2:W-:Y:S01]  /*20b50*/  @P0 STG.E.U16 desc[UR46][R12.64+0x30], R14 ;  /* 0x0000300e0c000986 */ /* 0x0005e2000c10152e */
[----:B------:R-:W-:-:S13]  /*20b60*/  ISETP.GT.AND P0, PT, R0, RZ, P1 ;  /* 0x000000ff0000720c */ /* 0x000fda0000f04270 */
[----:B--2---:R-:W-:Y:S05]  /*20b70*/  @!P0 BRA `(.L_x_57) ;  /* 0x0000000000048947 */ /* 0x004fea0003800000 */
[----:B------:R2:W5:Y:S02]  /*20b80*/  LDG.E.LTC128B.U16 R9, desc[UR46][R152.64+0x32] ;  /* 0x0000322e98097981 */ /* 0x000564000c1e1520 */
.L_x_57:
[----:B------:R-:W-:Y:S05]  /*20b90*/  BSYNC B1 ;  /* 0x0000000000017941 */ /* 0x000fea0003800000 */
.L_x_56:
[----:B------:R-:W3:Y:S01]  /*20ba0*/  LDL.LU R13, [R1+0xc34] ;  /* 0x000c3400010d7983 */ /* 0x000ee20000300800 */
[----:B-----5:R-:W-:Y:S01]  /*20bb0*/  IMAD.U32 R12, R9, 0x10000, RZ ;  /* 0x00010000090c7824 */ /* 0x020fe200078e00ff */
[----:B------:R-:W-:Y:S03]  /*20bc0*/  BSSY B1, `(.L_x_58) ;  /* 0x000000b000017945 */ /* 0x000fe60003800000 */
[----:B------:R-:W-:-:S04]  /*20bd0*/  FMUL R12, R12, R16 ;  /* 0x000000100c0c7220 */ /* 0x000fc80000400000 */
[----:B---3--:R-:W-:Y:S01]  /*20be0*/  FFMA R12, R13, R2, R12 ;  /* 0x000000020d0c7223 */ /* 0x008fe2000000000c */
[----:B------:R-:W-:-:S04]  /*20bf0*/  @P0 IMAD.MOV.U32 R13, RZ, RZ, R169 ;  /* 0x000000ffff0d0224 */ /* 0x000fc800078e00a9 */
[----:B------:R-:W-:-:S04]  /*20c00*/  F2FP.BF16.F32.PACK_AB R12, RZ, R12 ;  /* 0x0000000cff0c723e */ /* 0x000fc800000010ff */
[----:B------:R-:W-:Y:S01]  /*20c10*/  PRMT R14, R12, 0x7610, R14 ;  /* 0x000076100c0e7816 */ /* 0x000fe2000000000e */
[----:B------:R-:W-:-:S05]  /*20c20*/  @P0 IMAD.MOV.U32 R12, RZ, RZ, R168 ;  /* 0x000000ffff0c0224 */ /* 0x000fca00078e00a8 */
[----:B------:R3:W-:Y:S01]  /*20c30*/  @P0 STG.E.U16 desc[UR46][R12.64+0x32], R14 ;  /* 0x0000320e0c000986 */ /* 0x0007e2000c10152e */
[----:B------:R-:W-:-:S13]  /*20c40*/  ISETP.GT.AND P0, PT, R0, 0x8, P2 ;  /* 0x000000080000780c */ /* 0x000fda0001704270 */
[----:B---3--:R-:W-:Y:S05]  /*20c50*/  @!P0 BRA `(.L_x_59) ;  /* 0x0000000000048947 */ /* 0x008fea0003800000 */
[----:B------:R3:W5:Y:S02]  /*20c60*/  LDG.E.LTC128B.U16 R9, desc[UR46][R22.64+0x30] ;  /* 0x0000302e16097981 */ /* 0x000764000c1e1520 */
.L_x_59:
[----:B------:R-:W-:Y:S05]  /*20c70*/  BSYNC B1 ;  /* 0x0000000000017941 */ /* 0x000fea0003800000 */
.L_x_58:
        /* <DEDUP_REMOVED lines=10> */
.L_x_61:
[----:B------:R-:W-:Y:S05]  /*20d20*/  BSYNC B1 ;  /* 0x0000000000017941 */ /* 0x000fea0003800000 */
.L_x_60:
        /* <DEDUP_REMOVED lines=13> */
.L_x_63:
[----:B------:R-:W-:Y:S05]  /*20e00*/  BSYNC B1 ;  /* 0x0000000000017941 */ /* 0x000fea0003800000 */
.L_x_62:
        /* <DEDUP_REMOVED lines=16> */
.L_x_65:
[----:B------:R-:W-:Y:S05]  /*20f10*/  BSYNC B1 ;  /* 0x0000000000017941 */ /* 0x000fea0003800000 */
.L_x_64:
        /* <DEDUP_REMOVED lines=13> */
.L_x_67:
[----:B------:R-:W-:Y:S05]  /*20ff0*/  BSYNC B1 ;  /* 0x0000000000017941 */ /* 0x000fea0003800000 */
.L_x_66:
        /* <DEDUP_REMOVED lines=10> */
.L_x_69:
[----:B------:R-:W-:Y:S05]  /*210a0*/  BSYNC B1 ;  /* 0x0000000000017941 */ /* 0x000fea0003800000 */
.L_x_68:
        /* <DEDUP_REMOVED lines=13> */
.L_x_71:
[----:B------:R-:W-:Y:S05]  /*21180*/  BSYNC B1 ;  /* 0x0000000000017941 */ /* 0x000fea0003800000 */
.L_x_70:
        /* <DEDUP_REMOVED lines=16> */
.L_x_73:
[----:B------:R-:W-:Y:S05]  /*21290*/  BSYNC B1 ;  /* 0x0000000000017941 */ /* 0x000fea0003800000 */
.L_x_72:
        /* <DEDUP_REMOVED lines=13> */
.L_x_75:
[----:B------:R-:W-:Y:S05]  /*21370*/  BSYNC B1 ;  /* 0x0000000000017941 */ /* 0x000fea0003800000 */
.L_x_74:
        /* <DEDUP_REMOVED lines=10> */
.L_x_77:
[----:B------:R-:W-:Y:S05]  /*21420*/  BSYNC B1 ;  /* 0x0000000000017941 */ /* 0x000fea0003800000 */
.L_x_76:
        /* <DEDUP_REMOVED lines=13> */
.L_x_79:
[----:B------:R-:W-:Y:S05]  /*21500*/  BSYNC B1 ;  /* 0x0000000000017941 */ /* 0x000fea0003800000 */
.L_x_78:
        /* <DEDUP_REMOVED lines=16> */
.L_x_81:
[----:B------:R-:W-:Y:S05]  /*21610*/  BSYNC B1 ;  /* 0x0000000000017941 */ /* 0x000fea0003800000 */
.L_x_80:
        /* <DEDUP_REMOVED lines=13> */
.L_x_83:
[----:B------:R-:W-:Y:S05]  /*216f0*/  BSYNC B1 ;  /* 0x0000000000017941 */ /* 0x000fea0003800000 */
.L_x_82:
        /* <DEDUP_REMOVED lines=10> */
.L_x_85:
[----:B------:R-:W-:Y:S05]  /*217a0*/  BSYNC B1 ;  /* 0x0000000000017941 */ /* 0x000fea0003800000 */
.L_x_84:
        /* <DEDUP_REMOVED lines=13> */
.L_x_87:
[----:B------:R-:W-:Y:S05]  /*21880*/  BSYNC B1 ;  /* 0x0000000000017941 */ /* 0x000fea0003800000 */
.L_x_86:
        /* <DEDUP_REMOVED lines=16> */
.L_x_89:
[----:B------:R-:W-:Y:S05]  /*21990*/  BSYNC B1 ;  /* 0x0000000000017941 */ /* 0x000fea0003800000 */
.L_x_88:
        /* <DEDUP_REMOVED lines=13> */
.L_x_91:
[----:B------:R-:W-:Y:S05]  /*21a70*/  BSYNC B1 ;  /* 0x0000000000017941 */ /* 0x000fea0003800000 */
.L_x_90:
        /* <DEDUP_REMOVED lines=10> */
.L_x_93:
[----:B------:R-:W-:Y:S05]  /*21b20*/  BSYNC B1 ;  /* 0x0000000000017941 */ /* 0x000fea0003800000 */
.L_x_92:
        /* <DEDUP_REMOVED lines=13> */
.L_x_95:
[----:B------:R-:W-:Y:S05]  /*21c00*/  BSYNC B1 ;  /* 0x0000000000017941 */ /* 0x000fea0003800000 */
.L_x_94:
        /* <DEDUP_REMOVED lines=16> */
.L_x_97:
[----:B------:R-:W-:Y:S05]  /*21d10*/  BSYNC B1 ;  /* 0x0000000000017941 */ /* 0x000fea0003800000 */
.L_x_96:
        /* <DEDUP_REMOVED lines=13> */
.L_x_99:
[----:B------:R-:W-:Y:S05]  /*21df0*/  BSYNC B1 ;  /* 0x0000000000017941 */ /* 0x000fea0003800000 */
.L_x_98:
        /* <DEDUP_REMOVED lines=10> */
.L_x_101:
[----:B------:R-:W-:Y:S05]  /*21ea0*/  BSYNC B1 ;  /* 0x0000000000017941 */ /* 0x000fea0003800000 */
.L_x_100:
        /* <DEDUP_REMOVED lines=13> */
.L_x_103:
[----:B------:R-:W-:Y:S05]  /*21f80*/  BSYNC B1 ;  /* 0x0000000000017941 */ /* 0x000fea0003800000 */
.L_x_102:
        /* <DEDUP_REMOVED lines=16> */
.L_x_105:
[----:B------:R-:W-:Y:S05]  /*22090*/  BSYNC B1 ;  /* 0x0000000000017941 */ /* 0x000fea0003800000 */
.L_x_104:
        /* <DEDUP_REMOVED lines=13> */
.L_x_107:
[----:B------:R-:W-:Y:S05]  /*22170*/  BSYNC B1 ;  /* 0x0000000000017941 */ /* 0x000fea0003800000 */
.L_x_106:
        /* <DEDUP_REMOVED lines=10> */
.L_x_109:
[----:B------:R-:W-:Y:S05]  /*22220*/  BSYNC B1 ;  /* 0x0000000000017941 */ /* 0x000fea0003800000 */
.L_x_108:
        /* <DEDUP_REMOVED lines=13> */
.L_x_111:
[----:B------:R-:W-:Y:S05]  /*22300*/  BSYNC B1 ;  /* 0x0000000000017941 */ /* 0x000fea0003800000 */
.L_x_110:
        /* <DEDUP_REMOVED lines=16> */
.L_x_113:
[----:B------:R-:W-:Y:S05]  /*22410*/  BSYNC B1 ;  /* 0x0000000000017941 */ /* 0x000fea0003800000 */
.L_x_112:
        /* <DEDUP_REMOVED lines=13> */
.L_x_115:
[----:B------:R-:W-:Y:S05]  /*224f0*/  BSYNC B1 ;  /* 0x0000000000017941 */ /* 0x000fea0003800000 */
.L_x_114:
        /* <DEDUP_REMOVED lines=10> */
.L_x_117:
[----:B------:R-:W-:Y:S05]  /*225a0*/  BSYNC B1 ;  /* 0x0000000000017941 */ /* 0x000fea0003800000 */
.L_x_116:
        /* <DEDUP_REMOVED lines=13> */
.L_x_119:
[----:B------:R-:W-:Y:S05]  /*22680*/  BSYNC B1 ;  /* 0x0000000000017941 */ /* 0x000fea0003800000 */
.L_x_118:
        /* <DEDUP_REMOVED lines=16> */
.L_x_121:
[----:B------:R-:W-:Y:S05]  /*22790*/  BSYNC B1 ;  /* 0x0000000000017941 */ /* 0x000fea0003800000 */
.L_x_120:
        /* <DEDUP_REMOVED lines=13> */
.L_x_123:
[----:B------:R-:W-:Y:S05]  /*22870*/  BSYNC B1 ;  /* 0x0000000000017941 */ /* 0x000fea0003800000 */
.L_x_122:
        /* <DEDUP_REMOVED lines=10> */
.L_x_125:
[----:B------:R-:W-:Y:S05]  /*22920*/  BSYNC B1 ;  /* 0x0000000000017941 */ /* 0x000fea0003800000 */
.L_x_124:
        /* <DEDUP_REMOVED lines=13> */
.L_x_127:
[----:B------:R-:W-:Y:S05]  /*22a00*/  BSYNC B1 ;  /* 0x0000000000017941 */ /* 0x000fea0003800000 */
.L_x_126:
        /* <DEDUP_REMOVED lines=16> */
.L_x_129:
[----:B------:R-:W-:Y:S05]  /*22b10*/  BSYNC B1 ;  /* 0x0000000000017941 */ /* 0x000fea0003800000 */
.L_x_128:
        /* <DEDUP_REMOVED lines=13> */
.L_x_131:
[----:B------:R-:W-:Y:S05]  /*22bf0*/  BSYNC B1 ;  /* 0x0000000000017941 */ /* 0x000fea0003800000 */
.L_x_130:
        /* <DEDUP_REMOVED lines=10> */
.L_x_133:
[----:B------:R-:W-:Y:S05]  /*22ca0*/  BSYNC B1 ;  /* 0x0000000000017941 */ /* 0x000fea0003800000 */
.L_x_132:
        /* <DEDUP_REMOVED lines=13> */
.L_x_135:
[----:B------:R-:W-:Y:S05]  /*22d80*/  BSYNC B1 ;  /* 0x0000000000017941 */ /* 0x000fea0003800000 */
.L_x_134:
        /* <DEDUP_REMOVED lines=16> */
.L_x_137:
[----:B------:R-:W-:Y:S05]  /*22e90*/  BSYNC B1 ;  /* 0x0000000000017941 */ /* 0x000fea0003800000 */
.L_x_136:
        /* <DEDUP_REMOVED lines=13> */
.L_x_139:
[----:B------:R-:W-:Y:S05]  /*22f70*/  BSYNC B1 ;  /* 0x0000000000017941 */ /* 0x000fea0003800000 */
.L_x_138:
        /* <DEDUP_REMOVED lines=10> */
.L_x_141:
[----:B------:R-:W-:Y:S05]  /*23020*/  BSYNC B1 ;  /* 0x0000000000017941 */ /* 0x000fea0003800000 */
.L_x_140:
        /* <DEDUP_REMOVED lines=13> */
.L_x_143:
[----:B------:R-:W-:Y:S05]  /*23100*/  BSYNC B1 ;  /* 0x0000000000017941 */ /* 0x000fea0003800000 */
.L_x_142:
        /* <DEDUP_REMOVED lines=16> */
.L_x_145:
[----:B------:R-:W-:Y:S05]  /*23210*/  BSYNC B1 ;  /* 0x0000000000017941 */ /* 0x000fea0003800000 */
.L_x_144:
        /* <DEDUP_REMOVED lines=13> */
.L_x_147:
[----:B------:R-:W-:Y:S05]  /*232f0*/  BSYNC B1 ;  /* 0x0000000000017941 */ /* 0x000fea0003800000 */
.L_x_146:
        /* <DEDUP_REMOVED lines=10> */
.L_x_149:
[----:B------:R-:W-:Y:S05]  /*233a0*/  BSYNC B1 ;  /* 0x0000000000017941 */ /* 0x000fea0003800000 */
.L_x_148:
        /* <DEDUP_REMOVED lines=13> */
.L_x_151:
[----:B------:R-:W-:Y:S05]  /*23480*/  BSYNC B1 ;  /* 0x0000000000017941 */ /* 0x000fea0003800000 */
.L_x_150:
        /* <DEDUP_REMOVED lines=16> */
.L_x_153:
[----:B------:R-:W-:Y:S05]  /*23590*/  BSYNC B1 ;  /* 0x0000000000017941 */ /* 0x000fea0003800000 */
.L_x_152:
        /* <DEDUP_REMOVED lines=13> */
.L_x_155:
[----:B------:R-:W-:Y:S05]  /*23670*/  BSYNC B1 ;  /* 0x0000000000017941 */ /* 0x000fea0003800000 */
.L_x_154:
        /* <DEDUP_REMOVED lines=10> */
.L_x_157:
[----:B------:R-:W-:Y:S05]  /*23720*/  BSYNC B1 ;  /* 0x0000000000017941 */ /* 0x000fea0003800000 */
.L_x_156:
        /* <DEDUP_REMOVED lines=13> */
.L_x_159:
[----:B------:R-:W-:Y:S05]  /*23800*/  BSYNC B1 ;  /* 0x0000000000017941 */ /* 0x000fea0003800000 */
.L_x_158:
        /* <DEDUP_REMOVED lines=13> */
[----:B------:R-:W-:-:S05]  /*238e0*/  IADD3 R170, P0, R8, 0x80, RZ ;  /* 0x0000008008aa7810 */ /* 0x000fca0007f1e0ff */
[----:B--2---:R-:W-:Y:S01]  /*238f0*/  IMAD.X R14, RZ, RZ, UR9, P0 ;  /* 0x00000009ff0e7e24 */ /* 0x004fe200080e06ff */
[----:B------:R-:W-:-:S13]  /*23900*/  ISETP.GT.AND P0, PT, R0, RZ, P1 ;  /* 0x000000ff0000720c */ /* 0x000fda0000f04270 */
[----:B------:R-:W-:Y:S05]  /*23910*/  @!P0 BRA `(.L_x_161) ;  /* 0x0000000000048947 */ /* 0x000fea0003800000 */
[----:B------:R2:W5:Y:S02]  /*23920*/  LDG.E.LTC128B.U16 R9, desc[UR46][R152.64+0x102] ;  /* 0x0001022e98097981 */ /* 0x000564000c1e1520 */
.L_x_161:
[----:B------:R-:W-:Y:S05]  /*23930*/  BSYNC B1 ;  /* 0x0000000000017941 */ /* 0x000fea0003800000 */
.L_x_160:
        /* <DEDUP_REMOVED lines=13> */
.L_x_163:
[----:B------:R-:W-:Y:S05]  /*23a10*/  BSYNC B1 ;  /* 0x0000000000017941 */ /* 0x000fea0003800000 */
.L_x_162:
[----:B------:R-:W2:Y:S01]  /*23a20*/  LDL.LU R13, [R1+0xd08] ;  /* 0x000d0800010d7983 */ /* 0x000ea20000300800 */
[----:B-----5:R-:W-:Y:S01]  /*23a30*/  IMAD.U32 R12, R9, 0x10000, RZ ;  /* 0x00010000090c7824 */ /* 0x020fe200078e00ff */
[----:B------:R-:W-:Y:S03]  /*23a40*/  BSSY B1, `(.L_x_164) ;  /* 0x000000a000017945 */ /* 0x000fe60003800000 */
[----:B------:R-:W-:-:S04]  /*23a50*/  FMUL R12, R12, R16 ;  /* 0x000000100c0c7220 */ /* 0x000fc80000400000 */
[----:B--2---:R-:W-:-:S05]  /*23a60*/  FFMA R12, R13, R2, R12 ;  /* 0x000000020d0c7223 */ /* 0x004fca000000000c */
[----:B------:R-:W-:-:S05]  /*23a70*/  F2FP.BF16.F32.PACK_AB R12, RZ, R12 ;  /* 0x0000000cff0c723e */ /* 0x000fca00000010ff */
[----:B------:R2:W-:Y:S01]  /*23a80*/  @P0 STG.E.U16 desc[UR46][R4.64+0x100], R12 ;  /* 0x0001000c04000986 */ /* 0x0005e2000c10152e */
[----:B------:R-:W-:-:S05]  /*23a90*/  IADD3 R166, P0, R8, 0x100, RZ ;  /* 0x0000010008a67810 */ /* 0x000fca0007f1e0ff */
[----:B------:R-:W-:Y:S01]  /*23aa0*/  IMAD.X R175, RZ, RZ, UR9, P0 ;  /* 0x00000009ffaf7e24 */ /* 0x000fe200080e06ff */
[----:B------:R-:W-:-:S13]  /*23ab0*/  ISETP.GT.AND P0, PT, R0, 0x8, P1 ;  /* 0x000000080000780c */ /* 0x000fda0000f04270 */
[----:B--2---:R-:W-:Y:S05]  /*23ac0*/  @!P0 BRA `(.L_x_165) ;  /* 0x0000000000048947 */ /* 0x004fea0003800000 */
[----:B------:R2:W5:Y:S02]  /*23ad0*/  LDG.E.LTC128B.U16 R9, desc[UR46][R22.64+0x102] ;  /* 0x0001022e16097981 */ /* 0x000564000c1e1520 */
.L_x_165:
[----:B------:R-:W-:Y:S05]  /*23ae0*/  BSYNC B1 ;  /* 0x0000000000017941 */ /* 0x000fea0003800000 */
.L_x_164:
[----:B------:R-:W3:Y:S01]  /*23af0*/  LDL.LU R13, [R1+0xd0c] ;  /* 0x000d0c00010d7983 */ /* 0x000ee20000300800 */
[----:B-----5:R-:W-:Y:S01]  /*23b00*/  IMAD.U32 R12, R9, 0x10000, RZ ;  /* 0x00010000090c7824 */ /* 0x020fe200078e00ff */
[----:B------:R-:W-:Y:S01]  /*23b10*/  ISETP.GT.AND P2, PT, R3, 0x88, PT ;  /* 0x000000880300780c */ /* 0x000fe20003f44270 */
[----:B------:R-:W-:Y:S01]  /*23b20*/  BSSY B1, `(.L_x_166) ;  /* 0x000000b000017945 */ /* 0x000fe20003800000 */
[----:B------:R-:W-:Y:S01]  /*23b30*/  LOP3.LUT R17, R17, 0xbfffffff, RZ, 0xc0, !PT ;  /* 0xbfffffff11117812 */ /* 0x000fe200078ec0ff */
[----:B------:R-:W-:Y:S01]  /*23b40*/  FMUL R12, R12, R16 ;  /* 0x000000100c0c7220 */ /* 0x000fe20000400000 */
[----:B------:R-:W-:-:S09]  /*23b50*/  PRMT R174, R9, 0x7610, R174 ;  /* 0x0000761009ae7816 */ /* 0x000fd200000000ae */
[----:B------:R-:W-:Y:S01]  /*23b60*/  @P2 LOP3.LUT R17, R17, 0x40000000, RZ, 0xfc, !PT ;  /* 0x4000000011112812 */ /* 0x000fe200078efcff */
[----:B---3--:R-:W-:-:S05]  /*23b70*/  FFMA R12, R13, R2, R12 ;  /* 0x000000020d0c7223 */ /* 0x008fca000000000c */
[----:B------:R-:W-:-:S05]  /*23b80*/  F2FP.BF16.F32.PACK_AB R12, RZ, R12 ;  /* 0x0000000cff0c723e */ /* 0x000fca00000010ff */
[----:B------:R3:W-:Y:S01]  /*23b90*/  @P0 STG.E.U16 desc[UR46][R4.64+0x102], R12 ;  /* 0x0001020c04000986 */ /* 0x0007e2000c10152e */
[----:B------:R-:W-:-:S13]  /*23ba0*/  ISETP.GT.AND P0, PT, R0, RZ, P2 ;  /* 0x000000ff0000720c */ /* 0x000fda0001704270 */
[----:B---3--:R-:W-:Y:S05]  /*23bb0*/  @!P0 BRA `(.L_x_167) ;  /* 0x0000000000048947 */ /* 0x008fea0003800000 */
[----:B------:R3:W5:Y:S02]  /*23bc0*/  LDG.E.LTC128B.U16 R174, desc[UR46][R152.64+0x110] ;  /* 0x0001102e98ae7981 */ /* 0x000764000c1e1520 */
.L_x_167:
[----:B------:R-:W-:Y:S05]  /*23bd0*/  BSYNC B1 ;  /* 0x0000000000017941 */ /* 0x000fea0003800000 */
.L_x_166:
[----:B------:R-:W2:Y:S01]  /*23be0*/  LDL.LU R12, [R1+0xd10] ;  /* 0x000d1000010c7983 */ /* 0x000ea20000300800 */
[----:B-----5:R-:W-:Y:S01]  /*23bf0*/  IMAD.U32 R9, R174, 0x10000, RZ ;  /* 0x00010000ae097824 */ /* 0x020fe200078e00ff */
[----:B------:R-:W-:Y:S01]  /*23c00*/  ISETP.GT.AND P1, PT, R3, 0x89, PT ;  /* 0x000000890300780c */ /* 0x000fe20003f24270 */
[----:B------:R-:W-:Y:S01]  /*23c10*/  @P0 IMAD.MOV.U32 R13, RZ, RZ, R169 ;  /* 0x000000ffff0d0224 */ /* 0x000fe200078e00a9 */
[----:B------:R-:W-:Y:S01]  /*23c20*/  LOP3.LUT R17, R17, 0xdfffffff, RZ, 0xc0, !PT ;  /* 0xdfffffff11117812 */ /* 0x000fe200078ec0ff */
[----:B------:R-:W-:Y:S01]  /*23c30*/  FMUL R9, R9, R16 ;  /* 0x0000001009097220 */ /* 0x000fe20000400000 */
[-C--:B------:R-:W-:Y:S01]  /*23c40*/  IMAD R161, R14, R6.reuse, RZ ;  /* 0x000000060ea17224 */ /* 0x080fe200078e02ff */
[----:B------:R-:W-:Y:S01]  /*23c50*/  BSSY B1, `(.L_x_168) ;  /* 0x0000053000017945 */ /* 0x000fe20003800000 */
[----:B------:R-:W-:Y:S02]  /*23c60*/  IMAD R175, R175, R6, RZ ;  /* 0x00000006afaf7224 */ /* 0x000fe400078e02ff */
[----:B------:R-:W-:-:S02]  /*23c70*/  IMAD R161, R170, R7, R161 ;  /* 0x00000007aaa17224 */ /* 0x000fc400078e02a1 */
[----:B------:R-:W-:-:S03]  /*23c80*/  IMAD R175, R166, R7, R175 ;  /* 0x00000007a6af7224 */ /* 0x000fc600078e02af */
[----:B------:R-:W-:Y:S01]  /*23c90*/  @P1 LOP3.LUT R17, R17, 0x20000000, RZ, 0xfc, !PT ;  /* 0x2000000011111812 */ /* 0x000fe200078efcff */
[----:B--2---:R-:W-:Y:S01]  /*23ca0*/  FFMA R9, R12, R2, R9 ;  /* 0x000000020c097223 */ /* 0x004fe20000000009 */
[----:B------:R-:W-:-:S04]  /*23cb0*/  @P0 IMAD.MOV.U32 R12, RZ, RZ, R168 ;  /* 0x000000ffff0c0224 */ /* 0x000fc800078e00a8 */
[----:B------:R-:W-:-:S05]  /*23cc0*/  F2FP.BF16.F32.PACK_AB R9, RZ, R9 ;  /* 0x00000009ff09723e */ /* 0x000fca00000010ff */
[----:B------:R2:W-:Y:S02]  /*23cd0*/  @P0 STG.E.U16 desc[UR46][R12.64+0x110], R9 ;  /* 0x000110090c000986 */ /* 0x0005e4000c10152e */
[----:B--2---:R-:W-:-:S04]  /*23ce0*/  IMAD.WIDE.U32 R12, R170, R6, R156 ;  /* 0x00000006aa0c7225 */ /* 0x004fc800078e009c */
[----:B------:R-:W-:Y:S01]  /*23cf0*/  IMAD.IADD R9, R13, 0x1, R161 ;  /* 0x000000010d097824 */ /* 0x000fe200078e02a1 */
[----:B------:R-:W-:-:S04]  /*23d00*/  LEA R172, P0, R12, R154, 0x1 ;  /* 0x0000009a0cac7211 */ /* 0x000fc800078008ff */
[----:B------:R-:W-:Y:S01]  /*23d10*/  LEA.HI.X R173, R12, R155, R9, 0x1, P0 ;  /* 0x0000009b0cad7211 */ /* 0x000fe200000f0c09 */
[----:B------:R-:W-:-:S04]  /*23d20*/  IMAD.WIDE.U32 R12, R166, R6, R156 ;  /* 0x00000006a60c7225 */ /* 0x000fc800078e009c */
[----:B------:R-:W-:Y:S01]  /*23d30*/  IMAD.IADD R9, R13, 0x1, R175 ;  /* 0x000000010d097824 */ /* 0x000fe200078e02af */
[----:B------:R-:W-:-:S04]  /*23d40*/  LEA R178, P0, R12, R154, 0x1 ;  /* 0x0000009a0cb27211 */ /* 0x000fc800078008ff */
[----:B------:R-:W-:Y:S02]  /*23d50*/  LEA.HI.X R179, R12, R155, R9, 0x1, P0 ;  /* 0x0000009b0cb37211 */ /* 0x000fe400000f0c09 */
[----:B------:R-:W-:-:S05]  /*23d60*/  IADD3 R19, P0, R8, 0x180, RZ ;  /* 0x0000018008137810 */ /* 0x000fca0007f1e0ff */
[----:B------:R-:W-:Y:S02]  /*23d70*/  IMAD.X R8, RZ, RZ, UR9, P0 ;  /* 0x00000009ff087e24 */ /* 0x000fe400080e06ff */
[----:B------:R-:W-:-:S04]  /*23d80*/  IMAD.WIDE.U32 R176, R19, R6, R162 ;  /* 0x0000000613b07225 */ /* 0x000fc800078e00a2 */
[----:B------:R-:W-:-:S04]  /*23d90*/  IMAD R8, R8, R6, RZ ;  /* 0x0000000608087224 */ /* 0x000fc800078e02ff */
[C---:B------:R-:W-:Y:S02]  /*23da0*/  IMAD R7, R19.reuse, R7, R8 ;  /* 0x0000000713077224 */ /* 0x040fe400078e0208 */
[----:B------:R-:W-:-:S04]  /*23db0*/  IMAD.WIDE.U32 R8, R19, R6, R156 ;  /* 0x0000000613087225 */ /* 0x000fc800078e009c */
[----:B------:R-:W-:Y:S01]  /*23dc0*/  IMAD.IADD R9, R9, 0x1, R7 ;  /* 0x0000000109097824 */ /* 0x000fe200078e0207 */
[----:B------:R-:W-:-:S04]  /*23dd0*/  LEA R182, P0, R8, R154, 0x1 ;  /* 0x0000009a08b67211 */ /* 0x000fc800078008ff */
[----:B------:R-:W-:Y:S01]  /*23de0*/  LEA.HI.X R183, R8, R155, R9, 0x1, P0 ;  /* 0x0000009b08b77211 */ /* 0x000fe200000f0c09 */
[----:B------:R-:W-:-:S04]  /*23df0*/  IMAD.WIDE.U32 R8, R170, R6, R10 ;  /* 0x00000006aa087225 */ /* 0x000fc800078e000a */
[----:B------:R-:W-:Y:S02]  /*23e00*/  IMAD.IADD R9, R161, 0x1, R9 ;  /* 0x00000001a1097824 */ /* 0x000fe400078e0209 */
[----:B------:R-:W-:-:S04]  /*23e10*/  IMAD.WIDE.U32 R170, R170, R6, R162 ;  /* 0x00000006aaaa7225 */ /* 0x000fc800078e00a2 */
[----:B------:R-:W-:-:S04]  /*23e20*/  IMAD.WIDE.U32 R8, R158, UR42, R8 ;  /* 0x0000002a9e087c25 */ /* 0x000fc8000f8e0008 */
[----:B------:R-:W-:Y:S01]  /*23e30*/  IMAD.IADD R9, R159, 0x1, R9 ;  /* 0x000000019f097824 */ /* 0x000fe200078e0209 */
[----:B------:R-:W-:Y:S01]  /*23e40*/  LEA R20, P0, R8, R154, 0x1 ;  /* 0x0000009a08147211 */ /* 0x000fe200078008ff */
[----:B------:R-:W-:-:S03]  /*23e50*/  IMAD.IADD R161, R161, 0x1, R171 ;  /* 0x00000001a1a17824 */ /* 0x000fc600078e02ab */
        /* <DEDUP_REMOVED lines=10> */
[C---:B------:R-:W-:Y:S02]  /*23f00*/  IMAD.IADD R9, R7.reuse, 0x1, R9 ;  /* 0x0000000107097824 */ /* 0x040fe400078e0209 */
[----:B------:R-:W-:Y:S02]  /*23f10*/  IMAD.IADD R19, R7, 0x1, R177 ;  /* 0x0000000107137824 */ /* 0x000fe400078e02b1 */
[----:B------:R-:W-:-:S04]  /*23f20*/  IMAD.WIDE.U32 R14, R158, UR42, R8 ;  /* 0x0000002a9e0e7c25 */ /* 0x000fc8000f8e0008 */
[----:B------:R-:W-:Y:S01]  /*23f30*/  IMAD.IADD R9, R159, 0x1, R15 ;  /* 0x000000019f097824 */ /* 0x000fe200078e020f */
[----:B------:R-:W-:-:S04]  /*23f40*/  LEA R8, P0, R14, R154, 0x1 ;  /* 0x0000009a0e087211 */ /* 0x000fc800078008ff */
[----:B------:R-:W-:Y:S02]  /*23f50*/  LEA.HI.X R9, R14, R155, R9, 0x1, P0 ;  /* 0x0000009b0e097211 */ /* 0x000fe400000f0c09 */
[----:B------:R-:W-:-:S05]  /*23f60*/  IADD3 R164, P0, R10, R170, RZ ;  /* 0x000000aa0aa47210 */ /* 0x000fca0007f1e0ff */
[----:B------:R-:W-:Y:S02]  /*23f70*/  IMAD.X R165, R11, 0x1, R161, P0 ;  /* 0x000000010ba57824 */ /* 0x000fe400000e06a1 */
[----:B------:R-:W-:-:S04]  /*23f80*/  IMAD.WIDE.U32 R164, R158, UR42, R164 ;  /* 0x0000002a9ea47c25 */ /* 0x000fc8000f8e00a4 */
[----:B------:R-:W-:Y:S01]  /*23f90*/  IMAD.IADD R15, R159, 0x1, R165 ;  /* 0x000000019f0f7824 */ /* 0x000fe200078e02a5 */
[----:B------:R-:W-:-:S04]  /*23fa0*/  LEA R14, P0, R164, R154, 0x1 ;  /* 0x0000009aa40e7211 */ /* 0x000fc800078008ff */
[----:B------:R-:W-:Y:S02]  /*23fb0*/  LEA.HI.X R15, R164, R155, R15, 0x1, P0 ;  /* 0x0000009ba40f7211 */ /* 0x000fe400000f0c0f */
[----:B------:R-:W-:-:S05]  /*23fc0*/  IADD3 R164, P0, R10, R166, RZ ;  /* 0x000000a60aa47210 */ /* 0x000fca0007f1e0ff */
[----:B------:R-:W-:Y:S01]  /*23fd0*/  IMAD.X R165, R11, 0x1, R156, P0 ;  /* 0x000000010ba57824 */ /* 0x000fe200000e069c */
[----:B------:R-:W-:Y:S01]  /*23fe0*/  IADD3 R162, P0, R10, R176, RZ ;  /* 0x000000b00aa27210 */ /* 0x000fe20007f1e0ff */
[----:B------:R-:W-:-:S04]  /*23ff0*/  IMAD.WIDE.U32 R6, R158, UR42, R164 ;  /* 0x0000002a9e067c25 */ /* 0x000fc8000f8e00a4 */
[----:B------:R-:W-:Y:S01]  /*24000*/  IMAD.X R163, R11, 0x1, R19, P0 ;  /* 0x000000010ba37824 */ /* 0x000fe200000e0613 */
[----:B------:R-:W-:Y:S01]  /*24010*/  LEA R10, P0, R6, R154, 0x1 ;  /* 0x0000009a060a7211 */ /* 0x000fe200078008ff */
[----:B------:R-:W-:Y:S02]  /*24020*/  IMAD.IADD R7, R159, 0x1, R7 ;  /* 0x000000019f077824 */ /* 0x000fe400078e0207 */
[----:B------:R-:W-:-:S03]  /*24030*/  IMAD.WIDE.U32 R162, R158, UR42, R162 ;  /* 0x0000002a9ea27c25 */ /* 0x000fc6000f8e00a2 */
[----:B------:R-:W-:Y:S01]  /*24040*/  LEA.HI.X R11, R6, R155, R7, 0x1, P0 ;  /* 0x0000009b060b7211 */ /* 0x000fe200000f0c07 */
[----:B------:R-:W-:Y:S01]  /*24050*/  IMAD.IADD R159, R159, 0x1, R163 ;  /* 0x000000019f9f7824 */ /* 0x000fe200078e02a3 */
[----:B------:R-:W-:-:S04]  /*24060*/  LEA R6, P0, R162, R154, 0x1 ;  /* 0x0000009aa2067211 */ /* 0x000fc800078008ff */
[----:B------:R-:W-:Y:S02]  /*24070*/  LEA.HI.X R7, R162, R155, R159, 0x1, P0 ;  /* 0x0000009ba2077211 */ /* 0x000fe400000f0c9f */
[----:B------:R-:W-:-:S05]  /*24080*/  IADD3 R170, P0, R160, R170, RZ ;  /* 0x000000aaa0aa7210 */ /* 0x000fca0007f1e0ff */
[----:B------:R-:W-:Y:S01]  /*24090*/  IMAD.X R161, R161, 0x1, R157, P0 ;  /* 0x00000001a1a17824 */ /* 0x000fe200000e069d */
[----:B------:R-:W-:-:S05]  /*240a0*/  IADD3 R166, P0, R160, R166, RZ ;  /* 0x000000a6a0a67210 */ /* 0x000fca0007f1e0ff */
[----:B------:R-:W-:Y:S01]  /*240b0*/  IMAD.X R156, R156, 0x1, R157, P0 ;  /* 0x000000019c9c7824 */ /* 0x000fe200000e069d */
[----:B------:R-:W-:-:S05]  /*240c0*/  IADD3 R160, P0, R160, R176, RZ ;  /* 0x000000b0a0a07210 */ /* 0x000fca0007f1e0ff */
[----:B------:R-:W-:Y:S01]  /*240d0*/  IMAD.X R19, R19, 0x1, R157, P0 ;  /* 0x0000000113137824 */ /* 0x000fe200000e069d */
[----:B------:R-:W-:-:S04]  /*240e0*/  LEA R158, P0, R170, R154, 0x1 ;  /* 0x0000009aaa9e7211 */ /* 0x000fc800078008ff */
[----:B------:R-:W-:Y:S02]  /*240f0*/  LEA.HI.X R159, R170, R155, R161, 0x1, P0 ;  /* 0x0000009baa9f7211 */ /* 0x000fe400000f0ca1 */
[----:B------:R-:W-:-:S04]  /*24100*/  LEA R162, P0, R166, R154, 0x1 ;  /* 0x0000009aa6a27211 */ /* 0x000fc800078008ff */
[----:B------:R-:W-:Y:S02]  /*24110*/  LEA.HI.X R163, R166, R155, R156, 0x1, P0 ;  /* 0x0000009ba6a37211 */ /* 0x000fe400000f0c9c */
[----:B------:R-:W-:-:S04]  /*24120*/  LEA R170, P0, R160, R154, 0x1 ;  /* 0x0000009aa0aa7211 */ /* 0x000fc800078008ff */
[--C-:B------:R-:W-:Y:S02]  /*24130*/  LEA.HI.X R171, R160, R155, R19.reuse, 0x1, P0 ;  /* 0x0000009ba0ab7211 */ /* 0x100fe400000f0c13 */
[----:B------:R-:W-:Y:S02]  /*24140*/  ISETP.GT.AND P0, PT, R0, RZ, P1 ;  /* 0x000000ff0000720c */ /* 0x000fe40000f04270 */
[----:B------:R-:W-:-:S11]  /*24150*/  PRMT R19, R174, 0x7610, R19 ;  /* 0x00007610ae137816 */ /* 0x000fd60000000013 */
[----:B------:R-:W-:Y:S05]  /*24160*/  @!P0 BRA `(.L_x_169) ;  /* 0x0000000000048947 */ /* 0x000fea0003800000 */
[----:B------:R2:W5:Y:S02]  /*24170*/  LDG.E.LTC128B.U16 R19, desc[UR46][R152.64+0x112] ;  /* 0x0001122e98137981 */ /* 0x000564000c1e1520 */
.L_x_169:
[----:B------:R-:W-:Y:S05]  /*24180*/  BSYNC B1 ;  /* 0x0000000000017941 */ /* 0x000fea0003800000 */
.L_x_168:
        /* <DEDUP_REMOVED lines=13> */
.L_x_171:
[----:B------:R-:W-:Y:S05]  /*24260*/  BSYNC B1 ;  /* 0x0000000000017941 */ /* 0x000fea0003800000 */
.L_x_170:
        /* <DEDUP_REMOVED lines=10> */
.L_x_173:
[----:B------:R-:W-:Y:S05]  /*24310*/  BSYNC B1 ;  /* 0x0000000000017941 */ /* 0x000fea0003800000 */
.L_x_172:
        /* <DEDUP_REMOVED lines=13> */
.L_x_175:
[----:B------:R-:W-:Y:S05]  /*243f0*/  BSYNC B1 ;  /* 0x0000000000017941 */ /* 0x000fea0003800000 */
.L_x_174:
        /* <DEDUP_REMOVED lines=16> */
.L_x_177:
[----:B------:R-:W-:Y:S05]  /*24500*/  BSYNC B1 ;  /* 0x0000000000017941 */ /* 0x000fea0003800000 */
.L_x_176:
        /* <DEDUP_REMOVED lines=13> */
.L_x_179:
[----:B------:R-:W-:Y:S05]  /*245e0*/  BSYNC B1 ;  /* 0x0000000000017941 */ /* 0x000fea0003800000 */
.L_x_178:
        /* <DEDUP_REMOVED lines=10> */
.L_x_181:
[----:B------:R-:W-:Y:S05]  /*24690*/  BSYNC B1 ;  /* 0x0000000000017941 */ /* 0x000fea0003800000 */
.L_x_180:
        /* <DEDUP_REMOVED lines=13> */
.L_x_183:
[----:B------:R-:W-:Y:S05]  /*24770*/  BSYNC B1 ;  /* 0x0000000000017941 */ /* 0x000fea0003800000 */
.L_x_182:
        /* <DEDUP_REMOVED lines=16> */
.L_x_185:
[----:B------:R-:W-:Y:S05]  /*24880*/  BSYNC B1 ;  /* 0x0000000000017941 */ /* 0x000fea0003800000 */
.L_x_184:
        /* <DEDUP_REMOVED lines=13> */
.L_x_187:
[----:B------:R-:W-:Y:S05]  /*24960*/  BSYNC B1 ;  /* 0x0000000000017941 */ /* 0x000fea0003800000 */
.L_x_186:
        /* <DEDUP_REMOVED lines=10> */
.L_x_189:
[----:B------:R-:W-:Y:S05]  /*24a10*/  BSYNC B1 ;  /* 0x0000000000017941 */ /* 0x000fea0003800000 */
.L_x_188:
        /* <DEDUP_REMOVED lines=13> */
.L_x_191:
[----:B------:R-:W-:Y:S05]  /*24af0*/  BSYNC B1 ;  /* 0x0000000000017941 */ /* 0x000fea0003800000 */
.L_x_190:
        /* <DEDUP_REMOVED lines=16> */
.L_x_193:
[----:B------:R-:W-:Y:S05]  /*24c00*/  BSYNC B1 ;  /* 0x0000000000017941 */ /* 0x000fea0003800000 */
.L_x_192:
        /* <DEDUP_REMOVED lines=13> */
.L_x_195:
[----:B------:R-:W-:Y:S05]  /*24ce0*/  BSYNC B1 ;  /* 0x0000000000017941 */ /* 0x000fea0003800000 */
.L_x_194:
        /* <DEDUP_REMOVED lines=10> */
.L_x_197:
[----:B------:R-:W-:Y:S05]  /*24d90*/  BSYNC B1 ;  /* 0x0000000000017941 */ /* 0x000fea0003800000 */
.L_x_196:
        /* <DEDUP_REMOVED lines=13> */
.L_x_199:
[----:B------:R-:W-:Y:S05]  /*24e70*/  BSYNC B1 ;  /* 0x0000000000017941 */ /* 0x000fea0003800000 */
.L_x_198:
        /* <DEDUP_REMOVED lines=16> */
.L_x_201:
[----:B------:R-:W-:Y:S05]  /*24f80*/  BSYNC B1 ;  /* 0x0000000000017941 */ /* 0x000fea0003800000 */
.L_x_200:
        /* <DEDUP_REMOVED lines=13> */
.L_x_203:
[----:B------:R-:W-:Y:S05]  /*25060*/  BSYNC B1 ;  /* 0x0000000000017941 */ /* 0x000fea0003800000 */
.L_x_202:
        /* <DEDUP_REMOVED lines=10> */
.L_x_205:
[----:B------:R-:W-:Y:S05]  /*25110*/  BSYNC B1 ;  /* 0x0000000000017941 */ /* 0x000fea0003800000 */
.L_x_204:
        /* <DEDUP_REMOVED lines=13> */
.L_x_207:
[----:B------:R-:W-:Y:S05]  /*251f0*/  BSYNC B1 ;  /* 0x0000000000017941 */ /* 0x000fea0003800000 */
.L_x_206:
        /* <DEDUP_REMOVED lines=16> */
.L_x_209:
[----:B------:R-:W-:Y:S05]  /*25300*/  BSYNC B1 ;  /* 0x0000000000017941 */ /* 0x000fea0003800000 */
.L_x_208:
        /* <DEDUP_REMOVED lines=13> */
.L_x_211:
[----:B------:R-:W-:Y:S05]  /*253e0*/  BSYNC B1 ;  /* 0x0000000000017941 */ /* 0x000fea0003800000 */
.L_x_210:
        /* <DEDUP_REMOVED lines=10> */
.L_x_213:
[----:B------:R-:W-:Y:S05]  /*25490*/  BSYNC B1 ;  /* 0x0000000000017941 */ /* 0x000fea0003800000 */
.L_x_212:
        /* <DEDUP_REMOVED lines=13> */
.L_x_215:
[----:B------:R-:W-:Y:S05]  /*25570*/  BSYNC B1 ;  /* 0x0000000000017941 */ /* 0x000fea0003800000 */
.L_x_214:
        /* <DEDUP_REMOVED lines=16> */
.L_x_217:
[----:B------:R-:W-:Y:S05]  /*25680*/  BSYNC B1 ;  /* 0x0000000000017941 */ /* 0x000fea0003800000 */
.L_x_216:
        /* <DEDUP_REMOVED lines=13> */
.L_x_219:
[----:B------:R-:W-:Y:S05]  /*25760*/  BSYNC B1 ;  /* 0x0000000000017941 */ /* 0x000fea0003800000 */
.L_x_218:
        /* <DEDUP_REMOVED lines=10> */
.L_x_221:
[----:B------:R-:W-:Y:S05]  /*25810*/  BSYNC B1 ;  /* 0x0000000000017941 */ /* 0x000fea0003800000 */
.L_x_220:
        /* <DEDUP_REMOVED lines=13> */
.L_x_223:
[----:B------:R-:W-:Y:S05]  /*258f0*/  BSYNC B1 ;  /* 0x0000000000017941 */ /* 0x000fea0003800000 */
.L_x_222:
        /* <DEDUP_REMOVED lines=16> */
.L_x_225:
[----:B------:R-:W-:Y:S05]  /*25a00*/  BSYNC B1 ;  /* 0x0000000000017941 */ /* 0x000fea0003800000 */
.L_x_224:
        /* <DEDUP_REMOVED lines=13> */
.L_x_227:
[----:B------:R-:W-:Y:S05]  /*25ae0*/  BSYNC B1 ;  /* 0x0000000000017941 */ /* 0x000fea0003800000 */
.L_x_226:
        /* <DEDUP_REMOVED lines=10> */
.L_x_229:
[----:B------:R-:W-:Y:S05]  /*25b90*/  BSYNC B1 ;  /* 0x0000000000017941 */ /* 0x000fea0003800000 */
.L_x_228:
        /* <DEDUP_REMOVED lines=13> */
.L_x_231:
[----:B------:R-:W-:Y:S05]  /*25c70*/  BSYNC B1 ;  /* 0x0000000000017941 */ /* 0x000fea0003800000 */
.L_x_230:
        /* <DEDUP_REMOVED lines=16> */
.L_x_233:
[----:B------:R-:W-:Y:S05]  /*25d80*/  BSYNC B1 ;  /* 0x0000000000017941 */ /* 0x000fea0003800000 */
.L_x_232:
        /* <DEDUP_REMOVED lines=13> */
.L_x_235:
[----:B------:R-:W-:Y:S05]  /*25e60*/  BSYNC B1 ;  /* 0x0000000000017941 */ /* 0x000fea0003800000 */
.L_x_234:
        /* <DEDUP_REMOVED lines=10> */
.L_x_237:
[----:B------:R-:W-:Y:S05]  /*25f10*/  BSYNC B1 ;  /* 0x0000000000017941 */ /* 0x000fea0003800000 */
.L_x_236:
        /* <DEDUP_REMOVED lines=13> */
.L_x_239:
[----:B------:R-:W-:Y:S05]  /*25ff0*/  BSYNC B1 ;  /* 0x0000000000017941 */ /* 0x000fea0003800000 */
.L_x_238:
        /* <DEDUP_REMOVED lines=16> */
.L_x_241:
[----:B------:R-:W-:Y:S05]  /*26100*/  BSYNC B1 ;  /* 0x0000000000017941 */ /* 0x000fea0003800000 */
.L_x_240:
        /* <DEDUP_REMOVED lines=13> */
.L_x_243:
[----:B------:R-:W-:Y:S05]  /*261e0*/  BSYNC B1 ;  /* 0x0000000000017941 */ /* 0x000fea0003800000 */
.L_x_242:
        /* <DEDUP_REMOVED lines=10> */
.L_x_245:
[----:B------:R-:W-:Y:S05]  /*26290*/  BSYNC B1 ;  /* 0x0000000000017941 */ /* 0x000fea0003800000 */
.L_x_244:
        /* <DEDUP_REMOVED lines=13> */
.L_x_247:
[----:B------:R-:W-:Y:S05]  /*26370*/  BSYNC B1 ;  /* 0x0000000000017941 */ /* 0x000fea0003800000 */
.L_x_246:
        /* <DEDUP_REMOVED lines=16> */
.L_x_249:
[----:B------:R-:W-:Y:S05]  /*26480*/  BSYNC B1 ;  /* 0x0000000000017941 */ /* 0x000fea0003800000 */
.L_x_248:
        /* <DEDUP_REMOVED lines=13> */
.L_x_251:
[----:B------:R-:W-:Y:S05]  /*26560*/  BSYNC B1 ;  /* 0x0000000000017941 */ /* 0x000fea0003800000 */
.L_x_250:
        /* <DEDUP_REMOVED lines=10> */
.L_x_253:
[----:B------:R-:W-:Y:S05]  /*26610*/  BSYNC B1 ;  /* 0x0000000000017941 */ /* 0x000fea0003800000 */
.L_x_252:
        /* <DEDUP_REMOVED lines=13> */
.L_x_255:
[----:B------:R-:W-:Y:S05]  /*266f0*/  BSYNC B1 ;  /* 0x0000000000017941 */ /* 0x000fea0003800000 */
.L_x_254:
        /* <DEDUP_REMOVED lines=16> */
.L_x_257:
[----:B------:R-:W-:Y:S05]  /*26800*/  BSYNC B1 ;  /* 0x0000000000017941 */ /* 0x000fea0003800000 */
.L_x_256:
        /* <DEDUP_REMOVED lines=13> */
.L_x_259:
[----:B------:R-:W-:Y:S05]  /*268e0*/  BSYNC B1 ;  /* 0x0000000000017941 */ /* 0x000fea0003800000 */
.L_x_258:
        /* <DEDUP_REMOVED lines=10> */
.L_x_261:
[----:B------:R-:W-:Y:S05]  /*26990*/  BSYNC B1 ;  /* 0x0000000000017941 */ /* 0x000fea0003800000 */
.L_x_260:
        /* <DEDUP_REMOVED lines=13> */
.L_x_263:
[----:B------:R-:W-:Y:S05]  /*26a70*/  BSYNC B1 ;  /* 0x0000000000017941 */ /* 0x000fea0003800000 */
.L_x_262:
        /* <DEDUP_REMOVED lines=16> */
.L_x_265:
[----:B------:R-:W-:Y:S05]  /*26b80*/  BSYNC B1 ;  /* 0x0000000000017941 */ /* 0x000fea0003800000 */
.L_x_264:
        /* <DEDUP_REMOVED lines=13> */
.L_x_267:
[----:B------:R-:W-:Y:S05]  /*26c60*/  BSYNC B1 ;  /* 0x0000000000017941 */ /* 0x000fea0003800000 */
.L_x_266:
        /* <DEDUP_REMOVED lines=10> */
.L_x_269:
[----:B------:R-:W-:Y:S05]  /*26d10*/  BSYNC B1 ;  /* 0x0000000000017941 */ /* 0x000fea0003800000 */
.L_x_268:
[----:B------:R-:W3:Y:S01]  /*26d20*/  LDL.LU R155, [R1+0xddc] ;  /* 0x000ddc00019b7983 */ /* 0x000ee20000300800 */
[----:B-----5:R-:W-:Y:S01]  /*26d30*/  IMAD.U32 R154, R19, 0x10000, RZ ;  /* 0x00010000139a7824 */ /* 0x020fe200078e00ff */
[----:B------:R-:W-:Y:S01]  /*26d40*/  ISETP.GT.AND P3, PT, R3, 0xf0, PT ;  /* 0x000000f00300780c */ /* 0x000fe20003f64270 */
[----:B------:R-:W-:Y:S02]  /*26d50*/  BSSY B1, `(.L_x_270) ;  /* 0x0000008000017945 */ /* 0x000fe40003800000 */
[----:B------:R-:W-:-:S04]  /*26d60*/  FMUL R154, R154, R16 ;  /* 0x000000109a9a7220 */ /* 0x000fc80000400000 */
[----:B---3--:R-:W-:-:S05]  /*26d70*/  FFMA R154, R155, R2, R154 ;  /* 0x000000029b9a7223 */ /* 0x008fca000000009a */
[----:B------:R-:W-:-:S05]  /*26d80*/  F2FP.BF16.F32.PACK_AB R154, RZ, R154 ;  /* 0x0000009aff9a723e */ /* 0x000fca00000010ff */
[----:B------:R3:W-:Y:S01]  /*26d90*/  @P0 STG.E.U16 desc[UR46][R4.64+0x1d2], R154 ;  /* 0x0001d29a04000986 */ /* 0x0007e2000c10152e */
[----:B------:R-:W-:-:S13]  /*26da0*/  ISETP.GT.AND P0, PT, R0, RZ, P3 ;  /* 0x000000ff0000720c */ /* 0x000fda0001f04270 */
[----:B---3--:R-:W-:Y:S05]  /*26db0*/  @!P0 BRA `(.L_x_271) ;  /* 0x0000000000048947 */ /* 0x008fea0003800000 */
[----:B------:R3:W5:Y:S02]  /*26dc0*/  LDG.E.LTC128B.U16 R19, desc[UR46][R152.64+0x1e0] ;  /* 0x0001e02e98137981 */ /* 0x000764000c1e1520 */
.L_x_271:
[----:B------:R-:W-:Y:S05]  /*26dd0*/  BSYNC B1 ;  /* 0x0000000000017941 */ /* 0x000fea0003800000 */
.L_x_270:
[----:B------:R-:W2:Y:S01]  /*26de0*/  LDL.LU R155, [R1+0xde0] ;  /* 0x000de000019b7983 */ /* 0x000ea20000300800 */
[----:B-----5:R-:W-:Y:S01]  /*26df0*/  IMAD.U32 R154, R19, 0x10000, RZ ;  /* 0x00010000139a7824 */ /* 0x020fe200078e00ff */
[----:B------:R-:W-:Y:S01]  /*26e00*/  ISETP.GT.AND P2, PT, R3, 0xf1, PT ;  /* 0x000000f10300780c */ /* 0x000fe20003f44270 */
        /* <DEDUP_REMOVED lines=11> */
.L_x_273:
[----:B------:R-:W-:Y:S05]  /*26ec0*/  BSYNC B1 ;  /* 0x0000000000017941 */ /* 0x000fea0003800000 */
.L_x_272:
        /* <DEDUP_REMOVED lines=13> */
.L_x_275:
[----:B------:R-:W-:Y:S05]  /*26fa0*/  BSYNC B1 ;  /* 0x0000000000017941 */ /* 0x000fea0003800000 */
.L_x_274:
        /* <DEDUP_REMOVED lines=10> */
.L_x_277:
[----:B------:R-:W-:Y:S05]  /*27050*/  BSYNC B1 ;  /* 0x0000000000017941 */ /* 0x000fea0003800000 */
.L_x_276:
        /* <DEDUP_REMOVED lines=11> */
.L_x_279:
[----:B------:R-:W-:Y:S05]  /*27110*/  BSYNC B1 ;  /* 0x0000000000017941 */ /* 0x000fea0003800000 */
.L_x_278:
[----:B------:R-:W2:Y:S01]  /*27120*/  LDL.LU R155, [R1+0xdf0] ;  /* 0x000df000019b7983 */ /* 0x000ea20000300800 */
        /* <DEDUP_REMOVED lines=9> */
[----:B------:R-:W-:-:S04]  /*271c0*/  ISETP.GT.AND P0, PT, R3, 0xf9, PT ;  /* 0x000000f90300780c */ /* 0x000fc80003f04270 */
[----:B------:R-:W-:-:S13]  /*271d0*/  ISETP.GT.AND P4, PT, R0, RZ, P0 ;  /* 0x000000ff0000720c */ /* 0x000fda0000784270 */
[----:B--2---:R-:W-:Y:S05]  /*271e0*/  @!P4 BRA `(.L_x_281) ;  /* 0x000000000004c947 */ /* 0x004fea0003800000 */
[----:B------:R2:W5:Y:S02]  /*271f0*/  LDG.E.LTC128B.U16 R19, desc[UR46][R152.64+0x1f2] ;  /* 0x0001f22e98137981 */ /* 0x000564000c1e1520 */
.L_x_281:
[----:B------:R-:W-:Y:S05]  /*27200*/  BSYNC B1 ;  /* 0x0000000000017941 */ /* 0x000fea0003800000 */
.L_x_280:
        /* <DEDUP_REMOVED lines=13> */
.L_x_283:
[----:B------:R-:W-:Y:S05]  /*272e0*/  BSYNC B1 ;  /* 0x0000000000017941 */ /* 0x000fea0003800000 */
.L_x_282:
        /* <DEDUP_REMOVED lines=10> */
.L_x_285:
[----:B------:R-:W-:Y:S05]  /*27390*/  BSYNC B1 ;  /* 0x0000000000017941 */ /* 0x000fea0003800000 */
.L_x_284:
[----:B------:R-:W3:Y:S01]  /*273a0*/  LDL.LU R155, [R1+0xdfc] ;  /* 0x000dfc00019b7983 */ /* 0x000ee20000300800 */
[----:B-----5:R-:W-:Y:S01]  /*273b0*/  IMAD.U32 R154, R19, 0x10000, RZ ;  /* 0x00010000139a7824 */ /* 0x020fe200078e00ff */
[----:B------:R-:W-:Y:S02]  /*273c0*/  USHF.L.U64.HI UR4, UR6, 0x8, UR7 ;  /* 0x0000000806047899 */ /* 0x000fe40008010207 */
[----:B------:R-:W4:Y:S01]  /*273d0*/  LDL.LU R157, [R1+0xa00] ;  /* 0x000a0000019d7983 */ /* 0x000f220000300800 */
[----:B------:R-:W-:-:S04]  /*273e0*/  FMUL R154, R154, R16 ;  /* 0x000000109a9a7220 */ /* 0x000fc80000400000 */
[----:B---3--:R-:W-:-:S05]  /*273f0*/  FFMA R154, R155, R2, R154 ;  /* 0x000000029b9a7223 */ /* 0x008fca000000009a */
[----:B------:R-:W-:-:S05]  /*27400*/  F2FP.BF16.F32.PACK_AB R154, RZ, R154 ;  /* 0x0000009aff9a723e */ /* 0x000fca00000010ff */
[----:B------:R3:W-:Y:S02]  /*27410*/  @P4 STG.E.U16 desc[UR46][R4.64+0x1f2], R154 ;  /* 0x0001f29a04004986 */ /* 0x0007e4000c10152e */
[----:B---3--:R-:W-:-:S05]  /*27420*/  IMAD.U32 R154, RZ, RZ, UR6 ;  /* 0x00000006ff9a7e24 */ /* 0x008fca000f8e00ff */
[----:B------:R-:W-:-:S04]  /*27430*/  LEA R154, P4, R154, R168, 0x8 ;  /* 0x000000a89a9a7211 */ /* 0x000fc800078840ff */
[----:B------:R-:W-:Y:S02]  /*27440*/  IADD3.X R155, R169, UR4, RZ, P4, !PT ;  /* 0x00000004a99b7c10 */ /* 0x000fe4000a7fe4ff */
[----:B------:R-:W-:-:S13]  /*27450*/  ISETP.GT.AND P4, PT, R0, 0x80, P5 ;  /* 0x000000800000780c */ /* 0x000fda0002f84270 */
[----:B------:R-:W3:Y:S01]  /*27460*/  @P4 LDG.E.LTC128B.U16 R19, desc[UR46][R172.64] ;  /* 0x0000002eac134981 */ /* 0x000ee2000c1e1520 */
[----:B------:R-:W-:Y:S01]  /*27470*/  BSSY B1, `(.L_x_286) ;  /* 0x000000a000017945 */ /* 0x000fe20003800000 */
[----:B---3--:R-:W-:-:S04]  /*27480*/  IMAD.U32 R156, R19, 0x10000, RZ ;  /* 0x00010000139c7824 */ /* 0x008fc800078e00ff */
[----:B------:R-:W-:-:S04]  /*27490*/  FMUL R156, R156, R16 ;  /* 0x000000109c9c7220 */ /* 0x000fc80000400000 */
[----:B----4-:R-:W-:-:S05]  /*274a0*/  FFMA R156, R157, R2, R156 ;  /* 0x000000029d9c7223 */ /* 0x010fca000000009c */
[----:B------:R-:W-:-:S05]  /*274b0*/  F2FP.BF16.F32.PACK_AB R156, RZ, R156 ;  /* 0x0000009cff9c723e */ /* 0x000fca00000010ff */
[----:B------:R3:W-:Y:S01]  /*274c0*/  @P4 STG.E.U16 desc[UR46][R154.64], R156 ;  /* 0x0000009c9a004986 */ /* 0x0007e2000c10152e */
[----:B------:R-:W-:-:S04]  /*274d0*/  LOP3.LUT P4, RZ, R17, 0x2, RZ, 0xc0, !PT ;  /* 0x0000000211ff7812 */ /* 0x000fc8000788c0ff */
[----:B------:R-:W-:-:S13]  /*274e0*/  ISETP.GT.AND P4, PT, R0, 0x80, P4 ;  /* 0x000000800000780c */ /* 0x000fda0002784270 */
[----:B---3--:R-:W-:Y:S05]  /*274f0*/  @!P4 BRA `(.L_x_287) ;  /* 0x000000000004c947 */ /* 0x008fea0003800000 */
[----:B------:R3:W5:Y:S02]  /*27500*/  LDG.E.LTC128B.U16 R19, desc[UR46][R20.64+0x2] ;  /* 0x0000022e14137981 */ /* 0x000764000c1e1520 */
.L_x_287:
[----:B------:R-:W-:Y:S05]  /*27510*/  BSYNC B1 ;  /* 0x0000000000017941 */ /* 0x000fea0003800000 */
.L_x_286:
[----:B------:R-:W4:Y:S01]  /*27520*/  LDL.LU R157, [R1+0xa04] ;  /* 0x000a0400019d7983 */ /* 0x000f220000300800 */
[----:B-----5:R-:W-:Y:S01]  /*27530*/  IMAD.U32 R156, R19, 0x10000, RZ ;  /* 0x00010000139c7824 */ /* 0x020fe200078e00ff */
[----:B------:R-:W-:Y:S01]  /*27540*/  BSSY B1, `(.L_x_288) ;  /* 0x000000c000017945 */ /* 0x000fe20003800000 */
[----:B------:R-:W-:Y:S02]  /*27550*/  IMAD.MOV.U32 R164, RZ, RZ, R154 ;  /* 0x000000ffffa47224 */ /* 0x000fe400078e009a */
[----:B------:R-:W-:Y:S01]  /*27560*/  FMUL R156, R156, R16 ;  /* 0x000000109c9c7220 */ /* 0x000fe20000400000 */
[----:B------:R-:W-:-:S03]  /*27570*/  IMAD.MOV.U32 R165, RZ, RZ, R155 ;  /* 0x000000ffffa57224 */ /* 0x000fc600078e009b */
[----:B----4-:R-:W-:-:S05]  /*27580*/  FFMA R156, R157, R2, R156 ;  /* 0x000000029d9c7223 */ /* 0x010fca000000009c */
[----:B------:R-:W-:-:S05]  /*27590*/  F2FP.BF16.F32.PACK_AB R156, RZ, R156 ;  /* 0x0000009cff9c723e */ /* 0x000fca00000010ff */
[----:B------:R4:W-:Y:S02]  /*275a0*/  @P4 STG.E.U16 desc[UR46][R164.64+0x2], R156 ;  /* 0x0000029ca4004986 */ /* 0x0009e4000c10152e */
[----:B----4-:R-:W-:-:S05]  /*275b0*/  IADD3 R156, P4, R154, R180, RZ ;  /* 0x000000b49a9c7210 */ /* 0x010fca0007f9e0ff */
[----:B------:R-:W-:Y:S01]  /*275c0*/  IMAD.X R157, R155, 0x1, R181, P4 ;  /* 0x000000019b9d7824 */ /* 0x000fe200020e06b5 */
[----:B------:R-:W-:-:S13]  /*275d0*/  ISETP.GT.AND P4, PT, R0, 0x88, P5 ;  /* 0x000000880000780c */ /* 0x000fda0002f84270 */
[----:B------:R-:W-:Y:S05]  /*275e0*/  @!P4 BRA `(.L_x_289) ;  /* 0x000000000004c947 */ /* 0x000fea0003800000 */
[----:B------:R4:W5:Y:S02]  /*275f0*/  LDG.E.LTC128B.U16 R19, desc[UR46][R158.64] ;  /* 0x0000002e9e137981 */ /* 0x000964000c1e1520 */
.L_x_289:
[----:B------:R-:W-:Y:S05]  /*27600*/  BSYNC B1 ;  /* 0x0000000000017941 */ /* 0x000fea0003800000 */
.L_x_288:
[----:B----4-:R-:W4:Y:S01]  /*27610*/  LDL.LU R159, [R1+0xa08] ;  /* 0x000a0800019f7983 */ /* 0x010f220000300800 */
[----:B-----5:R-:W-:Y:S01]  /*27620*/  IMAD.U32 R158, R19, 0x10000, RZ ;  /* 0x00010000139e7824 */ /* 0x020fe200078e00ff */
[----:B------:R-:W-:Y:S03]  /*27630*/  BSSY B1, `(.L_x_290) ;  /* 0x000000b000017945 */ /* 0x000fe60003800000 */
[----:B------:R-:W-:-:S04]  /*27640*/  FMUL R158, R158, R16 ;  /* 0x000000109e9e7220 */ /* 0x000fc80000400000 */
[----:B----4-:R-:W-:-:S05]  /*27650*/  FFMA R158, R159, R2, R158 ;  /* 0x000000029f9e7223 */ /* 0x010fca000000009e */
[----:B------:R-:W-:-:S05]  /*27660*/  F2FP.BF16.F32.PACK_AB R158, RZ, R158 ;  /* 0x0000009eff9e723e */ /* 0x000fca00000010ff */
[----:B------:R4:W-:Y:S01]  /*27670*/  @P4 STG.E.U16 desc[UR46][R156.64], R158 ;  /* 0x0000009e9c004986 */ /* 0x0009e2000c10152e */
[----:B------:R-:W-:-:S05]  /*27680*/  IADD3 R166, P4, R180, R154, RZ ;  /* 0x0000009ab4a67210 */ /* 0x000fca0007f9e0ff */
[----:B------:R-:W-:Y:S01]  /*27690*/  IMAD.X R167, R181, 0x1, R155, P4 ;  /* 0x00000001b5a77824 */ /* 0x000fe200020e069b */
[----:B------:R-:W-:-:S04]  /*276a0*/  LOP3.LUT P4, RZ, R17, 0x2, RZ, 0xc0, !PT ;  /* 0x0000000211ff7812 */ /* 0x000fc8000788c0ff */
[----:B------:R-:W-:-:S13]  /*276b0*/  ISETP.GT.AND P4, PT, R0, 0x88, P4 ;  /* 0x000000880000780c */ /* 0x000fda0002784270 */
[----:B----4-:R-:W-:Y:S05]  /*276c0*/  @!P4 BRA `(.L_x_291) ;  /* 0x000000000004c947 */ /* 0x010fea0003800000 */
[----:B------:R4:W5:Y:S02]  /*276d0*/  LDG.E.LTC128B.U16 R19, desc[UR46][R14.64+0x2] ;  /* 0x0000022e0e137981 */ /* 0x000964000c1e1520 */
.L_x_291:
[----:B------:R-:W-:Y:S05]  /*276e0*/  BSYNC B1 ;  /* 0x0000000000017941 */ /* 0x000fea0003800000 */
.L_x_290:
[----:B------:R-:W2:Y:S01]  /*276f0*/  LDL.LU R159, [R1+0xa0c] ;  /* 0x000a0c00019f7983 */ /* 0x000ea20000300800 */
[----:B-----5:R-:W-:Y:S01]  /*27700*/  IMAD.U32 R158, R19, 0x10000, RZ ;  /* 0x00010000139e7824 */ /* 0x020fe200078e00ff */
[----:B------:R-:W-:Y:S03]  /*27710*/  BSSY B1, `(.L_x_292) ;  /* 0x0000009000017945 */ /* 0x000fe60003800000 */
[----:B------:R-:W-:-:S04]  /*27720*/  FMUL R158, R158, R16 ;  /* 0x000000109e9e7220 */ /* 0x000fc80000400000 */
[----:B--2---:R-:W-:-:S05]  /*27730*/  FFMA R158, R159, R2, R158 ;  /* 0x000000029f9e7223 */ /* 0x004fca000000009e */
[----:B------:R-:W-:-:S05]  /*27740*/  F2FP.BF16.F32.PACK_AB R158, RZ, R158 ;  /* 0x0000009eff9e723e */ /* 0x000fca00000010ff */
[----:B------:R2:W-:Y:S01]  /*27750*/  @P4 STG.E.U16 desc[UR46][R166.64+0x2], R158 ;  /* 0x0000029ea6004986 */ /* 0x0005e2000c10152e */
[----:B------:R-:W-:-:S04]  /*27760*/  LOP3.LUT P4, RZ, R17, 0x4, RZ, 0xc0, !PT ;  /* 0x0000000411ff7812 */ /* 0x000fc8000788c0ff */
[----:B------:R-:W-:-:S13]  /*27770*/  ISETP.GT.AND P4, PT, R0, 0x80, P4 ;  /* 0x000000800000780c */ /* 0x000fda0002784270 */
[----:B--2---:R-:W-:Y:S05]  /*27780*/  @!P4 BRA `(.L_x_293) ;  /* 0x000000000004c947 */ /* 0x004fea0003800000 */
[----:B------:R2:W5:Y:S02]  /*27790*/  LDG.E.LTC128B.U16 R19, desc[UR46][R20.64+0x10] ;  /* 0x0000102e14137981 */ /* 0x000564000c1e1520 */
.L_x_293:
[----:B------:R-:W-:Y:S05]  /*277a0*/  BSYNC B1 ;  /* 0x0000000000017941 */ /* 0x000fea0003800000 */
.L_x_292:
[----:B------:R-:W3:Y:S01]  /*277b0*/  LDL.LU R159, [R1+0xa10] ;  /* 0x000a1000019f7983 */ /* 0x000ee20000300800 */
[----:B-----5:R-:W-:Y:S01]  /*277c0*/  IMAD.U32 R158, R19, 0x10000, RZ ;  /* 0x00010000139e7824 */ /* 0x020fe200078e00ff */
[----:B------:R-:W-:Y:S03]  /*277d0*/  BSSY B1, `(.L_x_294) ;  /* 0x0000009000017945 */ /* 0x000fe60003800000 */
[----:B------:R-:W-:-:S04]  /*277e0*/  FMUL R158, R158, R16 ;  /* 0x000000109e9e7220 */ /* 0x000fc80000400000 */
[----:B---3--:R-:W-:-:S05]  /*277f0*/  FFMA R158, R159, R2, R158 ;  /* 0x000000029f9e7223 */ /* 0x008fca000000009e */
[----:B------:R-:W-:-:S05]  /*27800*/  F2FP.BF16.F32.PACK_AB R158, RZ, R158 ;  /* 0x0000009eff9e723e */ /* 0x000fca00000010ff */
[----:B------:R3:W-:Y:S01]  /*27810*/  @P4 STG.E.U16 desc[UR46][R154.64+0x10], R158 ;  /* 0x0000109e9a004986 */ /* 0x0007e2000c10152e */
[----:B------:R-:W-:-:S04]  /*27820*/  LOP3.LUT P4, RZ, R17, 0x8, RZ, 0xc0, !PT ;  /* 0x0000000811ff7812 */ /* 0x000fc8000788c0ff */
[----:B------:R-:W-:-:S13]  /*27830*/  ISETP.GT.AND P4, PT, R0, 0x80, P4 ;  /* 0x000000800000780c */ /* 0x000fda0002784270 */
[----:B---3--:R-:W-:Y:S05]  /*27840*/  @!P4 BRA `(.L_x_295) ;  /* 0x000000000004c947 */ /* 0x008fea0003800000 */
[----:B------:R3:W5:Y:S02]  /*27850*/  LDG.E.LTC128B.U16 R19, desc[UR46][R20.64+0x12] ;  /* 0x0000122e14137981 */ /* 0x000764000c1e1520 */
.L_x_295:
[----:B------:R-:W-:Y:S05]  /*27860*/  BSYNC B1 ;  /* 0x0000000000017941 */ /* 0x000fea0003800000 */
.L_x_294:
        /* <DEDUP_REMOVED lines=11> */
.L_x_297:
[----:B------:R-:W-:Y:S05]  /*27920*/  BSYNC B1 ;  /* 0x0000000000017941 */ /* 0x000fea0003800000 */
.L_x_296:
        /* <DEDUP_REMOVED lines=11> */
.L_x_299:
[----:B------:R-:W-:Y:S05]  /*279e0*/  BSYNC B1 ;  /* 0x0000000000017941 */ /* 0x000fea0003800000 */
.L_x_298:
        /* <DEDUP_REMOVED lines=11> */
.L_x_301:
[----:B------:R-:W-:Y:S05]  /*27aa0*/  BSYNC B1 ;  /* 0x0000000000017941 */ /* 0x000fea0003800000 */
.L_x_300:
        /* <DEDUP_REMOVED lines=11> */
.L_x_303:
[----:B------:R-:W-:Y:S05]  /*27b60*/  BSYNC B1 ;  /* 0x0000000000017941 */ /* 0x000fea0003800000 */
.L_x_302:
        /* <DEDUP_REMOVED lines=11> */
.L_x_305:
[----:B------:R-:W-:Y:S05]  /*27c20*/  BSYNC B1 ;  /* 0x0000000000017941 */ /* 0x000fea0003800000 */
.L_x_304:
        /* <DEDUP_REMOVED lines=11> */
.L_x_307:
[----:B------:R-:W-:Y:S05]  /*27ce0*/  BSYNC B1 ;  /* 0x0000000000017941 */ /* 0x000fea0003800000 */
.L_x_306:
        /* <DEDUP_REMOVED lines=11> */
.L_x_309:
[----:B------:R-:W-:Y:S05]  /*27da0*/  BSYNC B1 ;  /* 0x0000000000017941 */ /* 0x000fea0003800000 */
.L_x_308:
        /* <DEDUP_REMOVED lines=11> */
.L_x_311:
[----:B------:R-:W-:Y:S05]  /*27e60*/  BSYNC B1 ;  /* 0x0000000000017941 */ /* 0x000fea0003800000 */
.L_x_310:
        /* <DEDUP_REMOVED lines=11> */
.L_x_313:
[----:B------:R-:W-:Y:S05]  /*27f20*/  BSYNC B1 ;  /* 0x0000000000017941 */ /* 0x000fea0003800000 */
.L_x_312:
        /* <DEDUP_REMOVED lines=11> */
.L_x_315:
[----:B------:R-:W-:Y:S05]  /*27fe0*/  BSYNC B1 ;  /* 0x0000000000017941 */ /* 0x000fea0003800000 */
.L_x_314:
        /* <DEDUP_REMOVED lines=11> */
.L_x_317:
[----:B------:R-:W-:Y:S05]  /*280a0*/  BSYNC B1 ;  /* 0x0000000000017941 */ /* 0x000fea0003800000 */
.L_x_316:
        /* <DEDUP_REMOVED lines=11> */
.L_x_319:
[----:B------:R-:W-:Y:S05]  /*28160*/  BSYNC B1 ;  /* 0x0000000000017941 */ /* 0x000fea0003800000 */
.L_x_318:
        /* <DEDUP_REMOVED lines=11> */
.L_x_321:
[----:B------:R-:W-:Y:S05]  /*28220*/  BSYNC B1 ;  /* 0x0000000000017941 */ /* 0x000fea0003800000 */
.L_x_320:
        /* <DEDUP_REMOVED lines=11> */
.L_x_323:
[----:B------:R-:W-:Y:S05]  /*282e0*/  BSYNC B1 ;  /* 0x0000000000017941 */ /* 0x000fea0003800000 */
.L_x_322:
        /* <DEDUP_REMOVED lines=11> */
.L_x_325:
[----:B------:R-:W-:Y:S05]  /*283a0*/  BSYNC B1 ;  /* 0x0000000000017941 */ /* 0x000fea0003800000 */
.L_x_324:
        /* <DEDUP_REMOVED lines=11> */
.L_x_327:
[----:B------:R-:W-:Y:S05]  /*28460*/  BSYNC B1 ;  /* 0x0000000000017941 */ /* 0x000fea0003800000 */
.L_x_326:
        /* <DEDUP_REMOVED lines=11> */
.L_x_329:
[----:B------:R-:W-:Y:S05]  /*28520*/  BSYNC B1 ;  /* 0x0000000000017941 */ /* 0x000fea0003800000 */
.L_x_328:
        /* <DEDUP_REMOVED lines=11> */
.L_x_331:
[----:B------:R-:W-:Y:S05]  /*285e0*/  BSYNC B1 ;  /* 0x0000000000017941 */ /* 0x000fea0003800000 */
.L_x_330:
        /* <DEDUP_REMOVED lines=11> */
.L_x_333:
[----:B------:R-:W-:Y:S05]  /*286a0*/  BSYNC B1 ;  /* 0x0000000000017941 */ /* 0x000fea0003800000 */
.L_x_332:
        /* <DEDUP_REMOVED lines=11> */
.L_x_335:
[----:B------:R-:W-:Y:S05]  /*28760*/  BSYNC B1 ;  /* 0x0000000000017941 */ /* 0x000fea0003800000 */
.L_x_334:
        /* <DEDUP_REMOVED lines=11> */
.L_x_337:
[----:B------:R-:W-:Y:S05]  /*28820*/  BSYNC B1 ;  /* 0x0000000000017941 */ /* 0x000fea0003800000 */
.L_x_336:
        /* <DEDUP_REMOVED lines=11> */
.L_x_339:
[----:B------:R-:W-:Y:S05]  /*288e0*/  BSYNC B1 ;  /* 0x0000000000017941 */ /* 0x000fea0003800000 */
.L_x_338:
        /* <DEDUP_REMOVED lines=11> */
.L_x_341:
[----:B------:R-:W-:Y:S05]  /*289a0*/  BSYNC B1 ;  /* 0x0000000000017941 */ /* 0x000fea0003800000 */
.L_x_340:
        /* <DEDUP_REMOVED lines=11> */
.L_x_343:
[----:B------:R-:W-:Y:S05]  /*28a60*/  BSYNC B1 ;  /* 0x0000000000017941 */ /* 0x000fea0003800000 */
.L_x_342:
        /* <DEDUP_REMOVED lines=11> */
.L_x_345:
[----:B------:R-:W-:Y:S05]  /*28b20*/  BSYNC B1 ;  /* 0x0000000000017941 */ /* 0x000fea0003800000 */
.L_x_344:
        /* <DEDUP_REMOVED lines=11> */
.L_x_347:
[----:B------:R-:W-:Y:S05]  /*28be0*/  BSYNC B1 ;  /* 0x0000000000017941 */ /* 0x000fea0003800000 */
.L_x_346:
        /* <DEDUP_REMOVED lines=11> */
.L_x_349:
[----:B------:R-:W-:Y:S05]  /*28ca0*/  BSYNC B1 ;  /* 0x0000000000017941 */ /* 0x000fea0003800000 */
.L_x_348:
        /* <DEDUP_REMOVED lines=11> */
.L_x_351:
[----:B------:R-:W-:Y:S05]  /*28d60*/  BSYNC B1 ;  /* 0x0000000000017941 */ /* 0x000fea0003800000 */
.L_x_350:
        /* <DEDUP_REMOVED lines=11> */
.L_x_353:
[----:B------:R-:W-:Y:S05]  /*28e20*/  BSYNC B1 ;  /* 0x0000000000017941 */ /* 0x000fea0003800000 */
.L_x_352:
        /* <DEDUP_REMOVED lines=11> */
.L_x_355:
[----:B------:R-:W-:Y:S05]  /*28ee0*/  BSYNC B1 ;  /* 0x0000000000017941 */ /* 0x000fea0003800000 */
.L_x_354:
        /* <DEDUP_REMOVED lines=11> */
.L_x_357:
[----:B------:R-:W-:Y:S05]  /*28fa0*/  BSYNC B1 ;  /* 0x0000000000017941 */ /* 0x000fea0003800000 */
.L_x_356:
        /* <DEDUP_REMOVED lines=11> */
.L_x_359:
[----:B------:R-:W-:Y:S05]  /*29060*/  BSYNC B1 ;  /* 0x0000000000017941 */ /* 0x000fea0003800000 */
.L_x_358:
        /* <DEDUP_REMOVED lines=11> */
.L_x_361:
[----:B------:R-:W-:Y:S05]  /*29120*/  BSYNC B1 ;  /* 0x0000000000017941 */ /* 0x000fea0003800000 */
.L_x_360:
        /* <DEDUP_REMOVED lines=11> */
.L_x_363:
[----:B------:R-:W-:Y:S05]  /*291e0*/  BSYNC B1 ;  /* 0x0000000000017941 */ /* 0x000fea0003800000 */
.L_x_362:
        /* <DEDUP_REMOVED lines=11> */
.L_x_365:
[----:B------:R-:W-:Y:S05]  /*292a0*/  BSYNC B1 ;  /* 0x0000000000017941 */ /* 0x000fea0003800000 */
.L_x_364:
        /* <DEDUP_REMOVED lines=11> */
.L_x_367:
[----:B------:R-:W-:Y:S05]  /*29360*/  BSYNC B1 ;  /* 0x0000000000017941 */ /* 0x000fea0003800000 */
.L_x_366:
        /* <DEDUP_REMOVED lines=11> */
.L_x_369:
[----:B------:R-:W-:Y:S05]  /*29420*/  BSYNC B1 ;  /* 0x0000000000017941 */ /* 0x000fea0003800000 */
.L_x_368:
        /* <DEDUP_REMOVED lines=11> */
.L_x_371:
[----:B------:R-:W-:Y:S05]  /*294e0*/  BSYNC B1 ;  /* 0x0000000000017941 */ /* 0x000fea0003800000 */
.L_x_370:
        /* <DEDUP_REMOVED lines=11> */
.L_x_373:
[----:B------:R-:W-:Y:S05]  /*295a0*/  BSYNC B1 ;  /* 0x0000000000017941 */ /* 0x000fea0003800000 */
.L_x_372:
        /* <DEDUP_REMOVED lines=11> */
.L_x_375:
[----:B------:R-:W-:Y:S05]  /*29660*/  BSYNC B1 ;  /* 0x0000000000017941 */ /* 0x000fea0003800000 */
.L_x_374:
        /* <DEDUP_REMOVED lines=11> */
.L_x_377:
[----:B------:R-:W-:Y:S05]  /*29720*/  BSYNC B1 ;  /* 0x0000000000017941 */ /* 0x000fea0003800000 */
.L_x_376:
        /* <DEDUP_REMOVED lines=11> */
.L_x_379:
[----:B------:R-:W-:Y:S05]  /*297e0*/  BSYNC B1 ;  /* 0x0000000000017941 */ /* 0x000fea0003800000 */
.L_x_378:
        /* <DEDUP_REMOVED lines=11> */
.L_x_381:
[----:B------:R-:W-:Y:S05]  /*298a0*/  BSYNC B1 ;  /* 0x0000000000017941 */ /* 0x000fea0003800000 */
.L_x_380:
        /* <DEDUP_REMOVED lines=11> */
.L_x_383:
[----:B------:R-:W-:Y:S05]  /*29960*/  BSYNC B1 ;  /* 0x0000000000017941 */ /* 0x000fea0003800000 */
.L_x_382:
        /* <DEDUP_REMOVED lines=11> */
.L_x_385:
[----:B------:R-:W-:Y:S05]  /*29a20*/  BSYNC B1 ;  /* 0x0000000000017941 */ /* 0x000fea0003800000 */
.L_x_384:
        /* <DEDUP_REMOVED lines=11> */
.L_x_387:
[----:B------:R-:W-:Y:S05]  /*29ae0*/  BSYNC B1 ;  /* 0x0000000000017941 */ /* 0x000fea0003800000 */
.L_x_386:
        /* <DEDUP_REMOVED lines=11> */
.L_x_389:
[----:B------:R-:W-:Y:S05]  /*29ba0*/  BSYNC B1 ;  /* 0x0000000000017941 */ /* 0x000fea0003800000 */
.L_x_388:
        /* <DEDUP_REMOVED lines=11> */
.L_x_391:
[----:B------:R-:W-:Y:S05]  /*29c60*/  BSYNC B1 ;  /* 0x0000000000017941 */ /* 0x000fea0003800000 */
.L_x_390:
        /* <DEDUP_REMOVED lines=11> */
.L_x_393:
[----:B------:R-:W-:Y:S05]  /*29d20*/  BSYNC B1 ;  /* 0x0000000000017941 */ /* 0x000fea0003800000 */
.L_x_392:
        /* <DEDUP_REMOVED lines=11> */
.L_x_395:
[----:B------:R-:W-:Y:S05]  /*29de0*/  BSYNC B1 ;  /* 0x0000000000017941 */ /* 0x000fea0003800000 */
.L_x_394:
        /* <DEDUP_REMOVED lines=11> */
.L_x_397:
[----:B------:R-:W-:Y:S05]  /*29ea0*/  BSYNC B1 ;  /* 0x0000000000017941 */ /* 0x000fea0003800000 */
.L_x_396:
        /* <DEDUP_REMOVED lines=11> */
.L_x_399:
[----:B------:R-:W-:Y:S05]  /*29f60*/  BSYNC B1 ;  /* 0x0000000000017941 */ /* 0x000fea0003800000 */
.L_x_398:
        /* <DEDUP_REMOVED lines=11> */
.L_x_401:
[----:B------:R-:W-:Y:S05]  /*2a020*/  BSYNC B1 ;  /* 0x0000000000017941 */ /* 0x000fea0003800000 */
.L_x_400:
        /* <DEDUP_REMOVED lines=11> */
.L_x_403:
[----:B------:R-:W-:Y:S05]  /*2a0e0*/  BSYNC B1 ;  /* 0x0000000000017941 */ /* 0x000fea0003800000 */
.L_x_402:
        /* <DEDUP_REMOVED lines=11> */
.L_x_405:
[----:B------:R-:W-:Y:S05]  /*2a1a0*/  BSYNC B1 ;  /* 0x0000000000017941 */ /* 0x000fea0003800000 */
.L_x_404:
        /* <DEDUP_REMOVED lines=11> */
.L_x_407:
[----:B------:R-:W-:Y:S05]  /*2a260*/  BSYNC B1 ;  /* 0x0000000000017941 */ /* 0x000fea0003800000 */
.L_x_406:
        /* <DEDUP_REMOVED lines=11> */
.L_x_409:
[----:B------:R-:W-:Y:S05]  /*2a320*/  BSYNC B1 ;  /* 0x0000000000017941 */ /* 0x000fea0003800000 */
.L_x_408:
        /* <DEDUP_REMOVED lines=11> */
.L_x_411:
[----:B------:R-:W-:Y:S05]  /*2a3e0*/  BSYNC B1 ;  /* 0x0000000000017941 */ /* 0x000fea0003800000 */
.L_x_410:
        /* <DEDUP_REMOVED lines=11> */
.L_x_413:
[----:B------:R-:W-:Y:S05]  /*2a4a0*/  BSYNC B1 ;  /* 0x0000000000017941 */ /* 0x000fea0003800000 */
.L_x_412:
        /* <DEDUP_REMOVED lines=11> */
.L_x_415:
[----:B------:R-:W-:Y:S05]  /*2a560*/  BSYNC B1 ;  /* 0x0000000000017941 */ /* 0x000fea0003800000 */
.L_x_414:
        /* <DEDUP_REMOVED lines=11> */
.L_x_417:
[----:B------:R-:W-:Y:S05]  /*2a620*/  BSYNC B1 ;  /* 0x0000000000017941 */ /* 0x000fea0003800000 */
.L_x_416:
        /* <DEDUP_REMOVED lines=11> */
.L_x_419:
[----:B------:R-:W-:Y:S05]  /*2a6e0*/  BSYNC B1 ;  /* 0x0000000000017941 */ /* 0x000fea0003800000 */
.L_x_418:
        /* <DEDUP_REMOVED lines=11> */
.L_x_421:
[----:B------:R-:W-:Y:S05]  /*2a7a0*/  BSYNC B1 ;  /* 0x0000000000017941 */ /* 0x000fea0003800000 */
.L_x_420:
        /* <DEDUP_REMOVED lines=11> */
.L_x_423:
[----:B------:R-:W-:Y:S05]  /*2a860*/  BSYNC B1 ;  /* 0x0000000000017941 */ /* 0x000fea0003800000 */
.L_x_422:
        /* <DEDUP_REMOVED lines=11> */
.L_x_425:
[----:B------:R-:W-:Y:S05]  /*2a920*/  BSYNC B1 ;  /* 0x0000000000017941 */ /* 0x000fea0003800000 */
.L_x_424:
        /* <DEDUP_REMOVED lines=11> */
.L_x_427:
[----:B------:R-:W-:Y:S05]  /*2a9e0*/  BSYNC B1 ;  /* 0x0000000000017941 */ /* 0x000fea0003800000 */
.L_x_426:
        /* <DEDUP_REMOVED lines=11> */
.L_x_429:
[----:B------:R-:W-:Y:S05]  /*2aaa0*/  BSYNC B1 ;  /* 0x0000000000017941 */ /* 0x000fea0003800000 */
.L_x_428:
        /* <DEDUP_REMOVED lines=11> */
.L_x_431:
[----:B------:R-:W-:Y:S05]  /*2ab60*/  BSYNC B1 ;  /* 0x0000000000017941 */ /* 0x000fea0003800000 */
.L_x_430:
        /* <DEDUP_REMOVED lines=11> */
.L_x_433:
[----:B------:R-:W-:Y:S05]  /*2ac20*/  BSYNC B1 ;  /* 0x0000000000017941 */ /* 0x000fea0003800000 */
.L_x_432:
        /* <DEDUP_REMOVED lines=11> */
.L_x_435:
[----:B------:R-:W-:Y:S05]  /*2ace0*/  BSYNC B1 ;  /* 0x0000000000017941 */ /* 0x000fea0003800000 */
.L_x_434:
        /* <DEDUP_REMOVED lines=11> */
.L_x_437:
[----:B------:R-:W-:Y:S05]  /*2ada0*/  BSYNC B1 ;  /* 0x0000000000017941 */ /* 0x000fea0003800000 */
.L_x_436:
        /* <DEDUP_REMOVED lines=11> */
.L_x_439:
[----:B------:R-:W-:Y:S05]  /*2ae60*/  BSYNC B1 ;  /* 0x0000000000017941 */ /* 0x000fea0003800000 */
.L_x_438:
        /* <DEDUP_REMOVED lines=11> */
.L_x_441:
[----:B------:R-:W-:Y:S05]  /*2af20*/  BSYNC B1 ;  /* 0x0000000000017941 */ /* 0x000fea0003800000 */
.L_x_440:
        /* <DEDUP_REMOVED lines=11> */
.L_x_443:
[----:B------:R-:W-:Y:S05]  /*2afe0*/  BSYNC B1 ;  /* 0x0000000000017941 */ /* 0x000fea0003800000 */
.L_x_442:
        /* <DEDUP_REMOVED lines=11> */
.L_x_445:
[----:B------:R-:W-:Y:S05]  /*2b0a0*/  BSYNC B1 ;  /* 0x0000000000017941 */ /* 0x000fea0003800000 */
.L_x_444:
        /* <DEDUP_REMOVED lines=11> */
.L_x_447:
[----:B------:R-:W-:Y:S05]  /*2b160*/  BSYNC B1 ;  /* 0x0000000000017941 */ /* 0x000fea0003800000 */
.L_x_446:
        /* <DEDUP_REMOVED lines=11> */
.L_x_449:
[----:B------:R-:W-:Y:S05]  /*2b220*/  BSYNC B1 ;  /* 0x0000000000017941 */ /* 0x000fea0003800000 */
.L_x_448:
        /* <DEDUP_REMOVED lines=11> */
.L_x_451:
[----:B------:R-:W-:Y:S05]  /*2b2e0*/  BSYNC B1 ;  /* 0x0000000000017941 */ /* 0x000fea0003800000 */
.L_x_450:
        /* <DEDUP_REMOVED lines=11> */
.L_x_453:
[----:B------:R-:W-:Y:S05]  /*2b3a0*/  BSYNC B1 ;  /* 0x0000000000017941 */ /* 0x000fea0003800000 */
.L_x_452:
        /* <DEDUP_REMOVED lines=11> */
.L_x_455:
[----:B------:R-:W-:Y:S05]  /*2b460*/  BSYNC B1 ;  /* 0x0000000000017941 */ /* 0x000fea0003800000 */
.L_x_454:
        /* <DEDUP_REMOVED lines=11> */
.L_x_457:
[----:B------:R-:W-:Y:S05]  /*2b520*/  BSYNC B1 ;  /* 0x0000000000017941 */ /* 0x000fea0003800000 */
.L_x_456:
        /* <DEDUP_REMOVED lines=11> */
.L_x_459:
[----:B------:R-:W-:Y:S05]  /*2b5e0*/  BSYNC B1 ;  /* 0x0000000000017941 */ /* 0x000fea0003800000 */
.L_x_458:
        /* <DEDUP_REMOVED lines=11> */
.L_x_461:
[----:B------:R-:W-:Y:S05]  /*2b6a0*/  BSYNC B1 ;  /* 0x0000000000017941 */ /* 0x000fea0003800000 */
.L_x_460:
        /* <DEDUP_REMOVED lines=11> */
.L_x_463:
[----:B------:R-:W-:Y:S05]  /*2b760*/  BSYNC B1 ;  /* 0x0000000000017941 */ /* 0x000fea0003800000 */
.L_x_462:
        /* <DEDUP_REMOVED lines=11> */
.L_x_465:
[----:B------:R-:W-:Y:S05]  /*2b820*/  BSYNC B1 ;  /* 0x0000000000017941 */ /* 0x000fea0003800000 */
.L_x_464:
        /* <DEDUP_REMOVED lines=11> */
.L_x_467:
[----:B------:R-:W-:Y:S05]  /*2b8e0*/  BSYNC B1 ;  /* 0x0000000000017941 */ /* 0x000fea0003800000 */
.L_x_466:
        /* <DEDUP_REMOVED lines=11> */
.L_x_469:
[----:B------:R-:W-:Y:S05]  /*2b9a0*/  BSYNC B1 ;  /* 0x0000000000017941 */ /* 0x000fea0003800000 */
.L_x_468:
        /* <DEDUP_REMOVED lines=11> */
.L_x_471:
[----:B------:R-:W-:Y:S05]  /*2ba60*/  BSYNC B1 ;  /* 0x0000000000017941 */ /* 0x000fea0003800000 */
.L_x_470:
        /* <DEDUP_REMOVED lines=11> */
.L_x_473:
[----:B------:R-:W-:Y:S05]  /*2bb20*/  BSYNC B1 ;  /* 0x0000000000017941 */ /* 0x000fea0003800000 */
.L_x_472:
        /* <DEDUP_REMOVED lines=11> */
.L_x_475:
[----:B------:R-:W-:Y:S05]  /*2bbe0*/  BSYNC B1 ;  /* 0x0000000000017941 */ /* 0x000fea0003800000 */
.L_x_474:
        /* <DEDUP_REMOVED lines=11> */
.L_x_477:
[----:B------:R-:W-:Y:S05]  /*2bca0*/  BSYNC B1 ;  /* 0x0000000000017941 */ /* 0x000fea0003800000 */
.L_x_476:
        /* <DEDUP_REMOVED lines=11> */
.L_x_479:
[----:B------:R-:W-:Y:S05]  /*2bd60*/  BSYNC B1 ;  /* 0x0000000000017941 */ /* 0x000fea0003800000 */
.L_x_478:
        /* <DEDUP_REMOVED lines=11> */
.L_x_481:
[----:B------:R-:W-:Y:S05]  /*2be20*/  BSYNC B1 ;  /* 0x0000000000017941 */ /* 0x000fea0003800000 */
.L_x_480:
        /* <DEDUP_REMOVED lines=11> */
.L_x_483:
[----:B------:R-:W-:Y:S05]  /*2bee0*/  BSYNC B1 ;  /* 0x0000000000017941 */ /* 0x000fea0003800000 */
.L_x_482:
        /* <DEDUP_REMOVED lines=11> */
.L_x_485:
[----:B------:R-:W-:Y:S05]  /*2bfa0*/  BSYNC B1 ;  /* 0x0000000000017941 */ /* 0x000fea0003800000 */
.L_x_484:
        /* <DEDUP_REMOVED lines=11> */
.L_x_487:
[----:B------:R-:W-:Y:S05]  /*2c060*/  BSYNC B1 ;  /* 0x0000000000017941 */ /* 0x000fea0003800000 */
.L_x_486:
        /* <DEDUP_REMOVED lines=11> */
.L_x_489:
[----:B------:R-:W-:Y:S05]  /*2c120*/  BSYNC B1 ;  /* 0x0000000000017941 */ /* 0x000fea0003800000 */
.L_x_488:
        /* <DEDUP_REMOVED lines=11> */
.L_x_491:
[----:B------:R-:W-:Y:S05]  /*2c1e0*/  BSYNC B1 ;  /* 0x0000000000017941 */ /* 0x000fea0003800000 */
.L_x_490:
        /* <DEDUP_REMOVED lines=11> */
.L_x_493:
[----:B------:R-:W-:Y:S05]  /*2c2a0*/  BSYNC B1 ;  /* 0x0000000000017941 */ /* 0x000fea0003800000 */
.L_x_492:
        /* <DEDUP_REMOVED lines=11> */
.L_x_495:
[----:B------:R-:W-:Y:S05]  /*2c360*/  BSYNC B1 ;  /* 0x0000000000017941 */ /* 0x000fea0003800000 */
.L_x_494:
        /* <DEDUP_REMOVED lines=11> */
.L_x_497:
[----:B------:R-:W-:Y:S05]  /*2c420*/  BSYNC B1 ;  /* 0x0000000000017941 */ /* 0x000fea0003800000 */
.L_x_496:
        /* <DEDUP_REMOVED lines=11> */
.L_x_499:
[----:B------:R-:W-:Y:S05]  /*2c4e0*/  BSYNC B1 ;  /* 0x0000000000017941 */ /* 0x000fea0003800000 */
.L_x_498:
        /* <DEDUP_REMOVED lines=11> */
.L_x_501:
[----:B------:R-:W-:Y:S05]  /*2c5a0*/  BSYNC B1 ;  /* 0x0000000000017941 */ /* 0x000fea0003800000 */
.L_x_500:
        /* <DEDUP_REMOVED lines=11> */
.L_x_503:
[----:B------:R-:W-:Y:S05]  /*2c660*/  BSYNC B1 ;  /* 0x0000000000017941 */ /* 0x000fea0003800000 */
.L_x_502:
        /* <DEDUP_REMOVED lines=11> */
.L_x_505:
[----:B------:R-:W-:Y:S05]  /*2c720*/  BSYNC B1 ;  /* 0x0000000000017941 */ /* 0x000fea0003800000 */
.L_x_504:
        /* <DEDUP_REMOVED lines=11> */
.L_x_507:
[----:B------:R-:W-:Y:S05]  /*2c7e0*/  BSYNC B1 ;  /* 0x0000000000017941 */ /* 0x000fea0003800000 */
.L_x_506:
        /* <DEDUP_REMOVED lines=11> */
.L_x_509:
[----:B------:R-:W-:Y:S05]  /*2c8a0*/  BSYNC B1 ;  /* 0x0000000000017941 */ /* 0x000fea0003800000 */
.L_x_508:
        /* <DEDUP_REMOVED lines=11> */
.L_x_511:
[----:B------:R-:W-:Y:S05]  /*2c960*/  BSYNC B1 ;  /* 0x0000000000017941 */ /* 0x000fea0003800000 */
.L_x_510:
        /* <DEDUP_REMOVED lines=11> */
.L_x_513:
[----:B------:R-:W-:Y:S05]  /*2ca20*/  BSYNC B1 ;  /* 0x0000000000017941 */ /* 0x000fea0003800000 */
.L_x_512:
        /* <DEDUP_REMOVED lines=11> */
.L_x_515:
[----:B------:R-:W-:Y:S05]  /*2cae0*/  BSYNC B1 ;  /* 0x0000000000017941 */ /* 0x000fea0003800000 */
.L_x_514:
        /* <DEDUP_REMOVED lines=11> */
.L_x_517:
[----:B------:R-:W-:Y:S05]  /*2cba0*/  BSYNC B1 ;  /* 0x0000000000017941 */ /* 0x000fea0003800000 */
.L_x_516:
[----:B------:R-:W3:Y:S01]  /*2cbb0*/  LDL.LU R159, [R1+0xbd0] ;  /* 0x000bd000019f7983 */ /* 0x000ee20000300800 */
[----:B-----5:R-:W-:Y:S01]  /*2cbc0*/  IMAD.U32 R158, R19, 0x10000, RZ ;  /* 0x00010000139e7824 */ /* 0x020fe200078e00ff */
[----:B------:R-:W-:Y:S03]  /*2cbd0*/  BSSY B1, `(.L_x_518) ;  /* 0x0000008000017945 */ /* 0x000fe60003800000 */
[----:B------:R-:W-:-:S04]  /*2cbe0*/  FMUL R158, R158, R16 ;  /* 0x000000109e9e7220 */ /* 0x000fc80000400000 */
[----:B---3--:R-:W-:-:S05]  /*2cbf0*/  FFMA R158, R159, R2, R158 ;  /* 0x000000029f9e7223 */ /* 0x008fca000000009e */
[----:B------:R-:W-:-:S05]  /*2cc00*/  F2FP.BF16.F32.PACK_AB R158, RZ, R158 ;  /* 0x0000009eff9e723e */ /* 0x000fca00000010ff */
[----:B------:R3:W-:Y:S01]  /*2cc10*/  @P4 STG.E.U16 desc[UR46][R154.64+0x1d0], R158 ;  /* 0x0001d09e9a004986 */ /* 0x0007e2000c10152e */
[----:B------:R-:W-:-:S13]  /*2cc20*/  ISETP.GT.AND P4, PT, R0, 0x80, P6 ;  /* 0x000000800000780c */ /* 0x000fda0003784270 */
[----:B---3--:R-:W-:Y:S05]  /*2cc30*/  @!P4 BRA `(.L_x_519) ;  /* 0x000000000004c947 */ /* 0x008fea0003800000 */
[----:B------:R3:W5:Y:S02]  /*2cc40*/  LDG.E.LTC128B.U16 R19, desc[UR46][R20.64+0x1d2] ;  /* 0x0001d22e14137981 */ /* 0x000764000c1e1520 */
.L_x_519:
[----:B------:R-:W-:Y:S05]  /*2cc50*/  BSYNC B1 ;  /* 0x0000000000017941 */ /* 0x000fea0003800000 */
.L_x_518:
        /* <DEDUP_REMOVED lines=11> */
.L_x_521:
[----:B------:R-:W-:Y:S05]  /*2cd10*/  BSYNC B1 ;  /* 0x0000000000017941 */ /* 0x000fea0003800000 */
.L_x_520:
        /* <DEDUP_REMOVED lines=10> */
.L_x_523:
[----:B------:R-:W-:Y:S05]  /*2cdc0*/  BSYNC B1 ;  /* 0x0000000000017941 */ /* 0x000fea0003800000 */
.L_x_522:
        /* <DEDUP_REMOVED lines=10> */
.L_x_525:
[----:B------:R-:W-:Y:S05]  /*2ce70*/  BSYNC B1 ;  /* 0x0000000000017941 */ /* 0x000fea0003800000 */
.L_x_524:
        /* <DEDUP_REMOVED lines=10> */
.L_x_527:
[----:B------:R-:W-:Y:S05]  /*2cf20*/  BSYNC B1 ;  /* 0x0000000000017941 */ /* 0x000fea0003800000 */
.L_x_526:
        /* <DEDUP_REMOVED lines=10> */
.L_x_529:
[----:B------:R-:W-:Y:S05]  /*2cfd0*/  BSYNC B1 ;  /* 0x0000000000017941 */ /* 0x000fea0003800000 */
.L_x_528:
        /* <DEDUP_REMOVED lines=10> */
.L_x_531:
[----:B------:R-:W-:Y:S05]  /*2d080*/  BSYNC B1 ;  /* 0x0000000000017941 */ /* 0x000fea0003800000 */
.L_x_530:
        /* <DEDUP_REMOVED lines=10> */
.L_x_533:
[----:B------:R-:W-:Y:S05]  /*2d130*/  BSYNC B1 ;  /* 0x0000000000017941 */ /* 0x000fea0003800000 */
.L_x_532:
        /* <DEDUP_REMOVED lines=10> */
.L_x_535:
[----:B------:R-:W-:Y:S05]  /*2d1e0*/  BSYNC B1 ;  /* 0x0000000000017941 */ /* 0x000fea0003800000 */
.L_x_534:
        /* <DEDUP_REMOVED lines=10> */
.L_x_537:
[----:B------:R-:W-:Y:S05]  /*2d290*/  BSYNC B1 ;  /* 0x0000000000017941 */ /* 0x000fea0003800000 */
.L_x_536:
        /* <DEDUP_REMOVED lines=10> */
.L_x_539:
[----:B------:R-:W-:Y:S05]  /*2d340*/  BSYNC B1 ;  /* 0x0000000000017941 */ /* 0x000fea0003800000 */
.L_x_538:
[----:B------:R-:W2:Y:S01]  /*2d350*/  LDL.LU R155, [R1+0xbfc] ;  /* 0x000bfc00019b7983 */ /* 0x000ea20000300800 */
[----:B-----5:R-:W-:Y:S01]  /*2d360*/  IMAD.U32 R154, R19, 0x10000, RZ ;  /* 0x00010000139a7824 */ /* 0x020fe200078e00ff */
[----:B------:R-:W-:Y:S02]  /*2d370*/  USHF.L.U64.HI UR4, UR6, 0x9, UR7 ;  /* 0x0000000906047899 */ /* 0x000fe40008010207 */
[----:B------:R-:W4:Y:S01]  /*2d380*/  LDL.LU R157, [R1+0x800] ;  /* 0x00080000019d7983 */ /* 0x000f220000300800 */
[----:B------:R-:W-:-:S04]  /*2d390*/  FMUL R154, R154, R16 ;  /* 0x000000109a9a7220 */ /* 0x000fc80000400000 */
[----:B--2---:R-:W-:-:S05]  /*2d3a0*/  FFMA R154, R155, R2, R154 ;  /* 0x000000029b9a7223 */ /* 0x004fca000000009a */
[----:B------:R-:W-:-:S05]  /*2d3b0*/  F2FP.BF16.F32.PACK_AB R154, RZ, R154 ;  /* 0x0000009aff9a723e */ /* 0x000fca00000010ff */
[----:B------:R2:W-:Y:S02]  /*2d3c0*/  @P4 STG.E.U16 desc[UR46][R166.64+0x1f2], R154 ;  /* 0x0001f29aa6004986 */ /* 0x0005e4000c10152e */
[----:B--2---:R-:W-:-:S05]  /*2d3d0*/  IMAD.U32 R154, RZ, RZ, UR6 ;  /* 0x00000006ff9a7e24 */ /* 0x004fca000f8e00ff */
[----:B------:R-:W-:-:S04]  /*2d3e0*/  LEA R154, P4, R154, R168, 0x9 ;  /* 0x000000a89a9a7211 */ /* 0x000fc800078848ff */
[----:B------:R-:W-:Y:S02]  /*2d3f0*/  IADD3.X R155, R169, UR4, RZ, P4, !PT ;  /* 0x00000004a99b7c10 */ /* 0x000fe4000a7fe4ff */
[----:B------:R-:W-:-:S13]  /*2d400*/  ISETP.GT.AND P4, PT, R0, 0x100, P5 ;  /* 0x000001000000780c */ /* 0x000fda0002f84270 */
[----:B------:R-:W2:Y:S01]  /*2d410*/  @P4 LDG.E.LTC128B.U16 R19, desc[UR46][R178.64] ;  /* 0x0000002eb2134981 */ /* 0x000ea2000c1e1520 */
[----:B------:R-:W-:Y:S01]  /*2d420*/  BSSY B1, `(.L_x_540) ;  /* 0x000000a000017945 */ /* 0x000fe20003800000 */
[----:B--2---:R-:W-:-:S04]  /*2d430*/  IMAD.U32 R156, R19, 0x10000, RZ ;  /* 0x00010000139c7824 */ /* 0x004fc800078e00ff */
[----:B------:R-:W-:-:S04]  /*2d440*/  FMUL R156, R156, R16 ;  /* 0x000000109c9c7220 */ /* 0x000fc80000400000 */
[----:B----4-:R-:W-:-:S05]  /*2d450*/  FFMA R156, R157, R2, R156 ;  /* 0x000000029d9c7223 */ /* 0x010fca000000009c */
[----:B------:R-:W-:-:S05]  /*2d460*/  F2FP.BF16.F32.PACK_AB R156, RZ, R156 ;  /* 0x0000009cff9c723e */ /* 0x000fca00000010ff */
[----:B------:R2:W-:Y:S01]  /*2d470*/  @P4 STG.E.U16 desc[UR46][R154.64], R156 ;  /* 0x0000009c9a004986 */ /* 0x0005e2000c10152e */
[----:B------:R-:W-:-:S04]  /*2d480*/  LOP3.LUT P4, RZ, R17, 0x2, RZ, 0xc0, !PT ;  /* 0x0000000211ff7812 */ /* 0x000fc8000788c0ff */
[----:B------:R-:W-:-:S13]  /*2d490*/  ISETP.GT.AND P4, PT, R0, 0x100, P4 ;  /* 0x000001000000780c */ /* 0x000fda0002784270 */
[----:B--2---:R-:W-:Y:S05]  /*2d4a0*/  @!P4 BRA `(.L_x_541) ;  /* 0x000000000004c947 */ /* 0x004fea0003800000 */
[----:B------:R2:W5:Y:S02]  /*2d4b0*/  LDG.E.LTC128B.U16 R19, desc[UR46][R12.64+0x2] ;  /* 0x0000022e0c137981 */ /* 0x000564000c1e1520 */
.L_x_541:
[----:B------:R-:W-:Y:S05]  /*2d4c0*/  BSYNC B1 ;  /* 0x0000000000017941 */ /* 0x000fea0003800000 */
.L_x_540:
[----:B------:R-:W4:Y:S01]  /*2d4d0*/  LDL.LU R157, [R1+0x804] ;  /* 0x00080400019d7983 */ /* 0x000f220000300800 */
        /* <DEDUP_REMOVED lines=8> */
[----:B------:R-:W-:-:S13]  /*2d560*/  ISETP.GT.AND P4, PT, R0, 0x108, P5 ;  /* 0x000001080000780c */ /* 0x000fda0002f84270 */
[----:B----4-:R-:W-:Y:S05]  /*2d570*/  @!P4 BRA `(.L_x_543) ;  /* 0x000000000004c947 */ /* 0x010fea0003800000 */
[----:B------:R4:W5:Y:S02]  /*2d580*/  LDG.E.LTC128B.U16 R19, desc[UR46][R162.64] ;  /* 0x0000002ea2137981 */ /* 0x000964000c1e1520 */
.L_x_543:
[----:B------:R-:W-:Y:S05]  /*2d590*/  BSYNC B1 ;  /* 0x0000000000017941 */ /* 0x000fea0003800000 */
.L_x_542:
[----:B------:R-:W2:Y:S01]  /*2d5a0*/  LDL.LU R157, [R1+0x808] ;  /* 0x00080800019d7983 */ /* 0x000ea20000300800 */
[----:B-----5:R-:W-:Y:S01]  /*2d5b0*/  IMAD.U32 R156, R19, 0x10000, RZ ;  /* 0x00010000139c7824 */ /* 0x020fe200078e00ff */
[----:B------:R-:W-:Y:S03]  /*2d5c0*/  BSSY B1, `(.L_x_544) ;  /* 0x000000b000017945 */ /* 0x000fe60003800000 */
[----:B------:R-:W-:-:S04]  /*2d5d0*/  FMUL R156, R156, R16 ;  /* 0x000000109c9c7220 */ /* 0x000fc80000400000 */
[----:B--2---:R-:W-:-:S05]  /*2d5e0*/  FFMA R156, R157, R2, R156 ;  /* 0x000000029d9c7223 */ /* 0x004fca000000009c */
[----:B------:R-:W-:-:S05]  /*2d5f0*/  F2FP.BF16.F32.PACK_AB R156, RZ, R156 ;  /* 0x0000009cff9c723e */ /* 0x000fca00000010ff */
[----:B------:R2:W-:Y:S02]  /*2d600*/  @P4 STG.E.U16 desc[UR46][R158.64], R156 ;  /* 0x0000009c9e004986 */ /* 0x0005e4000c10152e */
[----:B--2---:R-:W-:-:S05]  /*2d610*/  IADD3 R156, P4, R180, R154, RZ ;  /* 0x0000009ab49c7210 */ /* 0x004fca0007f9e0ff */
[----:B------:R-:W-:Y:S01]  /*2d620*/  IMAD.X R157, R181, 0x1, R155, P4 ;  /* 0x00000001b59d7824 */ /* 0x000fe200020e069b */
[----:B------:R-:W-:-:S04]  /*2d630*/  LOP3.LUT P4, RZ, R17, 0x2, RZ, 0xc0, !PT ;  /* 0x0000000211ff7812 */ /* 0x000fc8000788c0ff */
[----:B------:R-:W-:-:S13]  /*2d640*/  ISETP.GT.AND P4, PT, R0, 0x108, P4 ;  /* 0x000001080000780c */ /* 0x000fda0002784270 */
[----:B------:R-:W-:Y:S05]  /*2d650*/  @!P4 BRA `(.L_x_545) ;  /* 0x000000000004c947 */ /* 0x000fea0003800000 */
[----:B------:R2:W5:Y:S02]  /*2d660*/  LDG.E.LTC128B.U16 R19, desc[UR46][R10.64+0x2] ;  /* 0x0000022e0a137981 */ /* 0x000564000c1e1520 */
.L_x_545:
[----:B------:R-:W-:Y:S05]  /*2d670*/  BSYNC B1 ;  /* 0x0000000000017941 */ /* 0x000fea0003800000 */
.L_x_544:
        /* <DEDUP_REMOVED lines=11> */
.L_x_547:
[----:B------:R-:W-:Y:S05]  /*2d730*/  BSYNC B1 ;  /* 0x0000000000017941 */ /* 0x000fea0003800000 */
.L_x_546:
[----:B------:R-:W2:Y:S01]  /*2d740*/  LDL.LU R161, [R1+0x810] ;  /* 0x0008100001a17983 */ /* 0x000ea20000300800 */
[----:B-----5:R-:W-:Y:S01]  /*2d750*/  IMAD.U32 R160, R19, 0x10000, RZ ;  /* 0x0001000013a07824 */ /* 0x020fe200078e00ff */
[----:B------:R-:W-:Y:S03]  /*2d760*/  BSSY B1, `(.L_x_548) ;  /* 0x000000c000017945 */ /* 0x000fe60003800000 */
[----:B------:R-:W-:-:S04]  /*2d770*/  FMUL R160, R160, R16 ;  /* 0x00000010a0a07220 */ /* 0x000fc80000400000 */
[----:B--2---:R-:W-:Y:S01]  /*2d780*/  FFMA R160, R161, R2, R160 ;  /* 0x00000002a1a07223 */ /* 0x004fe200000000a0 */
[----:B------:R-:W-:-:S04]  /*2d790*/  @P4 IMAD.MOV.U32 R161, RZ, RZ, R155 ;  /* 0x000000ffffa14224 */ /* 0x000fc800078e009b */
[----:B------:R-:W-:-:S04]  /*2d7a0*/  F2FP.BF16.F32.PACK_AB R160, RZ, R160 ;  /* 0x000000a0ffa0723e */ /* 0x000fc800000010ff */
[----:B----4-:R-:W-:Y:S01]  /*2d7b0*/  PRMT R162, R160, 0x7610, R162 ;  /* 0x00007610a0a27816 */ /* 0x010fe200000000a2 */
[----:B------:R-:W-:-:S05]  /*2d7c0*/  @P4 IMAD.MOV.U32 R160, RZ, RZ, R154 ;  /* 0x000000ffffa04224 */ /* 0x000fca00078e009a */
[----:B------:R2:W-:Y:S01]  /*2d7d0*/  @P4 STG.E.U16 desc[UR46][R160.64+0x10], R162 ;  /* 0x000010a2a0004986 */ /* 0x0005e2000c10152e */
[----:B------:R-:W-:-:S04]  /*2d7e0*/  LOP3.LUT P4, RZ, R17, 0x8, RZ, 0xc0, !PT ;  /* 0x0000000811ff7812 */ /* 0x000fc8000788c0ff */
[----:B------:R-:W-:-:S13]  /*2d7f0*/  ISETP.GT.AND P4, PT, R0, 0x100, P4 ;  /* 0x000001000000780c */ /* 0x000fda0002784270 */
[----:B--2---:R-:W-:Y:S05]  /*2d800*/  @!P4 BRA `(.L_x_549) ;  /* 0x000000000004c947 */ /* 0x004fea0003800000 */
[----:B------:R2:W5:Y:S02]  /*2d810*/  LDG.E.LTC128B.U16 R19, desc[UR46][R12.64+0x12] ;  /* 0x0000122e0c137981 */ /* 0x000564000c1e1520 */
.L_x_549:
[----:B------:R-:W-:Y:S05]  /*2d820*/  BSYNC B1 ;  /* 0x0000000000017941 */ /* 0x000fea0003800000 */
.L_x_548:
[----:B------:R-:W4:Y:S01]  /*2d830*/  LDL.LU R161, [R1+0x814] ;  /* 0x0008140001a17983 */ /* 0x000f220000300800 */
[----:B-----5:R-:W-:Y:S01]  /*2d840*/  IMAD.U32 R160, R19, 0x10000, RZ ;  /* 0x0001000013a07824 */ /* 0x020fe200078e00ff */
[----:B------:R-:W-:Y:S03]  /*2d850*/  BSSY B1, `(.L_x_550) ;  /* 0x0000009000017945 */ /* 0x000fe60003800000 */
[----:B------:R-:W-:-:S04]  /*2d860*/  FMUL R160, R160, R16 ;  /* 0x00000010a0a07220 */ /* 0x000fc80000400000 */
[----:B----4-:R-:W-:-:S05]  /*2d870*/  FFMA R160, R161, R2, R160 ;  /* 0x00000002a1a07223 */ /* 0x010fca00000000a0 */
[----:B------:R-:W-:-:S05]  /*2d880*/  F2FP.BF16.F32.PACK_AB R160, RZ, R160 ;  /* 0x000000a0ffa0723e */ /* 0x000fca00000010ff */
[----:B------:R4:W-:Y:S01]  /*2d890*/  @P4 STG.E.U16 desc[UR46][R154.64+0x12], R160 ;  /* 0x000012a09a004986 */ /* 0x0009e2000c10152e */
[----:B------:R-:W-:-:S04]  /*2d8a0*/  LOP3.LUT P4, RZ, R17, 0x4, RZ, 0xc0, !PT ;  /* 0x0000000411ff7812 */ /* 0x000fc8000788c0ff */
[----:B------:R-:W-:-:S13]  /*2d8b0*/  ISETP.GT.AND P4, PT, R0, 0x108, P4 ;  /* 0x000001080000780c */ /* 0x000fda0002784270 */
[----:B----4-:R-:W-:Y:S05]  /*2d8c0*/  @!P4 BRA `(.L_x_551) ;  /* 0x000000000004c947 */ /* 0x010fea0003800000 */
[----:B------:R4:W5:Y:S02]  /*2d8d0*/  LDG.E.LTC128B.U16 R19, desc[UR46][R10.64+0x10] ;  /* 0x0000102e0a137981 */ /* 0x000964000c1e1520 */
.L_x_551:
[----:B------:R-:W-:Y:S05]  /*2d8e0*/  BSYNC B1 ;  /* 0x0000000000017941 */ /* 0x000fea0003800000 */
.L_x_550:
        /* <DEDUP_REMOVED lines=11> */
.L_x_553:
[----:B------:R-:W-:Y:S05]  /*2d9a0*/  BSYNC B1 ;  /* 0x0000000000017941 */ /* 0x000fea0003800000 */
.L_x_552:
        /* <DEDUP_REMOVED lines=11> */
.L_x_555:
[----:B------:R-:W-:Y:S05]  /*2da60*/  BSYNC B1 ;  /* 0x0000000000017941 */ /* 0x000fea0003800000 */
.L_x_554:
        /* <DEDUP_REMOVED lines=10> */
[----:B------:R-:W-:-:S04]  /*2db10*/  LOP3.LUT P4, RZ, R17, 0x40, RZ, 0xc0, !PT ;  /* 0x0000004011ff7812 */ /* 0x000fc8000788c0ff */
[----:B------:R-:W-:-:S13]  /*2db20*/  ISETP.GT.AND P4, PT, R0, 0x100, P4 ;  /* 0x000001000000780c */ /* 0x000fda0002784270 */
[----:B--2---:R-:W-:Y:S05]  /*2db30*/  @!P4 BRA `(.L_x_557) ;  /* 0x000000000004c947 */ /* 0x004fea0003800000 */
[----:B------:R2:W5:Y:S02]  /*2db40*/  LDG.E.LTC128B.U16 R19, desc[UR46][R12.64+0x22] ;  /* 0x0000222e0c137981 */ /* 0x000564000c1e1520 */
.L_x_557:
[----:B------:R-:W-:Y:S05]  /*2db50*/  BSYNC B1 ;  /* 0x0000000000017941 */ /* 0x000fea0003800000 */
.L_x_556:
        /* <DEDUP_REMOVED lines=11> */
.L_x_559:
[----:B------:R-:W-:Y:S05]  /*2dc10*/  BSYNC B1 ;  /* 0x0000000000017941 */ /* 0x000fea0003800000 */
.L_x_558:
        /* <DEDUP_REMOVED lines=11> */
.L_x_561:
[----:B------:R-:W-:Y:S05]  /*2dcd0*/  BSYNC B1 ;  /* 0x0000000000017941 */ /* 0x000fea0003800000 */
.L_x_560:
        /* <DEDUP_REMOVED lines=11> */
.L_x_563:
[----:B------:R-:W-:Y:S05]  /*2dd90*/  BSYNC B1 ;  /* 0x0000000000017941 */ /* 0x000fea0003800000 */
.L_x_562:
        /* <DEDUP_REMOVED lines=14> */
.L_x_565:
[----:B------:R-:W-:Y:S05]  /*2de80*/  BSYNC B1 ;  /* 0x0000000000017941 */ /* 0x000fea0003800000 */
.L_x_564:
        /* <DEDUP_REMOVED lines=11> */
.L_x_567:
[----:B------:R-:W-:Y:S05]  /*2df40*/  BSYNC B1 ;  /* 0x0000000000017941 */ /* 0x000fea0003800000 */
.L_x_566:
        /* <DEDUP_REMOVED lines=11> */
.L_x_569:
[----:B------:R-:W-:Y:S05]  /*2e000*/  BSYNC B1 ;  /* 0x0000000000017941 */ /* 0x000fea0003800000 */
.L_x_568:
        /* <DEDUP_REMOVED lines=11> */
.L_x_571:
[----:B------:R-:W-:Y:S05]  /*2e0c0*/  BSYNC B1 ;  /* 0x0000000000017941 */ /* 0x000fea0003800000 */
.L_x_570:
        /* <DEDUP_REMOVED lines=14> */
.L_x_573:
[----:B------:R-:W-:Y:S05]  /*2e1b0*/  BSYNC B1 ;  /* 0x0000000000017941 */ /* 0x000fea0003800000 */
.L_x_572:
        /* <DEDUP_REMOVED lines=11> */
.L_x_575:
[----:B------:R-:W-:Y:S05]  /*2e270*/  BSYNC B1 ;  /* 0x0000000000017941 */ /* 0x000fea0003800000 */
.L_x_574:
        /* <DEDUP_REMOVED lines=11> */
.L_x_577:
[----:B------:R-:W-:Y:S05]  /*2e330*/  BSYNC B1 ;  /* 0x0000000000017941 */ /* 0x000fea0003800000 */
.L_x_576:
        /* <DEDUP_REMOVED lines=11> */
.L_x_579:
[----:B------:R-:W-:Y:S05]  /*2e3f0*/  BSYNC B1 ;  /* 0x0000000000017941 */ /* 0x000fea0003800000 */
.L_x_578:
        /* <DEDUP_REMOVED lines=14> */
.L_x_581:
[----:B------:R-:W-:Y:S05]  /*2e4e0*/  BSYNC B1 ;  /* 0x0000000000017941 */ /* 0x000fea0003800000 */
.L_x_580:
        /* <DEDUP_REMOVED lines=11> */
.L_x_583:
[----:B------:R-:W-:Y:S05]  /*2e5a0*/  BSYNC B1 ;  /* 0x0000000000017941 */ /* 0x000fea0003800000 */
.L_x_582:
        /* <DEDUP_REMOVED lines=11> */
.L_x_585:
[----:B------:R-:W-:Y:S05]  /*2e660*/  BSYNC B1 ;  /* 0x0000000000017941 */ /* 0x000fea0003800000 */
.L_x_584:
        /* <DEDUP_REMOVED lines=11> */
.L_x_587:
[----:B------:R-:W-:Y:S05]  /*2e720*/  BSYNC B1 ;  /* 0x0000000000017941 */ /* 0x000fea0003800000 */
.L_x_586:
        /* <DEDUP_REMOVED lines=14> */
.L_x_589:
[----:B------:R-:W-:Y:S05]  /*2e810*/  BSYNC B1 ;  /* 0x0000000000017941 */ /* 0x000fea0003800000 */
.L_x_588:
        /* <DEDUP_REMOVED lines=11> */
.L_x_591:
[----:B------:R-:W-:Y:S05]  /*2e8d0*/  BSYNC B1 ;  /* 0x0000000000017941 */ /* 0x000fea0003800000 */
.L_x_590:
        /* <DEDUP_REMOVED lines=11> */
.L_x_593:
[----:B------:R-:W-:Y:S05]  /*2e990*/  BSYNC B1 ;  /* 0x0000000000017941 */ /* 0x000fea0003800000 */
.L_x_592:
        /* <DEDUP_REMOVED lines=11> */
.L_x_595:
[----:B------:R-:W-:Y:S05]  /*2ea50*/  BSYNC B1 ;  /* 0x0000000000017941 */ /* 0x000fea0003800000 */
.L_x_594:
        /* <DEDUP_REMOVED lines=14> */
.L_x_597:
[----:B------:R-:W-:Y:S05]  /*2eb40*/  BSYNC B1 ;  /* 0x0000000000017941 */ /* 0x000fea0003800000 */
.L_x_596:
        /* <DEDUP_REMOVED lines=11> */
.L_x_599:
[----:B------:R-:W-:Y:S05]  /*2ec00*/  BSYNC B1 ;  /* 0x0000000000017941 */ /* 0x000fea0003800000 */
.L_x_598:
        /* <DEDUP_REMOVED lines=11> */
.L_x_601:
[----:B------:R-:W-:Y:S05]  /*2ecc0*/  BSYNC B1 ;  /* 0x0000000000017941 */ /* 0x000fea0003800000 */
.L_x_600:
        /* <DEDUP_REMOVED lines=11> */
.L_x_603:
[----:B------:R-:W-:Y:S05]  /*2ed80*/  BSYNC B1 ;  /* 0x0000000000017941 */ /* 0x000fea0003800000 */
.L_x_602:
        /* <DEDUP_REMOVED lines=14> */
.L_x_605:
[----:B------:R-:W-:Y:S05]  /*2ee70*/  BSYNC B1 ;  /* 0x0000000000017941 */ /* 0x000fea0003800000 */
.L_x_604:
        /* <DEDUP_REMOVED lines=11> */
.L_x_607:
[----:B------:R-:W-:Y:S05]  /*2ef30*/  BSYNC B1 ;  /* 0x0000000000017941 */ /* 0x000fea0003800000 */
.L_x_606:
        /* <DEDUP_REMOVED lines=11> */
.L_x_609:
[----:B------:R-:W-:Y:S05]  /*2eff0*/  BSYNC B1 ;  /* 0x0000000000017941 */ /* 0x000fea0003800000 */
.L_x_608:
        /* <DEDUP_REMOVED lines=11> */
.L_x_611:
[----:B------:R-:W-:Y:S05]  /*2f0b0*/  BSYNC B1 ;  /* 0x0000000000017941 */ /* 0x000fea0003800000 */
.L_x_610:
        /* <DEDUP_REMOVED lines=14> */
.L_x_613:
[----:B------:R-:W-:Y:S05]  /*2f1a0*/  BSYNC B1 ;  /* 0x0000000000017941 */ /* 0x000fea0003800000 */
.L_x_612:
        /* <DEDUP_REMOVED lines=11> */
.L_x_615:
[----:B------:R-:W-:Y:S05]  /*2f260*/  BSYNC B1 ;  /* 0x0000000000017941 */ /* 0x000fea0003800000 */
.L_x_614:
        /* <DEDUP_REMOVED lines=11> */
.L_x_617:
[----:B------:R-:W-:Y:S05]  /*2f320*/  BSYNC B1 ;  /* 0x0000000000017941 */ /* 0x000fea0003800000 */
.L_x_616:
        /* <DEDUP_REMOVED lines=11> */
.L_x_619:
[----:B------:R-:W-:Y:S05]  /*2f3e0*/  BSYNC B1 ;  /* 0x0000000000017941 */ /* 0x000fea0003800000 */
.L_x_618:
        /* <DEDUP_REMOVED lines=14> */
.L_x_621:
[----:B------:R-:W-:Y:S05]  /*2f4d0*/  BSYNC B1 ;  /* 0x0000000000017941 */ /* 0x000fea0003800000 */
.L_x_620:
        /* <DEDUP_REMOVED lines=11> */
.L_x_623:
[----:B------:R-:W-:Y:S05]  /*2f590*/  BSYNC B1 ;  /* 0x0000000000017941 */ /* 0x000fea0003800000 */
.L_x_622:
        /* <DEDUP_REMOVED lines=11> */
.L_x_625:
[----:B------:R-:W-:Y:S05]  /*2f650*/  BSYNC B1 ;  /* 0x0000000000017941 */ /* 0x000fea0003800000 */
.L_x_624:
        /* <DEDUP_REMOVED lines=11> */
.L_x_627:
[----:B------:R-:W-:Y:S05]  /*2f710*/  BSYNC B1 ;  /* 0x0000000000017941 */ /* 0x000fea0003800000 */
.L_x_626:
        /* <DEDUP_REMOVED lines=14> */
.L_x_629:
[----:B------:R-:W-:Y:S05]  /*2f800*/  BSYNC B1 ;  /* 0x0000000000017941 */ /* 0x000fea0003800000 */
.L_x_628:
        /* <DEDUP_REMOVED lines=11> */
.L_x_631:
[----:B------:R-:W-:Y:S05]  /*2f8c0*/  BSYNC B1 ;  /* 0x0000000000017941 */ /* 0x000fea0003800000 */
.L_x_630:
        /* <DEDUP_REMOVED lines=11> */
.L_x_633:
[----:B------:R-:W-:Y:S05]  /*2f980*/  BSYNC B1 ;  /* 0x0000000000017941 */ /* 0x000fea0003800000 */
.L_x_632:
        /* <DEDUP_REMOVED lines=11> */
.L_x_635:
[----:B------:R-:W-:Y:S05]  /*2fa40*/  BSYNC B1 ;  /* 0x0000000000017941 */ /* 0x000fea0003800000 */
.L_x_634:
        /* <DEDUP_REMOVED lines=14> */
.L_x_637:
[----:B------:R-:W-:Y:S05]  /*2fb30*/  BSYNC B1 ;  /* 0x0000000000017941 */ /* 0x000fea0003800000 */
.L_x_636:
        /* <DEDUP_REMOVED lines=11> */
.L_x_639:
[----:B------:R-:W-:Y:S05]  /*2fbf0*/  BSYNC B1 ;  /* 0x0000000000017941 */ /* 0x000fea0003800000 */
.L_x_638:
        /* <DEDUP_REMOVED lines=11> */
.L_x_641:
[----:B------:R-:W-:Y:S05]  /*2fcb0*/  BSYNC B1 ;  /* 0x0000000000017941 */ /* 0x000fea0003800000 */
.L_x_640:
        /* <DEDUP_REMOVED lines=11> */
.L_x_643:
[----:B------:R-:W-:Y:S05]  /*2fd70*/  BSYNC B1 ;  /* 0x0000000000017941 */ /* 0x000fea0003800000 */
.L_x_642:
        /* <DEDUP_REMOVED lines=14> */
.L_x_645:
[----:B------:R-:W-:Y:S05]  /*2fe60*/  BSYNC B1 ;  /* 0x0000000000017941 */ /* 0x000fea0003800000 */
.L_x_644:
        /* <DEDUP_REMOVED lines=11> */
.L_x_647:
[----:B------:R-:W-:Y:S05]  /*2ff20*/  BSYNC B1 ;  /* 0x0000000000017941 */ /* 0x000fea0003800000 */
.L_x_646:
        /* <DEDUP_REMOVED lines=11> */
.L_x_649:
[----:B------:R-:W-:Y:S05]  /*2ffe0*/  BSYNC B1 ;  /* 0x0000000000017941 */ /* 0x000fea0003800000 */
.L_x_648:
        /* <DEDUP_REMOVED lines=11> */
.L_x_651:
[----:B------:R-:W-:Y:S05]  /*300a0*/  BSYNC B1 ;  /* 0x0000000000017941 */ /* 0x000fea0003800000 */
.L_x_650:
        /* <DEDUP_REMOVED lines=14> */
.L_x_653:
[----:B------:R-:W-:Y:S05]  /*30190*/  BSYNC B1 ;  /* 0x0000000000017941 */ /* 0x000fea0003800000 */
.L_x_652:
        /* <DEDUP_REMOVED lines=11> */
.L_x_655:
[----:B------:R-:W-:Y:S05]  /*30250*/  BSYNC B1 ;  /* 0x0000000000017941 */ /* 0x000fea0003800000 */
.L_x_654:
        /* <DEDUP_REMOVED lines=11> */
.L_x_657:
[----:B------:R-:W-:Y:S05]  /*30310*/  BSYNC B1 ;  /* 0x0000000000017941 */ /* 0x000fea0003800000 */
.L_x_656:
        /* <DEDUP_REMOVED lines=11> */
.L_x_659:
[----:B------:R-:W-:Y:S05]  /*303d0*/  BSYNC B1 ;  /* 0x0000000000017941 */ /* 0x000fea0003800000 */
.L_x_658:
        /* <DEDUP_REMOVED lines=14> */
.L_x_661:
[----:B------:R-:W-:Y:S05]  /*304c0*/  BSYNC B1 ;  /* 0x0000000000017941 */ /* 0x000fea0003800000 */
.L_x_660:
        /* <DEDUP_REMOVED lines=11> */
.L_x_663:
[----:B------:R-:W-:Y:S05]  /*30580*/  BSYNC B1 ;  /* 0x0000000000017941 */ /* 0x000fea0003800000 */
.L_x_662:
        /* <DEDUP_REMOVED lines=11> */
.L_x_665:
[----:B------:R-:W-:Y:S05]  /*30640*/  BSYNC B1 ;  /* 0x0000000000017941 */ /* 0x000fea0003800000 */
.L_x_664:
        /* <DEDUP_REMOVED lines=11> */
.L_x_667:
[----:B------:R-:W-:Y:S05]  /*30700*/  BSYNC B1 ;  /* 0x0000000000017941 */ /* 0x000fea0003800000 */
.L_x_666:
        /* <DEDUP_REMOVED lines=14> */
.L_x_669:
[----:B------:R-:W-:Y:S05]  /*307f0*/  BSYNC B1 ;  /* 0x0000000000017941 */ /* 0x000fea0003800000 */
.L_x_668:
        /* <DEDUP_REMOVED lines=11> */
.L_x_671:
[----:B------:R-:W-:Y:S05]  /*308b0*/  BSYNC B1 ;  /* 0x0000000000017941 */ /* 0x000fea0003800000 */
.L_x_670:
        /* <DEDUP_REMOVED lines=11> */
.L_x_673:
[----:B------:R-:W-:Y:S05]  /*30970*/  BSYNC B1 ;  /* 0x0000000000017941 */ /* 0x000fea0003800000 */
.L_x_672:
        /* <DEDUP_REMOVED lines=11> */
.L_x_675:
[----:B------:R-:W-:Y:S05]  /*30a30*/  BSYNC B1 ;  /* 0x0000000000017941 */ /* 0x000fea0003800000 */
.L_x_674:
        /* <DEDUP_REMOVED lines=14> */
.L_x_677:
[----:B------:R-:W-:Y:S05]  /*30b20*/  BSYNC B1 ;  /* 0x0000000000017941 */ /* 0x000fea0003800000 */
.L_x_676:
        /* <DEDUP_REMOVED lines=11> */
.L_x_679:
[----:B------:R-:W-:Y:S05]  /*30be0*/  BSYNC B1 ;  /* 0x0000000000017941 */ /* 0x000fea0003800000 */
.L_x_678:
        /* <DEDUP_REMOVED lines=11> */
.L_x_681:
[----:B------:R-:W-:Y:S05]  /*30ca0*/  BSYNC B1 ;  /* 0x0000000000017941 */ /* 0x000fea0003800000 */
.L_x_680:
        /* <DEDUP_REMOVED lines=11> */
.L_x_683:
[----:B------:R-:W-:Y:S05]  /*30d60*/  BSYNC B1 ;  /* 0x0000000000017941 */ /* 0x000fea0003800000 */
.L_x_682:
        /* <DEDUP_REMOVED lines=14> */
.L_x_685:
[----:B------:R-:W-:Y:S05]  /*30e50*/  BSYNC B1 ;  /* 0x0000000000017941 */ /* 0x000fea0003800000 */
.L_x_684:
        /* <DEDUP_REMOVED lines=11> */
.L_x_687:
[----:B------:R-:W-:Y:S05]  /*30f10*/  BSYNC B1 ;  /* 0x0000000000017941 */ /* 0x000fea0003800000 */
.L_x_686:
        /* <DEDUP_REMOVED lines=11> */
.L_x_689:
[----:B------:R-:W-:Y:S05]  /*30fd0*/  BSYNC B1 ;  /* 0x0000000000017941 */ /* 0x000fea0003800000 */
.L_x_688:
        /* <DEDUP_REMOVED lines=11> */
.L_x_691:
[----:B------:R-:W-:Y:S05]  /*31090*/  BSYNC B1 ;  /* 0x0000000000017941 */ /* 0x000fea0003800000 */
.L_x_690:
        /* <DEDUP_REMOVED lines=14> */
.L_x_693:
[----:B------:R-:W-:Y:S05]  /*31180*/  BSYNC B1 ;  /* 0x0000000000017941 */ /* 0x000fea0003800000 */
.L_x_692:
        /* <DEDUP_REMOVED lines=11> */
.L_x_695:
[----:B------:R-:W-:Y:S05]  /*31240*/  BSYNC B1 ;  /* 0x0000000000017941 */ /* 0x000fea0003800000 */
.L_x_694:
        /* <DEDUP_REMOVED lines=11> */
.L_x_697:
[----:B------:R-:W-:Y:S05]  /*31300*/  BSYNC B1 ;  /* 0x0000000000017941 */ /* 0x000fea0003800000 */
.L_x_696:
        /* <DEDUP_REMOVED lines=11> */
.L_x_699:
[----:B------:R-:W-:Y:S05]  /*313c0*/  BSYNC B1 ;  /* 0x0000000000017941 */ /* 0x000fea0003800000 */
.L_x_698:
        /* <DEDUP_REMOVED lines=14> */
.L_x_701:
[----:B------:R-:W-:Y:S05]  /*314b0*/  BSYNC B1 ;  /* 0x0000000000017941 */ /* 0x000fea0003800000 */
.L_x_700:
        /* <DEDUP_REMOVED lines=11> */
.L_x_703:
[----:B------:R-:W-:Y:S05]  /*31570*/  BSYNC B1 ;  /* 0x0000000000017941 */ /* 0x000fea0003800000 */
.L_x_702:
        /* <DEDUP_REMOVED lines=11> */
.L_x_705:
[----:B------:R-:W-:Y:S05]  /*31630*/  BSYNC B1 ;  /* 0x0000000000017941 */ /* 0x000fea0003800000 */
.L_x_704:
        /* <DEDUP_REMOVED lines=11> */
.L_x_707:
[----:B------:R-:W-:Y:S05]  /*316f0*/  BSYNC B1 ;  /* 0x0000000000017941 */ /* 0x000fea0003800000 */
.L_x_706:
        /* <DEDUP_REMOVED lines=14> */
.L_x_709:
[----:B------:R-:W-:Y:S05]  /*317e0*/  BSYNC B1 ;  /* 0x0000000000017941 */ /* 0x000fea0003800000 */
.L_x_708:
        /* <DEDUP_REMOVED lines=11> */
.L_x_711:
[----:B------:R-:W-:Y:S05]  /*318a0*/  BSYNC B1 ;  /* 0x0000000000017941 */ /* 0x000fea0003800000 */
.L_x_710:
        /* <DEDUP_REMOVED lines=11> */
.L_x_713:
[----:B------:R-:W-:Y:S05]  /*31960*/  BSYNC B1 ;  /* 0x0000000000017941 */ /* 0x000fea0003800000 */
.L_x_712:
        /* <DEDUP_REMOVED lines=11> */
.L_x_715:
[----:B------:R-:W-:Y:S05]  /*31a20*/  BSYNC B1 ;  /* 0x0000000000017941 */ /* 0x000fea0003800000 */
.L_x_714:
        /* <DEDUP_REMOVED lines=14> */
.L_x_717:
[----:B------:R-:W-:Y:S05]  /*31b10*/  BSYNC B1 ;  /* 0x0000000000017941 */ /* 0x000fea0003800000 */
.L_x_716:
        /* <DEDUP_REMOVED lines=11> */
.L_x_719:
[----:B------:R-:W-:Y:S05]  /*31bd0*/  BSYNC B1 ;  /* 0x0000000000017941 */ /* 0x000fea0003800000 */
.L_x_718:
        /* <DEDUP_REMOVED lines=11> */
.L_x_721:
[----:B------:R-:W-:Y:S05]  /*31c90*/  BSYNC B1 ;  /* 0x0000000000017941 */ /* 0x000fea0003800000 */
.L_x_720:
        /* <DEDUP_REMOVED lines=11> */
.L_x_723:
[----:B------:R-:W-:Y:S05]  /*31d50*/  BSYNC B1 ;  /* 0x0000000000017941 */ /* 0x000fea0003800000 */
.L_x_722:
        /* <DEDUP_REMOVED lines=14> */
.L_x_725:
[----:B------:R-:W-:Y:S05]  /*31e40*/  BSYNC B1 ;  /* 0x0000000000017941 */ /* 0x000fea0003800000 */
.L_x_724:
        /* <DEDUP_REMOVED lines=11> */
.L_x_727:
[----:B------:R-:W-:Y:S05]  /*31f00*/  BSYNC B1 ;  /* 0x0000000000017941 */ /* 0x000fea0003800000 */
.L_x_726:
        /* <DEDUP_REMOVED lines=11> */
.L_x_729:
[----:B------:R-:W-:Y:S05]  /*31fc0*/  BSYNC B1 ;  /* 0x0000000000017941 */ /* 0x000fea0003800000 */
.L_x_728:
        /* <DEDUP_REMOVED lines=11> */
.L_x_731:
[----:B------:R-:W-:Y:S05]  /*32080*/  BSYNC B1 ;  /* 0x0000000000017941 */ /* 0x000fea0003800000 */
.L_x_730:
        /* <DEDUP_REMOVED lines=14> */
.L_x_733:
[----:B------:R-:W-:Y:S05]  /*32170*/  BSYNC B1 ;  /* 0x0000000000017941 */ /* 0x000fea0003800000 */
.L_x_732:
        /* <DEDUP_REMOVED lines=11> */
.L_x_735:
[----:B------:R-:W-:Y:S05]  /*32230*/  BSYNC B1 ;  /* 0x0000000000017941 */ /* 0x000fea0003800000 */
.L_x_734:
        /* <DEDUP_REMOVED lines=11> */
.L_x_737:
[----:B------:R-:W-:Y:S05]  /*322f0*/  BSYNC B1 ;  /* 0x0000000000017941 */ /* 0x000fea0003800000 */
.L_x_736:
        /* <DEDUP_REMOVED lines=11> */
.L_x_739:
[----:B------:R-:W-:Y:S05]  /*323b0*/  BSYNC B1 ;  /* 0x0000000000017941 */ /* 0x000fea0003800000 */
.L_x_738:
        /* <DEDUP_REMOVED lines=14> */
.L_x_741:
[----:B------:R-:W-:Y:S05]  /*324a0*/  BSYNC B1 ;  /* 0x0000000000017941 */ /* 0x000fea0003800000 */
.L_x_740:
        /* <DEDUP_REMOVED lines=11> */
.L_x_743:
[----:B------:R-:W-:Y:S05]  /*32560*/  BSYNC B1 ;  /* 0x0000000000017941 */ /* 0x000fea0003800000 */
.L_x_742:
        /* <DEDUP_REMOVED lines=11> */
.L_x_745:
[----:B------:R-:W-:Y:S05]  /*32620*/  BSYNC B1 ;  /* 0x0000000000017941 */ /* 0x000fea0003800000 */
.L_x_744:
        /* <DEDUP_REMOVED lines=11> */
.L_x_747:
[----:B------:R-:W-:Y:S05]  /*326e0*/  BSYNC B1 ;  /* 0x0000000000017941 */ /* 0x000fea0003800000 */
.L_x_746:
        /* <DEDUP_REMOVED lines=14> */
.L_x_749:
[----:B------:R-:W-:Y:S05]  /*327d0*/  BSYNC B1 ;  /* 0x0000000000017941 */ /* 0x000fea0003800000 */
.L_x_748:
        /* <DEDUP_REMOVED lines=11> */
.L_x_751:
[----:B------:R-:W-:Y:S05]  /*32890*/  BSYNC B1 ;  /* 0x0000000000017941 */ /* 0x000fea0003800000 */
.L_x_750:
        /* <DEDUP_REMOVED lines=11> */
.L_x_753:
[----:B------:R-:W-:Y:S05]  /*32950*/  BSYNC B1 ;  /* 0x0000000000017941 */ /* 0x000fea0003800000 */
.L_x_752:
        /* <DEDUP_REMOVED lines=11> */
.L_x_755:
[----:B------:R-:W-:Y:S05]  /*32a10*/  BSYNC B1 ;  /* 0x0000000000017941 */ /* 0x000fea0003800000 */
.L_x_754:
        /* <DEDUP_REMOVED lines=14> */
.L_x_757:
[----:B------:R-:W-:Y:S05]  /*32b00*/  BSYNC B1 ;  /* 0x0000000000017941 */ /* 0x000fea0003800000 */
.L_x_756:
        /* <DEDUP_REMOVED lines=11> */
.L_x_759:
[----:B------:R-:W-:Y:S05]  /*32bc0*/  BSYNC B1 ;  /* 0x0000000000017941 */ /* 0x000fea0003800000 */
.L_x_758:
        /* <DEDUP_REMOVED lines=11> */
.L_x_761:
[----:B------:R-:W-:Y:S05]  /*32c80*/  BSYNC B1 ;  /* 0x0000000000017941 */ /* 0x000fea0003800000 */
.L_x_760:
        /* <DEDUP_REMOVED lines=11> */
.L_x_763:
[----:B------:R-:W-:Y:S05]  /*32d40*/  BSYNC B1 ;  /* 0x0000000000017941 */ /* 0x000fea0003800000 */
.L_x_762:
        /* <DEDUP_REMOVED lines=14> */
.L_x_765:
[----:B------:R-:W-:Y:S05]  /*32e30*/  BSYNC B1 ;  /* 0x0000000000017941 */ /* 0x000fea0003800000 */
.L_x_764:
        /* <DEDUP_REMOVED lines=11> */
.L_x_767:
[----:B------:R-:W-:Y:S05]  /*32ef0*/  BSYNC B1 ;  /* 0x0000000000017941 */ /* 0x000fea0003800000 */
.L_x_766:
        /* <DEDUP_REMOVED lines=11> */
.L_x_769:
[----:B------:R-:W-:Y:S05]  /*32fb0*/  BSYNC B1 ;  /* 0x0000000000017941 */ /* 0x000fea0003800000 */
.L_x_768:
        /* <DEDUP_REMOVED lines=11> */
.L_x_771:
[----:B------:R-:W-:Y:S05]  /*33070*/  BSYNC B1 ;  /* 0x0000000000017941 */ /* 0x000fea0003800000 */
.L_x_770:
        /* <DEDUP_REMOVED lines=11> */
[----:B--2---:R-:W-:Y:S05]  /*33130*/  @!P4 BRA `(.L_x_773) ;  /* 0x000000000004c947 */ /* 0x004fea0003800000 */
[----:B------:R2:W5:Y:S02]  /*33140*/  LDG.E.LTC128B.U16 R19, desc[UR46][R12.64+0x1d2] ;  /* 0x0001d22e0c137981 */ /* 0x000564000c1e1520 */
.L_x_773:
[----:B------:R-:W-:Y:S05]  /*33150*/  BSYNC B1 ;  /* 0x0000000000017941 */ /* 0x000fea0003800000 */
.L_x_772:
        /* <DEDUP_REMOVED lines=11> */
.L_x_775:
[----:B------:R-:W-:Y:S05]  /*33210*/  BSYNC B1 ;  /* 0x0000000000017941 */ /* 0x000fea0003800000 */
.L_x_774:
        /* <DEDUP_REMOVED lines=10> */
.L_x_777:
[----:B------:R-:W-:Y:S05]  /*332c0*/  BSYNC B1 ;  /* 0x0000000000017941 */ /* 0x000fea0003800000 */
.L_x_776:
        /* <DEDUP_REMOVED lines=10> */
.L_x_779:
[----:B------:R-:W-:Y:S05]  /*33370*/  BSYNC B1 ;  /* 0x0000000000017941 */ /* 0x000fea0003800000 */
.L_x_778:
        /* <DEDUP_REMOVED lines=13> */
.L_x_781:
[----:B------:R-:W-:Y:S05]  /*33450*/  BSYNC B1 ;  /* 0x0000000000017941 */ /* 0x000fea0003800000 */
.L_x_780:
        /* <DEDUP_REMOVED lines=10> */
.L_x_783:
[----:B------:R-:W-:Y:S05]  /*33500*/  BSYNC B1 ;  /* 0x0000000000017941 */ /* 0x000fea0003800000 */
.L_x_782:
        /* <DEDUP_REMOVED lines=10> */
.L_x_785:
[----:B------:R-:W-:Y:S05]  /*335b0*/  BSYNC B1 ;  /* 0x0000000000017941 */ /* 0x000fea0003800000 */
.L_x_784:
        /* <DEDUP_REMOVED lines=10> */
.L_x_787:
[----:B------:R-:W-:Y:S05]  /*33660*/  BSYNC B1 ;  /* 0x0000000000017941 */ /* 0x000fea0003800000 */
.L_x_786:
        /* <DEDUP_REMOVED lines=13> */
.L_x_789:
[----:B------:R-:W-:Y:S05]  /*33740*/  BSYNC B1 ;  /* 0x0000000000017941 */ /* 0x000fea0003800000 */
.L_x_788:
        /* <DEDUP_REMOVED lines=10> */
.L_x_791:
[----:B------:R-:W-:Y:S05]  /*337f0*/  BSYNC B1 ;  /* 0x0000000000017941 */ /* 0x000fea0003800000 */
.L_x_790:
        /* <DEDUP_REMOVED lines=10> */
.L_x_793:
[----:B------:R-:W-:Y:S05]  /*338a0*/  BSYNC B1 ;  /* 0x0000000000017941 */ /* 0x000fea0003800000 */
.L_x_792:
[----:B------:R-:W3:Y:S01]  /*338b0*/  LDL.LU R160, [R1+0x9fc] ;  /* 0x0009fc0001a07983 */ /* 0x000ee20000300800 */
[----:B-----5:R-:W-:-:S03]  /*338c0*/  IMAD.U32 R158, R19, 0x10000, RZ ;  /* 0x00010000139e7824 */ /* 0x020fc600078e00ff */
[----:B------:R-:W4:Y:S01]  /*338d0*/  LDL.LU R159, [R1+0x600] ;  /* 0x00060000019f7983 */ /* 0x000f220000300800 */
[----:B------:R-:W-:-:S04]  /*338e0*/  FMUL R158, R158, R16 ;  /* 0x000000109e9e7220 */ /* 0x000fc80000400000 */
[----:B---3--:R-:W-:-:S05]  /*338f0*/  FFMA R158, R160, R2, R158 ;  /* 0x00000002a09e7223 */ /* 0x008fca000000009e */
[----:B------:R-:W-:-:S05]  /*33900*/  F2FP.BF16.F32.PACK_AB R158, RZ, R158 ;  /* 0x0000009eff9e723e */ /* 0x000fca00000010ff */
[----:B------:R3:W-:Y:S01]  /*33910*/  @P4 STG.E.U16 desc[UR46][R156.64+0x1f2], R158 ;  /* 0x0001f29e9c004986 */ /* 0x0007e2000c10152e */
[----:B------:R-:W-:-:S13]  /*33920*/  ISETP.GT.AND P4, PT, R0, 0x180, P5 ;  /* 0x000001800000780c */ /* 0x000fda0002f84270 */
[----:B------:R-:W3:Y:S01]  /*33930*/  @P4 LDG.E.LTC128B.U16 R19, desc[UR46][R182.64] ;  /* 0x0000002eb6134981 */ /* 0x000ee2000c1e1520 */
[----:B------:R-:W-:Y:S01]  /*33940*/  IMAD.U32 R172, RZ, RZ, UR7 ;  /* 0x00000007ffac7e24 */ /* 0x000fe2000f8e00ff */
[----:B------:R-:W-:Y:S01]  /*33950*/  BSSY B1, `(.L_x_794) ;  /* 0x000000f000017945 */ /* 0x000fe20003800000 */
[----:B------:R-:W-:Y:S02]  /*33960*/  IMAD.U32 R160, RZ, RZ, UR6 ;  /* 0x00000006ffa07e24 */ /* 0x000fe4000f8e00ff */
[----:B------:R-:W-:Y:S02]  /*33970*/  IMAD R172, R172, 0x300, RZ ;  /* 0x00000300acac7824 */ /* 0x000fe400078e02ff */
[----:B------:R-:W-:-:S04]  /*33980*/  IMAD.WIDE.U32 R160, R160, 0x300, R168 ;  /* 0x00000300a0a07825 */ /* 0x000fc800078e00a8 */
[----:B------:R-:W-:Y:S02]  /*33990*/  IMAD.IADD R163, R161, 0x1, R172 ;  /* 0x00000001a1a37824 */ /* 0x000fe400078e02ac */
[----:B------:R-:W-:Y:S02]  /*339a0*/  @P4 IMAD.MOV.U32 R162, RZ, RZ, R160 ;  /* 0x000000ffffa24224 */ /* 0x000fe400078e00a0 */
        /* <DEDUP_REMOVED lines=9> */
.L_x_795:
[----:B------:R-:W-:Y:S05]  /*33a40*/  BSYNC B1 ;  /* 0x0000000000017941 */ /* 0x000fea0003800000 */
.L_x_794:
[----:B------:R-:W4:Y:S01]  /*33a50*/  LDL.LU R159, [R1+0x604] ;  /* 0x00060400019f7983 */ /* 0x000f220000300800 */
[----:B-----5:R-:W-:Y:S01]  /*33a60*/  IMAD.U32 R158, R19, 0x10000, RZ ;  /* 0x00010000139e7824 */ /* 0x020fe200078e00ff */
[----:B------:R-:W-:Y:S01]  /*33a70*/  ISETP.GT.AND P5, PT, R0, 0x188, P5 ;  /* 0x000001880000780c */ /* 0x000fe20002fa4270 */
[----:B------:R-:W-:Y:S02]  /*33a80*/  BSSY B1, `(.L_x_796) ;  /* 0x000000c000017945 */ /* 0x000fe40003800000 */
[----:B------:R-:W-:-:S04]  /*33a90*/  FMUL R158, R158, R16 ;  /* 0x000000109e9e7220 */ /* 0x000fc80000400000 */
[----:B----4-:R-:W-:Y:S01]  /*33aa0*/  FFMA R158, R159, R2, R158 ;  /* 0x000000029f9e7223 */ /* 0x010fe2000000009e */
[----:B------:R-:W-:-:S04]  /*33ab0*/  @P4 IMAD.MOV.U32 R159, RZ, RZ, R163 ;  /* 0x000000ffff9f4224 */ /* 0x000fc800078e00a3 */
[----:B------:R-:W-:-:S04]  /*33ac0*/  F2FP.BF16.F32.PACK_AB R158, RZ, R158 ;  /* 0x0000009eff9e723e */ /* 0x000fc800000010ff */
[----:B------:R-:W-:Y:S01]  /*33ad0*/  PRMT R173, R158, 0x7610, R173 ;  /* 0x000076109ead7816 */ /* 0x000fe200000000ad */
[----:B------:R-:W-:-:S05]  /*33ae0*/  @P4 IMAD.MOV.U32 R158, RZ, RZ, R160 ;  /* 0x000000ffff9e4224 */ /* 0x000fca00078e00a0 */
[----:B------:R4:W-:Y:S02]  /*33af0*/  @P4 STG.E.U16 desc[UR46][R158.64+0x2], R173 ;  /* 0x000002ad9e004986 */ /* 0x0009e4000c10152e */
[----:B----4-:R-:W-:-:S05]  /*33b00*/  IADD3 R158, P4, R180, R160, RZ ;  /* 0x000000a0b49e7210 */ /* 0x010fca0007f9e0ff */
[----:B------:R-:W-:Y:S01]  /*33b10*/  IMAD.X R159, R163, 0x1, R181, P4 ;  /* 0x00000001a39f7824 */ /* 0x000fe200020e06b5 */
[----:B------:R-:W-:Y:S07]  /*33b20*/  @!P5 BRA `(.L_x_797) ;  /* 0x000000000004d947 */ /* 0x000fee0003800000 */
[----:B------:R4:W5:Y:S02]  /*33b30*/  LDG.E.LTC128B.U16 R19, desc[UR46][R170.64] ;  /* 0x0000002eaa137981 */ /* 0x000964000c1e1520 */
.L_x_797:
[----:B------:R-:W-:Y:S05]  /*33b40*/  BSYNC B1 ;  /* 0x0000000000017941 */ /* 0x000fea0003800000 */
.L_x_796:
[----:B----4-:R-:W4:Y:S01]  /*33b50*/  LDL.LU R171, [R1+0x608] ;  /* 0x0006080001ab7983 */ /* 0x010f220000300800 */
[----:B-----5:R-:W-:Y:S01]  /*33b60*/  IMAD.U32 R170, R19, 0x10000, RZ ;  /* 0x0001000013aa7824 */ /* 0x020fe200078e00ff */
[----:B------:R-:W-:Y:S01]  /*33b70*/  LOP3.LUT P4, RZ, R17, 0x2, RZ, 0xc0, !PT ;  /* 0x0000000211ff7812 */ /* 0x000fe2000788c0ff */
[----:B------:R-:W-:Y:S02]  /*33b80*/  BSSY B1, `(.L_x_798) ;  /* 0x0000008000017945 */ /* 0x000fe40003800000 */
[----:B------:R-:W-:Y:S01]  /*33b90*/  FMUL R170, R170, R16 ;  /* 0x00000010aaaa7220 */ /* 0x000fe20000400000 */
[----:B------:R-:W-:-:S03]  /*33ba0*/  ISETP.GT.AND P4, PT, R0, 0x188, P4 ;  /* 0x000001880000780c */ /* 0x000fc60002784270 */
[----:B----4-:R-:W-:-:S05]  /*33bb0*/  FFMA R170, R171, R2, R170 ;  /* 0x00000002abaa7223 */ /* 0x010fca00000000aa */
[----:B------:R-:W-:-:S05]  /*33bc0*/  F2FP.BF16.F32.PACK_AB R170, RZ, R170 ;  /* 0x000000aaffaa723e */ /* 0x000fca00000010ff */
[----:B------:R4:W-:Y:S01]  /*33bd0*/  @P5 STG.E.U16 desc[UR46][R158.64], R170 ;  /* 0x000000aa9e005986 */ /* 0x0009e2000c10152e */
[----:B------:R-:W-:Y:S05]  /*33be0*/  @!P4 BRA `(.L_x_799) ;  /* 0x000000000004c947 */ /* 0x000fea0003800000 */
[----:B------:R0:W5:Y:S02]  /*33bf0*/  LDG.E.LTC128B.U16 R19, desc[UR46][R6.64+0x2] ;  /* 0x0000022e06137981 */ /* 0x000164000c1e1520 */
.L_x_799:
[----:B------:R-:W-:Y:S05]  /*33c00*/  BSYNC B1 ;  /* 0x0000000000017941 */ /* 0x000fea0003800000 */
.L_x_798:
[----:B------:R-:W2:Y:S01]  /*33c10*/  LDL.LU R171, [R1+0x60c] ;  /* 0x00060c0001ab7983 */ /* 0x000ea20000300800 */
[----:B----45:R-:W-:Y:S01]  /*33c20*/  IMAD.U32 R170, R19, 0x10000, RZ ;  /* 0x0001000013aa7824 */ /* 0x030fe200078e00ff */
[----:B------:R-:W-:Y:S01]  /*33c30*/  LOP3.LUT P5, RZ, R17, 0x4, RZ, 0xc0, !PT ;  /* 0x0000000411ff7812 */ /* 0x000fe200078ac0ff */
[----:B------:R-:W-:Y:S02]  /*33c40*/  BSSY B1, `(.L_x_800) ;  /* 0x0000008000017945 */ /* 0x000fe40003800000 */
[----:B------:R-:W-:-:S04]  /*33c50*/  FMUL R170, R170, R16 ;  /* 0x00000010aaaa7220 */ /* 0x000fc80000400000 */
[----:B--2---:R-:W-:-:S05]  /*33c60*/  FFMA R170, R171, R2, R170 ;  /* 0x00000002abaa7223 */ /* 0x004fca00000000aa */
[----:B------:R-:W-:-:S05]  /*33c70*/  F2FP.BF16.F32.PACK_AB R170, RZ, R170 ;  /* 0x000000aaffaa723e */ /* 0x000fca00000010ff */
[----:B------:R2:W-:Y:S01]  /*33c80*/  @P4 STG.E.U16 desc[UR46][R158.64+0x2], R170 ;  /* 0x000002aa9e004986 */ /* 0x0005e2000c10152e */
[----:B------:R-:W-:-:S13]  /*33c90*/  ISETP.GT.AND P4, PT, R0, 0x180, P5 ;  /* 0x000001800000780c */ /* 0x000fda0002f84270 */
[----:B--2---:R-:W-:Y:S05]  /*33ca0*/  @!P4 BRA `(.L_x_801) ;  /* 0x000000000004c947 */ /* 0x004fea0003800000 */
[----:B------:R2:W5:Y:S02]  /*33cb0*/  LDG.E.LTC128B.U16 R19, desc[UR46][R8.64+0x10] ;  /* 0x0000102e08137981 */ /* 0x000564000c1e1520 */
.L_x_801:
[----:B------:R-:W-:Y:S05]  /*33cc0*/  BSYNC B1 ;  /* 0x0000000000017941 */ /* 0x000fea0003800000 */
.L_x_800:
[----:B------:R-:W4:Y:S01]  /*33cd0*/  LDL.LU R171, [R1+0x610] ;  /* 0x0006100001ab7983 */ /* 0x000f220000300800 */
[----:B-----5:R-:W-:Y:S01]  /*33ce0*/  IMAD.U32 R170, R19, 0x10000, RZ ;  /* 0x0001000013aa7824 */ /* 0x020fe200078e00ff */
[----:B------:R-:W-:Y:S01]  /*33cf0*/  LOP3.LUT P5, RZ, R17, 0x8, RZ, 0xc0, !PT ;  /* 0x0000000811ff7812 */ /* 0x000fe200078ac0ff */
[----:B------:R-:W-:Y:S02]  /*33d00*/  BSSY B1, `(.L_x_802) ;  /* 0x000000b000017945 */ /* 0x000fe40003800000 */
[----:B------:R-:W-:-:S04]  /*33d10*/  FMUL R170, R170, R16 ;  /* 0x00000010aaaa7220 */ /* 0x000fc80000400000 */
[----:B----4-:R-:W-:Y:S01]  /*33d20*/  FFMA R170, R171, R2, R170 ;  /* 0x00000002abaa7223 */ /* 0x010fe200000000aa */
[----:B------:R-:W-:-:S04]  /*33d30*/  @P4 IMAD.MOV.U32 R171, RZ, RZ, R163 ;  /* 0x000000ffffab4224 */ /* 0x000fc800078e00a3 */
[----:B------:R-:W-:-:S04]  /*33d40*/  F2FP.BF16.F32.PACK_AB R170, RZ, R170 ;  /* 0x000000aaffaa723e */ /* 0x000fc800000010ff */
[----:B------:R-:W-:Y:S01]  /*33d50*/  PRMT R173, R170, 0x7610, R173 ;  /* 0x00007610aaad7816 */ /* 0x000fe200000000ad */
[----:B------:R-:W-:-:S05]  /*33d60*/  @P4 IMAD.MOV.U32 R170, RZ, RZ, R160 ;  /* 0x000000ffffaa4224 */ /* 0x000fca00078e00a0 */
[----:B------:R4:W-:Y:S01]  /*33d70*/  @P4 STG.E.U16 desc[UR46][R170.64+0x10], R173 ;  /* 0x000010adaa004986 */ /* 0x0009e2000c10152e */
[----:B------:R-:W-:-:S13]  /*33d80*/  ISETP.GT.AND P4, PT, R0, 0x180, P5 ;  /* 0x000001800000780c */ /* 0x000fda0002f84270 */
[----:B----4-:R-:W-:Y:S05]  /*33d90*/  @!P4 BRA `(.L_x_803) ;  /* 0x000000000004c947 */ /* 0x010fea0003800000 */
[----:B------:R4:W5:Y:S02]  /*33da0*/  LDG.E.LTC128B.U16 R19, desc[UR46][R8.64+0x12] ;  /* 0x0000122e08137981 */ /* 0x000964000c1e1520 */
.L_x_803:
[----:B------:R-:W-:Y:S05]  /*33db0*/  BSYNC B1 ;  /* 0x0000000000017941 */ /* 0x000fea0003800000 */
.L_x_802:
        /* <DEDUP_REMOVED lines=14> */
.L_x_805:
[----:B------:R-:W-:Y:S05]  /*33ea0*/  BSYNC B1 ;  /* 0x0000000000017941 */ /* 0x000fea0003800000 */
.L_x_804:
        /* <DEDUP_REMOVED lines=10> */
.L_x_807:
[----:B------:R-:W-:Y:S05]  /*33f50*/  BSYNC B1 ;  /* 0x0000000000017941 */ /* 0x000fea0003800000 */
.L_x_806:
[----:B------:R-:W2:Y:S01]  /*33f60*/  LDL.LU R171, [R1+0x61c] ;  /* 0x00061c0001ab7983 */ /* 0x000ea20000300800 */
[----:B-----5:R-:W-:Y:S01]  /*33f70*/  IMAD.U32 R170, R19, 0x10000, RZ ;  /* 0x0001000013aa7824 */ /* 0x020fe200078e00ff */
        /* <DEDUP_REMOVED lines=9> */
.L_x_809:
[----:B------:R-:W-:Y:S05]  /*34010*/  BSYNC B1 ;  /* 0x0000000000017941 */ /* 0x000fea0003800000 */
.L_x_808:
[----:B------:R-:W3:Y:S01]  /*34020*/  LDL.LU R171, [R1+0x620] ;  /* 0x0006200001ab7983 */ /* 0x000ee20000300800 */
[----:B-----5:R-:W-:Y:S01]  /*34030*/  IMAD.U32 R170, R19, 0x10000, RZ ;  /* 0x0001000013aa7824 */ /* 0x020fe200078e00ff */
[----:B------:R-:W-:Y:S01]  /*34040*/  LOP3.LUT P5, RZ, R17, 0x40, RZ, 0xc0, !PT ;  /* 0x0000004011ff7812 */ /* 0x000fe200078ac0ff */
[----:B------:R-:W-:Y:S02]  /*34050*/  BSSY B1, `(.L_x_810) ;  /* 0x000000b000017945 */ /* 0x000fe40003800000 */
        /* <DEDUP_REMOVED lines=10> */
.L_x_811:
[----:B------:R-:W-:Y:S05]  /*34100*/  BSYNC B1 ;  /* 0x0000000000017941 */ /* 0x000fea0003800000 */
.L_x_810:
        /* <DEDUP_REMOVED lines=14> */
.L_x_813:
[----:B------:R-:W-:Y:S05]  /*341f0*/  BSYNC B1 ;  /* 0x0000000000017941 */ /* 0x000fea0003800000 */
.L_x_812:
        /* <DEDUP_REMOVED lines=10> */
.L_x_815:
[----:B------:R-:W-:Y:S05]  /*342a0*/  BSYNC B1 ;  /* 0x0000000000017941 */ /* 0x000fea0003800000 */
.L_x_814:
        /* <DEDUP_REMOVED lines=11> */
.L_x_817:
[----:B------:R-:W-:Y:S05]  /*34360*/  BSYNC B1 ;  /* 0x0000000000017941 */ /* 0x000fea0003800000 */
.L_x_816:
        /* <DEDUP_REMOVED lines=14> */
.L_x_819:
[----:B------:R-:W-:Y:S05]  /*34450*/  BSYNC B1 ;  /* 0x0000000000017941 */ /* 0x000fea0003800000 */
.L_x_818:
        /* <DEDUP_REMOVED lines=14> */
.L_x_821:
[----:B------:R-:W-:Y:S05]  /*34540*/  BSYNC B1 ;  /* 0x0000000000017941 */ /* 0x000fea0003800000 */
.L_x_820:
        /* <DEDUP_REMOVED lines=10> */
.L_x_823:
[----:B------:R-:W-:Y:S05]  /*345f0*/  BSYNC B1 ;  /* 0x0000000000017941 */ /* 0x000fea0003800000 */
.L_x_822:
        /* <DEDUP_REMOVED lines=11> */
.L_x_825:
[----:B------:R-:W-:Y:S05]  /*346b0*/  BSYNC B1 ;  /* 0x0000000000017941 */ /* 0x000fea0003800000 */
.L_x_824:
        /* <DEDUP_REMOVED lines=14> */
.L_x_827:
[----:B------:R-:W-:Y:S05]  /*347a0*/  BSYNC B1 ;  /* 0x0000000000017941 */ /* 0x000fea0003800000 */
.L_x_826:
        /* <DEDUP_REMOVED lines=14> */
.L_x_829:
[----:B------:R-:W-:Y:S05]  /*34890*/  BSYNC B1 ;  /* 0x0000000000017941 */ /* 0x000fea0003800000 */
.L_x_828:
        /* <DEDUP_REMOVED lines=10> */
.L_x_831:
[----:B------:R-:W-:Y:S05]  /*34940*/  BSYNC B1 ;  /* 0x0000000000017941 */ /* 0x000fea0003800000 */
.L_x_830:
        /* <DEDUP_REMOVED lines=11> */
.L_x_833:
[----:B------:R-:W-:Y:S05]  /*34a00*/  BSYNC B1 ;  /* 0x0000000000017941 */ /* 0x000fea0003800000 */
.L_x_832:
        /* <DEDUP_REMOVED lines=14> */
.L_x_835:
[----:B------:R-:W-:Y:S05]  /*34af0*/  BSYNC B1 ;  /* 0x0000000000017941 */ /* 0x000fea0003800000 */
.L_x_834:
        /* <DEDUP_REMOVED lines=14> */
.L_x_837:
[----:B------:R-:W-:Y:S05]  /*34be0*/  BSYNC B1 ;  /* 0x0000000000017941 */ /* 0x000fea0003800000 */
.L_x_836:
        /* <DEDUP_REMOVED lines=10> */
.L_x_839:
[----:B------:R-:W-:Y:S05]  /*34c90*/  BSYNC B1 ;  /* 0x0000000000017941 */ /* 0x000fea0003800000 */
.L_x_838:
        /* <DEDUP_REMOVED lines=11> */
.L_x_841:
[----:B------:R-:W-:Y:S05]  /*34d50*/  BSYNC B1 ;  /* 0x0000000000017941 */ /* 0x000fea0003800000 */
.L_x_840:
        /* <DEDUP_REMOVED lines=14> */
.L_x_843:
[----:B------:R-:W-:Y:S05]  /*34e40*/  BSYNC B1 ;  /* 0x0000000000017941 */ /* 0x000fea0003800000 */
.L_x_842:
        /* <DEDUP_REMOVED lines=14> */
.L_x_845:
[----:B------:R-:W-:Y:S05]  /*34f30*/  BSYNC B1 ;  /* 0x0000000000017941 */ /* 0x000fea0003800000 */
.L_x_844:
        /* <DEDUP_REMOVED lines=10> */
.L_x_847:
[----:B------:R-:W-:Y:S05]  /*34fe0*/  BSYNC B1 ;  /* 0x0000000000017941 */ /* 0x000fea0003800000 */
.L_x_846:
        /* <DEDUP_REMOVED lines=11> */
.L_x_849:
[----:B------:R-:W-:Y:S05]  /*350a0*/  BSYNC B1 ;  /* 0x0000000000017941 */ /* 0x000fea0003800000 */
.L_x_848:
        /* <DEDUP_REMOVED lines=14> */
.L_x_851:
[----:B------:R-:W-:Y:S05]  /*35190*/  BSYNC B1 ;  /* 0x0000000000017941 */ /* 0x000fea0003800000 */
.L_x_850:
        /* <DEDUP_REMOVED lines=14> */
.L_x_853:
[----:B------:R-:W-:Y:S05]  /*35280*/  BSYNC B1 ;  /* 0x0000000000017941 */ /* 0x000fea0003800000 */
.L_x_852:
        /* <DEDUP_REMOVED lines=10> */
.L_x_855:
[----:B------:R-:W-:Y:S05]  /*35330*/  BSYNC B1 ;  /* 0x0000000000017941 */ /* 0x000fea0003800000 */
.L_x_854:
        /* <DEDUP_REMOVED lines=11> */
.L_x_857:
[----:B------:R-:W-:Y:S05]  /*353f0*/  BSYNC B1 ;  /* 0x0000000000017941 */ /* 0x000fea0003800000 */
.L_x_856:
        /* <DEDUP_REMOVED lines=14> */
.L_x_859:
[----:B------:R-:W-:Y:S05]  /*354e0*/  BSYNC B1 ;  /* 0x0000000000017941 */ /* 0x000fea0003800000 */
.L_x_858:
        /* <DEDUP_REMOVED lines=14> */
.L_x_861:
[----:B------:R-:W-:Y:S05]  /*355d0*/  BSYNC B1 ;  /* 0x0000000000017941 */ /* 0x000fea0003800000 */
.L_x_860:
        /* <DEDUP_REMOVED lines=10> */
.L_x_863:
[----:B------:R-:W-:Y:S05]  /*35680*/  BSYNC B1 ;  /* 0x0000000000017941 */ /* 0x000fea0003800000 */
.L_x_862:
        /* <DEDUP_REMOVED lines=11> */
.L_x_865:
[----:B------:R-:W-:Y:S05]  /*35740*/  BSYNC B1 ;  /* 0x0000000000017941 */ /* 0x000fea0003800000 */
.L_x_864:
        /* <DEDUP_REMOVED lines=14> */
.L_x_867:
[----:B------:R-:W-:Y:S05]  /*35830*/  BSYNC B1 ;  /* 0x0000000000017941 */ /* 0x000fea0003800000 */
.L_x_866:
        /* <DEDUP_REMOVED lines=14> */
.L_x_869:
[----:B------:R-:W-:Y:S05]  /*35920*/  BSYNC B1 ;  /* 0x0000000000017941 */ /* 0x000fea0003800000 */
.L_x_868:
        /* <DEDUP_REMOVED lines=10> */
.L_x_871:
[----:B------:R-:W-:Y:S05]  /*359d0*/  BSYNC B1 ;  /* 0x0000000000017941 */ /* 0x000fea0003800000 */
.L_x_870:
        /* <DEDUP_REMOVED lines=11> */
.L_x_873:
[----:B------:R-:W-:Y:S05]  /*35a90*/  BSYNC B1 ;  /* 0x0000000000017941 */ /* 0x000fea0003800000 */
.L_x_872:
        /* <DEDUP_REMOVED lines=14> */
.L_x_875:
[----:B------:R-:W-:Y:S05]  /*35b80*/  BSYNC B1 ;  /* 0x0000000000017941 */ /* 0x000fea0003800000 */
.L_x_874:
        /* <DEDUP_REMOVED lines=14> */
.L_x_877:
[----:B------:R-:W-:Y:S05]  /*35c70*/  BSYNC B1 ;  /* 0x0000000000017941 */ /* 0x000fea0003800000 */
.L_x_876:
        /* <DEDUP_REMOVED lines=10> */
.L_x_879:
[----:B------:R-:W-:Y:S05]  /*35d20*/  BSYNC B1 ;  /* 0x0000000000017941 */ /* 0x000fea0003800000 */
.L_x_878:
        /* <DEDUP_REMOVED lines=11> */
.L_x_881:
[----:B------:R-:W-:Y:S05]  /*35de0*/  BSYNC B1 ;  /* 0x0000000000017941 */ /* 0x000fea0003800000 */
.L_x_880:
        /* <DEDUP_REMOVED lines=14> */
.L_x_883:
[----:B------:R-:W-:Y:S05]  /*35ed0*/  BSYNC B1 ;  /* 0x0000000000017941 */ /* 0x000fea0003800000 */
.L_x_882:
        /* <DEDUP_REMOVED lines=14> */
.L_x_885:
[----:B------:R-:W-:Y:S05]  /*35fc0*/  BSYNC B1 ;  /* 0x0000000000017941 */ /* 0x000fea0003800000 */
.L_x_884:
        /* <DEDUP_REMOVED lines=10> */
.L_x_887:
[----:B------:R-:W-:Y:S05]  /*36070*/  BSYNC B1 ;  /* 0x0000000000017941 */ /* 0x000fea0003800000 */
.L_x_886:
        /* <DEDUP_REMOVED lines=11> */
.L_x_889:
[----:B------:R-:W-:Y:S05]  /*36130*/  BSYNC B1 ;  /* 0x0000000000017941 */ /* 0x000fea0003800000 */
.L_x_888:
        /* <DEDUP_REMOVED lines=14> */
.L_x_891:
[----:B------:R-:W-:Y:S05]  /*36220*/  BSYNC B1 ;  /* 0x0000000000017941 */ /* 0x000fea0003800000 */
.L_x_890:
        /* <DEDUP_REMOVED lines=14> */
.L_x_893:
[----:B------:R-:W-:Y:S05]  /*36310*/  BSYNC B1 ;  /* 0x0000000000017941 */ /* 0x000fea0003800000 */
.L_x_892:
        /* <DEDUP_REMOVED lines=10> */
.L_x_895:
[----:B------:R-:W-:Y:S05]  /*363c0*/  BSYNC B1 ;  /* 0x0000000000017941 */ /* 0x000fea0003800000 */
.L_x_894:
        /* <DEDUP_REMOVED lines=11> */
.L_x_897:
[----:B------:R-:W-:Y:S05]  /*36480*/  BSYNC B1 ;  /* 0x0000000000017941 */ /* 0x000fea0003800000 */
.L_x_896:
        /* <DEDUP_REMOVED lines=14> */
.L_x_899:
[----:B------:R-:W-:Y:S05]  /*36570*/  BSYNC B1 ;  /* 0x0000000000017941 */ /* 0x000fea0003800000 */
.L_x_898:
        /* <DEDUP_REMOVED lines=14> */
.L_x_901:
[----:B------:R-:W-:Y:S05]  /*36660*/  BSYNC B1 ;  /* 0x0000000000017941 */ /* 0x000fea0003800000 */
.L_x_900:
        /* <DEDUP_REMOVED lines=10> */
.L_x_903:
[----:B------:R-:W-:Y:S05]  /*36710*/  BSYNC B1 ;  /* 0x0000000000017941 */ /* 0x000fea0003800000 */
.L_x_902:
        /* <DEDUP_REMOVED lines=11> */
.L_x_905:
[----:B------:R-:W-:Y:S05]  /*367d0*/  BSYNC B1 ;  /* 0x0000000000017941 */ /* 0x000fea0003800000 */
.L_x_904:
        /* <DEDUP_REMOVED lines=14> */
.L_x_907:
[----:B------:R-:W-:Y:S05]  /*368c0*/  BSYNC B1 ;  /* 0x0000000000017941 */ /* 0x000fea0003800000 */
.L_x_906:
        /* <DEDUP_REMOVED lines=14> */
.L_x_909:
[----:B------:R-:W-:Y:S05]  /*369b0*/  BSYNC B1 ;  /* 0x0000000000017941 */ /* 0x000fea0003800000 */
.L_x_908:
        /* <DEDUP_REMOVED lines=10> */
.L_x_911:
[----:B------:R-:W-:Y:S05]  /*36a60*/  BSYNC B1 ;  /* 0x0000000000017941 */ /* 0x000fea0003800000 */
.L_x_910:
        /* <DEDUP_REMOVED lines=11> */
.L_x_913:
[----:B------:R-:W-:Y:S05]  /*36b20*/  BSYNC B1 ;  /* 0x0000000000017941 */ /* 0x000fea0003800000 */
.L_x_912:
        /* <DEDUP_REMOVED lines=14> */
.L_x_915:
[----:B------:R-:W-:Y:S05]  /*36c10*/  BSYNC B1 ;  /* 0x0000000000017941 */ /* 0x000fea0003800000 */
.L_x_914:
        /* <DEDUP_REMOVED lines=14> */
.L_x_917:
[----:B------:R-:W-:Y:S05]  /*36d00*/  BSYNC B1 ;  /* 0x0000000000017941 */ /* 0x000fea0003800000 */
.L_x_916:
        /* <DEDUP_REMOVED lines=10> */
.L_x_919:
[----:B------:R-:W-:Y:S05]  /*36db0*/  BSYNC B1 ;  /* 0x0000000000017941 */ /* 0x000fea0003800000 */
.L_x_918:
        /* <DEDUP_REMOVED lines=11> */
.L_x_921:
[----:B------:R-:W-:Y:S05]  /*36e70*/  BSYNC B1 ;  /* 0x0000000000017941 */ /* 0x000fea0003800000 */
.L_x_920:
        /* <DEDUP_REMOVED lines=14> */
.L_x_923:
[----:B------:R-:W-:Y:S05]  /*36f60*/  BSYNC B1 ;  /* 0x0000000000017941 */ /* 0x000fea0003800000 */
.L_x_922:
        /* <DEDUP_REMOVED lines=14> */
.L_x_925:
[----:B------:R-:W-:Y:S05]  /*37050*/  BSYNC B1 ;  /* 0x0000000000017941 */ /* 0x000fea0003800000 */
.L_x_924:
        /* <DEDUP_REMOVED lines=10> */
.L_x_927:
[----:B------:R-:W-:Y:S05]  /*37100*/  BSYNC B1 ;  /* 0x0000000000017941 */ /* 0x000fea0003800000 */
.L_x_926:
        /* <DEDUP_REMOVED lines=11> */
.L_x_929:
[----:B------:R-:W-:Y:S05]  /*371c0*/  BSYNC B1 ;  /* 0x0000000000017941 */ /* 0x000fea0003800000 */
.L_x_928:
        /* <DEDUP_REMOVED lines=14> */
.L_x_931:
[----:B------:R-:W-:Y:S05]  /*372b0*/  BSYNC B1 ;  /* 0x0000000000017941 */ /* 0x000fea0003800000 */
.L_x_930:
        /* <DEDUP_REMOVED lines=14> */
.L_x_933:
[----:B------:R-:W-:Y:S05]  /*373a0*/  BSYNC B1 ;  /* 0x0000000000017941 */ /* 0x000fea0003800000 */
.L_x_932:
        /* <DEDUP_REMOVED lines=10> */
.L_x_935:
[----:B------:R-:W-:Y:S05]  /*37450*/  BSYNC B1 ;  /* 0x0000000000017941 */ /* 0x000fea0003800000 */
.L_x_934:
        /* <DEDUP_REMOVED lines=11> */
.L_x_937:
[----:B------:R-:W-:Y:S05]  /*37510*/  BSYNC B1 ;  /* 0x0000000000017941 */ /* 0x000fea0003800000 */
.L_x_936:
        /* <DEDUP_REMOVED lines=14> */
.L_x_939:
[----:B------:R-:W-:Y:S05]  /*37600*/  BSYNC B1 ;  /* 0x0000000000017941 */ /* 0x000fea0003800000 */
.L_x_938:
        /* <DEDUP_REMOVED lines=14> */
.L_x_941:
[----:B------:R-:W-:Y:S05]  /*376f0*/  BSYNC B1 ;  /* 0x0000000000017941 */ /* 0x000fea0003800000 */
.L_x_940:
        /* <DEDUP_REMOVED lines=10> */
.L_x_943:
[----:B------:R-:W-:Y:S05]  /*377a0*/  BSYNC B1 ;  /* 0x0000000000017941 */ /* 0x000fea0003800000 */
.L_x_942:
        /* <DEDUP_REMOVED lines=11> */
.L_x_945:
[----:B------:R-:W-:Y:S05]  /*37860*/  BSYNC B1 ;  /* 0x0000000000017941 */ /* 0x000fea0003800000 */
.L_x_944:
        /* <DEDUP_REMOVED lines=14> */
.L_x_947:
[----:B------:R-:W-:Y:S05]  /*37950*/  BSYNC B1 ;  /* 0x0000000000017941 */ /* 0x000fea0003800000 */
.L_x_946:
        /* <DEDUP_REMOVED lines=14> */
.L_x_949:
[----:B------:R-:W-:Y:S05]  /*37a40*/  BSYNC B1 ;  /* 0x0000000000017941 */ /* 0x000fea0003800000 */
.L_x_948:
        /* <DEDUP_REMOVED lines=10> */
.L_x_951:
[----:B------:R-:W-:Y:S05]  /*37af0*/  BSYNC B1 ;  /* 0x0000000000017941 */ /* 0x000fea0003800000 */
.L_x_950:
        /* <DEDUP_REMOVED lines=11> */
.L_x_953:
[----:B------:R-:W-:Y:S05]  /*37bb0*/  BSYNC B1 ;  /* 0x0000000000017941 */ /* 0x000fea0003800000 */
.L_x_952:
        /* <DEDUP_REMOVED lines=14> */
.L_x_955:
[----:B------:R-:W-:Y:S05]  /*37ca0*/  BSYNC B1 ;  /* 0x0000000000017941 */ /* 0x000fea0003800000 */
.L_x_954:
        /* <DEDUP_REMOVED lines=14> */
.L_x_957:
[----:B------:R-:W-:Y:S05]  /*37d90*/  BSYNC B1 ;  /* 0x0000000000017941 */ /* 0x000fea0003800000 */
.L_x_956:
        /* <DEDUP_REMOVED lines=10> */
.L_x_959:
[----:B------:R-:W-:Y:S05]  /*37e40*/  BSYNC B1 ;  /* 0x0000000000017941 */ /* 0x000fea0003800000 */
.L_x_958:
        /* <DEDUP_REMOVED lines=11> */
.L_x_961:
[----:B------:R-:W-:Y:S05]  /*37f00*/  BSYNC B1 ;  /* 0x0000000000017941 */ /* 0x000fea0003800000 */
.L_x_960:
        /* <DEDUP_REMOVED lines=14> */
.L_x_963:
[----:B------:R-:W-:Y:S05]  /*37ff0*/  BSYNC B1 ;  /* 0x0000000000017941 */ /* 0x000fea0003800000 */
.L_x_962:
        /* <DEDUP_REMOVED lines=14> */
.L_x_965:
[----:B------:R-:W-:Y:S05]  /*380e0*/  BSYNC B1 ;  /* 0x0000000000017941 */ /* 0x000fea0003800000 */
.L_x_964:
        /* <DEDUP_REMOVED lines=10> */
.L_x_967:
[----:B------:R-:W-:Y:S05]  /*38190*/  BSYNC B1 ;  /* 0x0000000000017941 */ /* 0x000fea0003800000 */
.L_x_966:
        /* <DEDUP_REMOVED lines=11> */
.L_x_969:
[----:B------:R-:W-:Y:S05]  /*38250*/  BSYNC B1 ;  /* 0x0000000000017941 */ /* 0x000fea0003800000 */
.L_x_968:
        /* <DEDUP_REMOVED lines=14> */
.L_x_971:
[----:B------:R-:W-:Y:S05]  /*38340*/  BSYNC B1 ;  /* 0x0000000000017941 */ /* 0x000fea0003800000 */
.L_x_970:
        /* <DEDUP_REMOVED lines=14> */
.L_x_973:
[----:B------:R-:W-:Y:S05]  /*38430*/  BSYNC B1 ;  /* 0x0000000000017941 */ /* 0x000fea0003800000 */
.L_x_972:
        /* <DEDUP_REMOVED lines=10> */
.L_x_975:
[----:B------:R-:W-:Y:S05]  /*384e0*/  BSYNC B1 ;  /* 0x0000000000017941 */ /* 0x000fea0003800000 */
.L_x_974:
        /* <DEDUP_REMOVED lines=11> */
.L_x_977:
[----:B------:R-:W-:Y:S05]  /*385a0*/  BSYNC B1 ;  /* 0x0000000000017941 */ /* 0x000fea0003800000 */
.L_x_976:
        /* <DEDUP_REMOVED lines=14> */
.L_x_979:
[----:B------:R-:W-:Y:S05]  /*38690*/  BSYNC B1 ;  /* 0x0000000000017941 */ /* 0x000fea0003800000 */
.L_x_978:
        /* <DEDUP_REMOVED lines=14> */
.L_x_981:
[----:B------:R-:W-:Y:S05]  /*38780*/  BSYNC B1 ;  /* 0x0000000000017941 */ /* 0x000fea0003800000 */
.L_x_980:
        /* <DEDUP_REMOVED lines=10> */
.L_x_983:
[----:B------:R-:W-:Y:S05]  /*38830*/  BSYNC B1 ;  /* 0x0000000000017941 */ /* 0x000fea0003800000 */
.L_x_982:
        /* <DEDUP_REMOVED lines=11> */
.L_x_985:
[----:B------:R-:W-:Y:S05]  /*388f0*/  BSYNC B1 ;  /* 0x0000000000017941 */ /* 0x000fea0003800000 */
.L_x_984:
        /* <DEDUP_REMOVED lines=14> */
.L_x_987:
[----:B------:R-:W-:Y:S05]  /*389e0*/  BSYNC B1 ;  /* 0x0000000000017941 */ /* 0x000fea0003800000 */
.L_x_986:
        /* <DEDUP_REMOVED lines=14> */
.L_x_989:
[----:B------:R-:W-:Y:S05]  /*38ad0*/  BSYNC B1 ;  /* 0x0000000000017941 */ /* 0x000fea0003800000 */
.L_x_988:
        /* <DEDUP_REMOVED lines=10> */
.L_x_991:
[----:B------:R-:W-:Y:S05]  /*38b80*/  BSYNC B1 ;  /* 0x0000000000017941 */ /* 0x000fea0003800000 */
.L_x_990:
        /* <DEDUP_REMOVED lines=11> */
.L_x_993:
[----:B------:R-:W-:Y:S05]  /*38c40*/  BSYNC B1 ;  /* 0x0000000000017941 */ /* 0x000fea0003800000 */
.L_x_992:
        /* <DEDUP_REMOVED lines=14> */
.L_x_995:
[----:B------:R-:W-:Y:S05]  /*38d30*/  BSYNC B1 ;  /* 0x0000000000017941 */ /* 0x000fea0003800000 */
.L_x_994:
        /* <DEDUP_REMOVED lines=14> */
.L_x_997:
[----:B------:R-:W-:Y:S05]  /*38e20*/  BSYNC B1 ;  /* 0x0000000000017941 */ /* 0x000fea0003800000 */
.L_x_996:
        /* <DEDUP_REMOVED lines=10> */
.L_x_999:
[----:B------:R-:W-:Y:S05]  /*38ed0*/  BSYNC B1 ;  /* 0x0000000000017941 */ /* 0x000fea0003800000 */
.L_x_998:
        /* <DEDUP_REMOVED lines=11> */
.L_x_1001:
[----:B------:R-:W-:Y:S05]  /*38f90*/  BSYNC B1 ;  /* 0x0000000000017941 */ /* 0x000fea0003800000 */
.L_x_1000:
        /* <DEDUP_REMOVED lines=14> */
.L_x_1003:
[----:B------:R-:W-:Y:S05]  /*39080*/  BSYNC B1 ;  /* 0x0000000000017941 */ /* 0x000fea0003800000 */
.L_x_1002:
        /* <DEDUP_REMOVED lines=14> */
.L_x_1005:
[----:B------:R-:W-:Y:S05]  /*39170*/  BSYNC B1 ;  /* 0x0000000000017941 */ /* 0x000fea0003800000 */
.L_x_1004:
        /* <DEDUP_REMOVED lines=10> */
.L_x_1007:
[----:B------:R-:W-:Y:S05]  /*39220*/  BSYNC B1 ;  /* 0x0000000000017941 */ /* 0x000fea0003800000 */
.L_x_1006:
        /* <DEDUP_REMOVED lines=11> */
.L_x_1009:
[----:B------:R-:W-:Y:S05]  /*392e0*/  BSYNC B1 ;  /* 0x0000000000017941 */ /* 0x000fea0003800000 */
.L_x_1008:
        /* <DEDUP_REMOVED lines=14> */
.L_x_1011:
[----:B------:R-:W-:Y:S05]  /*393d0*/  BSYNC B1 ;  /* 0x0000000000017941 */ /* 0x000fea0003800000 */
.L_x_1010:
        /* <DEDUP_REMOVED lines=14> */
.L_x_1013:
[----:B------:R-:W-:Y:S05]  /*394c0*/  BSYNC B1 ;  /* 0x0000000000017941 */ /* 0x000fea0003800000 */
.L_x_1012:
        /* <DEDUP_REMOVED lines=10> */
.L_x_1015:
[----:B------:R-:W-:Y:S05]  /*39570*/  BSYNC B1 ;  /* 0x0000000000017941 */ /* 0x000fea0003800000 */
.L_x_1014:
        /* <DEDUP_REMOVED lines=11> */
.L_x_1017:
[----:B------:R-:W-:Y:S05]  /*39630*/  BSYNC B1 ;  /* 0x0000000000017941 */ /* 0x000fea0003800000 */
.L_x_1016:
        /* <DEDUP_REMOVED lines=14> */
.L_x_1019:
[----:B------:R-:W-:Y:S05]  /*39720*/  BSYNC B1 ;  /* 0x0000000000017941 */ /* 0x000fea0003800000 */
.L_x_1018:
        /* <DEDUP_REMOVED lines=14> */
.L_x_1021:
[----:B------:R-:W-:Y:S05]  /*39810*/  BSYNC B1 ;  /* 0x0000000000017941 */ /* 0x000fea0003800000 */
.L_x_1020:
        /* <DEDUP_REMOVED lines=10> */
.L_x_1023:
[----:B------:R-:W-:Y:S05]  /*398c0*/  BSYNC B1 ;  /* 0x0000000000017941 */ /* 0x000fea0003800000 */
.L_x_1022:
        /* <DEDUP_REMOVED lines=11> */
.L_x_1025:
[----:B------:R-:W-:Y:S05]  /*39980*/  BSYNC B1 ;  /* 0x0000000000017941 */ /* 0x000fea0003800000 */
.L_x_1024:
        /* <DEDUP_REMOVED lines=13> */
.L_x_1027:
[----:B------:R-:W-:Y:S05]  /*39a60*/  BSYNC B1 ;  /* 0x0000000000017941 */ /* 0x000fea0003800000 */
.L_x_1026:
[----:B------:R-:W2:Y:S01]  /*39a70*/  LDL.LU R171, [R1+0x7d4] ;  /* 0x0007d40001ab7983 */ /* 0x000ea20000300800 */
        /* <DEDUP_REMOVED lines=12> */
.L_x_1029:
[----:B------:R-:W-:Y:S05]  /*39b40*/  BSYNC B1 ;  /* 0x0000000000017941 */ /* 0x000fea0003800000 */
.L_x_1028:
[----:B--2---:R-:W2:Y:S01]  /*39b50*/  LDL.LU R171, [R1+0x7d8] ;  /* 0x0007d80001ab7983 */ /* 0x004ea20000300800 */
[----:B-----5:R-:W-:Y:S01]  /*39b60*/  IMAD.U32 R170, R19, 0x10000, RZ ;  /* 0x0001000013aa7824 */ /* 0x020fe200078e00ff */
[----:B------:R-:W-:Y:S01]  /*39b70*/  ISETP.GT.AND P4, PT, R0, 0x188, P6 ;  /* 0x000001880000780c */ /* 0x000fe20003784270 */
[----:B------:R-:W-:Y:S02]  /*39b80*/  BSSY B1, `(.L_x_1030) ;  /* 0x0000007000017945 */ /* 0x000fe40003800000 */
[----:B------:R-:W-:-:S04]  /*39b90*/  FMUL R170, R170, R16 ;  /* 0x00000010aaaa7220 */ /* 0x000fc80000400000 */
[----:B--2---:R-:W-:-:S05]  /*39ba0*/  FFMA R170, R171, R2, R170 ;  /* 0x00000002abaa7223 */ /* 0x004fca00000000aa */
[----:B------:R-:W-:-:S05]  /*39bb0*/  F2FP.BF16.F32.PACK_AB R170, RZ, R170 ;  /* 0x000000aaffaa723e */ /* 0x000fca00000010ff */
[----:B------:R2:W-:Y:S01]  /*39bc0*/  @P5 STG.E.U16 desc[UR46][R158.64+0x1d0], R170 ;  /* 0x0001d0aa9e005986 */ /* 0x0005e2000c10152e */
[----:B------:R-:W-:Y:S05]  /*39bd0*/  @!P4 BRA `(.L_x_1031) ;  /* 0x000000000004c947 */ /* 0x000fea0003800000 */
[----:B------:R0:W5:Y:S02]  /*39be0*/  LDG.E.LTC128B.U16 R19, desc[UR46][R6.64+0x1d2] ;  /* 0x0001d22e06137981 */ /* 0x000164000c1e1520 */
.L_x_1031:
[----:B------:R-:W-:Y:S05]  /*39bf0*/  BSYNC B1 ;  /* 0x0000000000017941 */ /* 0x000fea0003800000 */
.L_x_1030:
[----:B------:R-:W3:Y:S01]  /*39c00*/  LDL.LU R171, [R1+0x7dc] ;  /* 0x0007dc0001ab7983 */ /* 0x000ee20000300800 */
[----:B--2--5:R-:W-:Y:S01]  /*39c10*/  IMAD.U32 R170, R19, 0x10000, RZ ;  /* 0x0001000013aa7824 */ /* 0x024fe200078e00ff */
        /* <DEDUP_REMOVED lines=8> */
.L_x_1033:
[----:B------:R-:W-:Y:S05]  /*39ca0*/  BSYNC B1 ;  /* 0x0000000000017941 */ /* 0x000fea0003800000 */
.L_x_1032:
[----:B------:R-:W4:Y:S01]  /*39cb0*/  LDL.LU R171, [R1+0x7e0] ;  /* 0x0007e00001ab7983 */ /* 0x000f220000300800 */
[----:B--2--5:R-:W-:Y:S01]  /*39cc0*/  IMAD.U32 R170, R19, 0x10000, RZ ;  /* 0x0001000013aa7824 */ /* 0x024fe200078e00ff */
        /* <DEDUP_REMOVED lines=11> */
.L_x_1035:
[----:B------:R-:W-:Y:S05]  /*39d80*/  BSYNC B1 ;  /* 0x0000000000017941 */ /* 0x000fea0003800000 */
.L_x_1034:
[----:B--2---:R-:W2:Y:S01]  /*39d90*/  LDL.LU R171, [R1+0x7e4] ;  /* 0x0007e40001ab7983 */ /* 0x004ea20000300800 */
        /* <DEDUP_REMOVED lines=12> */
.L_x_1037:
[----:B------:R-:W-:Y:S05]  /*39e60*/  BSYNC B1 ;  /* 0x0000000000017941 */ /* 0x000fea0003800000 */
.L_x_1036:
        /* <DEDUP_REMOVED lines=10> */
.L_x_1039:
[----:B------:R-:W-:Y:S05]  /*39f10*/  BSYNC B1 ;  /* 0x0000000000017941 */ /* 0x000fea0003800000 */
.L_x_1038:
        /* <DEDUP_REMOVED lines=10> */
.L_x_1041:
[----:B------:R-:W-:Y:S05]  /*39fc0*/  BSYNC B1 ;  /* 0x0000000000017941 */ /* 0x000fea0003800000 */
.L_x_1040:
        /* <DEDUP_REMOVED lines=13> */
.L_x_1043:
[----:B------:R-:W-:Y:S05]  /*3a0a0*/  BSYNC B1 ;  /* 0x0000000000017941 */ /* 0x000fea0003800000 */
.L_x_1042:
[----:B--2---:R-:W2:Y:S01]  /*3a0b0*/  LDL.LU R171, [R1+0x7f4] ;  /* 0x0007f40001ab7983 */ /* 0x004ea20000300800 */
[----:B-----5:R-:W-:Y:S01]  /*3a0c0*/  IMAD.U32 R162, R19, 0x10000, RZ ;  /* 0x0001000013a27824 */ /* 0x020fe200078e00ff */
[----:B------:R-:W-:Y:S01]  /*3a0d0*/  ISETP.GT.AND P1, PT, R0, 0x188, P1 ;  /* 0x000001880000780c */ /* 0x000fe20000f24270 */
[----:B------:R-:W-:Y:S02]  /*3a0e0*/  BSSY B1, `(.L_x_1044) ;  /* 0x0000009000017945 */ /* 0x000fe40003800000 */
[----:B------:R-:W-:-:S04]  /*3a0f0*/  FMUL R162, R162, R16 ;  /* 0x00000010a2a27220 */ /* 0x000fc80000400000 */
[----:B--2---:R-:W-:-:S05]  /*3a100*/  FFMA R162, R171, R2, R162 ;  /* 0x00000002aba27223 */ /* 0x004fca00000000a2 */
[----:B------:R-:W-:-:S04]  /*3a110*/  F2FP.BF16.F32.PACK_AB R162, RZ, R162 ;  /* 0x000000a2ffa2723e */ /* 0x000fc800000010ff */
[----:B------:R-:W-:Y:S01]  /*3a120*/  PRMT R170, R162, 0x7610, R170 ;  /* 0x00007610a2aa7816 */ /* 0x000fe200000000aa */
[----:B------:R-:W-:-:S05]  /*3a130*/  @P2 IMAD.MOV.U32 R162, RZ, RZ, R160 ;  /* 0x000000ffffa22224 */ /* 0x000fca00078e00a0 */
[----:B------:R2:W-:Y:S01]  /*3a140*/  @P2 STG.E.U16 desc[UR46][R162.64+0x1f2], R170 ;  /* 0x0001f2aaa2002986 */ /* 0x0005e2000c10152e */
[----:B------:R-:W-:Y:S05]  /*3a150*/  @!P1 BRA `(.L_x_1045) ;  /* 0x0000000000049947 */ /* 0x000fea0003800000 */
[----:B------:R0:W5:Y:S02]  /*3a160*/  LDG.E.LTC128B.U16 R19, desc[UR46][R6.64+0x1f0] ;  /* 0x0001f02e06137981 */ /* 0x000164000c1e1520 */
.L_x_1045:
[----:B------:R-:W-:Y:S05]  /*3a170*/  BSYNC B1 ;  /* 0x0000000000017941 */ /* 0x000fea0003800000 */
.L_x_1044:
        /* <DEDUP_REMOVED lines=10> */
.L_x_1047:
[----:B------:R-:W-:Y:S05]  /*3a220*/  BSYNC B1 ;  /* 0x0000000000017941 */ /* 0x000fea0003800000 */
.L_x_1046:
[----:B------:R-:W3:Y:S01]  /*3a230*/  LDL.LU R163, [R1+0x7fc] ;  /* 0x0007fc0001a37983 */ /* 0x000ee20000300800 */
[----:B--2--5:R-:W-:Y:S01]  /*3a240*/  IMAD.U32 R162, R19, 0x10000, RZ ;  /* 0x0001000013a27824 */ /* 0x024fe200078e00ff */
        /* <DEDUP_REMOVED lines=11> */
.L_x_1049:
[----:B------:R-:W-:Y:S05]  /*3a300*/  BSYNC B1 ;  /* 0x0000000000017941 */ /* 0x000fea0003800000 */
.L_x_1048:
[----:B--2---:R-:W2:Y:S01]  /*3a310*/  LDL.LU R159, [R1+0x400] ;  /* 0x00040000019f7983 */ /* 0x004ea20000300800 */
[----:B-----5:R-:W-:Y:S01]  /*3a320*/  IMAD.U32 R158, R19, 0x10000, RZ ;  /* 0x00010000139e7824 */ /* 0x020fe200078e00ff */
        /* <DEDUP_REMOVED lines=11> */
.L_x_1051:
[----:B------:R-:W-:Y:S05]  /*3a3e0*/  BSYNC B1 ;  /* 0x0000000000017941 */ /* 0x000fea0003800000 */
.L_x_1050:
        /* <DEDUP_REMOVED lines=10> */
.L_x_1053:
[----:B------:R-:W-:Y:S05]  /*3a490*/  BSYNC B1 ;  /* 0x0000000000017941 */ /* 0x000fea0003800000 */
.L_x_1052:
[----:B------:R-:W4:Y:S01]  /*3a4a0*/  LDL.LU R159, [R1+0x408] ;  /* 0x00040800019f7983 */ /* 0x000f220000300800 */
[----:B--2--5:R-:W-:Y:S01]  /*3a4b0*/  IMAD.U32 R158, R19, 0x10000, RZ ;  /* 0x00010000139e7824 */ /* 0x024fe200078e00ff */
[----:B------:R-:W-:Y:S01]  /*3a4c0*/  ISETP.GT.AND P0, PT, R0, 0x8, P2 ;  /* 0x000000080000780c */ /* 0x000fe20001704270 */
[----:B------:R-:W-:Y:S02]  /*3a4d0*/  BSSY B1, `(.L_x_1054) ;  /* 0x0000007000017945 */ /* 0x000fe40003800000 */
[----:B------:R-:W-:-:S04]  /*3a4e0*/  FMUL R158, R158, R16 ;  /* 0x000000109e9e7220 */ /* 0x000fc80000400000 */
[----:B----4-:R-:W-:-:S05]  /*3a4f0*/  FFMA R158, R159, R2, R158 ;  /* 0x000000029f9e7223 */ /* 0x010fca000000009e */
[----:B------:R-:W-:-:S05]  /*3a500*/  F2FP.BF16.F32.PACK_AB R158, RZ, R158 ;  /* 0x0000009eff9e723e */ /* 0x000fca00000010ff */
[----:B------:R2:W-:Y:S01]  /*3a510*/  @P1 STG.E.U16 desc[UR46][R4.64+0x200], R158 ;  /* 0x0002009e04001986 */ /* 0x0005e2000c10152e */
[----:B------:R-:W-:Y:S05]  /*3a520*/  @!P0 BRA `(.L_x_1055) ;  /* 0x0000000000048947 */ /* 0x000fea0003800000 */
[----:B------:R4:W5:Y:S02]  /*3a530*/  LDG.E.LTC128B.U16 R19, desc[UR46][R22.64+0x202] ;  /* 0x0002022e16137981 */ /* 0x000964000c1e1520 */
.L_x_1055:
[----:B------:R-:W-:Y:S05]  /*3a540*/  BSYNC B1 ;  /* 0x0000000000017941 */ /* 0x000fea0003800000 */
.L_x_1054:
        /* <DEDUP_REMOVED lines=13> */
.L_x_1057:
[----:B------:R-:W-:Y:S05]  /*3a620*/  BSYNC B1 ;  /* 0x0000000000017941 */ /* 0x000fea0003800000 */
.L_x_1056:
[----:B------:R-:W4:Y:S01]  /*3a630*/  LDL.LU R159, [R1+0x410] ;  /* 0x00041000019f7983 */ /* 0x000f220000300800 */
[----:B--2--5:R-:W-:Y:S01]  /*3a640*/  IMAD.U32 R158, R19, 0x10000, RZ ;  /* 0x00010000139e7824 */ /* 0x024fe200078e00ff */
[----:B------:R-:W-:Y:S01]  /*3a650*/  ISETP.GT.AND P3, PT, R3, 0x109, PT ;  /* 0x000001090300780c */ /* 0x000fe20003f64270 */
[----:B------:R-:W-:Y:S01]  /*3a660*/  BSSY B1, `(.L_x_1058) ;  /* 0x000000a000017945 */ /* 0x000fe20003800000 */
[----:B------:R-:W-:Y:S01]  /*3a670*/  LOP3.LUT R17, R17, 0xfffffff7, RZ, 0xc0, !PT ;  /* 0xfffffff711117812 */ /* 0x000fe200078ec0ff */
[----:B------:R-:W-:Y:S01]  /*3a680*/  FMUL R158, R158, R16 ;  /* 0x000000109e9e7220 */ /* 0x000fe20000400000 */
[----:B------:R-:W-:-:S09]  /*3a690*/  ISETP.GT.AND P0, PT, R0, RZ, P3 ;  /* 0x000000ff0000720c */ /* 0x000fd20001f04270 */
[----:B------:R-:W-:Y:S01]  /*3a6a0*/  @P3 LOP3.LUT R17, R17, 0x8, RZ, 0xfc, !PT ;  /* 0x0000000811113812 */ /* 0x000fe200078efcff */
[----:B----4-:R-:W-:-:S05]  /*3a6b0*/  FFMA R158, R159, R2, R158 ;  /* 0x000000029f9e7223 */ /* 0x010fca000000009e */
[----:B------:R-:W-:-:S05]  /*3a6c0*/  F2FP.BF16.F32.PACK_AB R158, RZ, R158 ;  /* 0x0000009eff9e723e */ /* 0x000fca00000010ff */
[----:B------:R2:W-:Y:S01]  /*3a6d0*/  @P1 STG.E.U16 desc[UR46][R168.64+0x210], R158 ;  /* 0x0002109ea8001986 */ /* 0x0005e2000c10152e */
[----:B------:R-:W-:Y:S05]  /*3a6e0*/  @!P0 BRA `(.L_x_1059) ;  /* 0x0000000000048947 */ /* 0x000fea0003800000 */
[----:B------:R4:W5:Y:S02]  /*3a6f0*/  LDG.E.LTC128B.U16 R19, desc[UR46][R152.64+0x212] ;  /* 0x0002122e98137981 */ /* 0x000964000c1e1520 */
.L_x_1059:
[----:B------:R-:W-:Y:S05]  /*3a700*/  BSYNC B1 ;  /* 0x0000000000017941 */ /* 0x000fea0003800000 */
.L_x_1058:
        /* <DEDUP_REMOVED lines=10> */
.L_x_1061:
[----:B------:R-:W-:Y:S05]  /*3a7b0*/  BSYNC B1 ;  /* 0x0000000000017941 */ /* 0x000fea0003800000 */
.L_x_1060:
        /* <DEDUP_REMOVED lines=10> */
.L_x_1063:
[----:B------:R-:W-:Y:S05]  /*3a860*/  BSYNC B1 ;  /* 0x0000000000017941 */ /* 0x000fea0003800000 */
.L_x_1062:
        /* <DEDUP_REMOVED lines=13> */
.L_x_1065:
[----:B------:R-:W-:Y:S05]  /*3a940*/  BSYNC B1 ;  /* 0x0000000000017941 */ /* 0x000fea0003800000 */
.L_x_1064:
[----:B------:R-:W4:Y:S01]  /*3a950*/  LDL.LU R159, [R1+0x420] ;  /* 0x00042000019f7983 */ /* 0x000f220000300800 */
[----:B--2--5:R-:W-:Y:S01]  /*3a960*/  IMAD.U32 R158, R19, 0x10000, RZ ;  /* 0x00010000139e7824 */ /* 0x024fe200078e00ff */
[----:B------:R-:W-:Y:S01]  /*3a970*/  ISETP.GT.AND P1, PT, R3, 0x111, PT ;  /* 0x000001110300780c */ /* 0x000fe20003f24270 */
[----:B------:R-:W-:Y:S01]  /*3a980*/  BSSY B1, `(.L_x_1066) ;  /* 0x000000a000017945 */ /* 0x000fe20003800000 */
[----:B------:R-:W-:Y:S01]  /*3a990*/  LOP3.LUT R17, R17, 0xffffffbf, RZ, 0xc0, !PT ;  /* 0xffffffbf11117812 */ /* 0x000fe200078ec0ff */
[----:B------:R-:W-:-:S10]  /*3a9a0*/  FMUL R158, R158, R16 ;  /* 0x000000109e9e7220 */ /* 0x000fd40000400000 */
[----:B------:R-:W-:Y:S01]  /*3a9b0*/  @P1 LOP3.LUT R17, R17, 0x40, RZ, 0xfc, !PT ;  /* 0x0000004011111812 */ /* 0x000fe200078efcff */
[----:B----4-:R-:W-:-:S05]  /*3a9c0*/  FFMA R158, R159, R2, R158 ;  /* 0x000000029f9e7223 */ /* 0x010fca000000009e */
[----:B------:R-:W-:-:S05]  /*3a9d0*/  F2FP.BF16.F32.PACK_AB R158, RZ, R158 ;  /* 0x0000009eff9e723e */ /* 0x000fca00000010ff */
[----:B------:R2:W-:Y:S01]  /*3a9e0*/  @P0 STG.E.U16 desc[UR46][R168.64+0x220], R158 ;  /* 0x0002209ea8000986 */ /* 0x0005e2000c10152e */
[----:B------:R-:W-:-:S13]  /*3a9f0*/  ISETP.GT.AND P0, PT, R0, RZ, P1 ;  /* 0x000000ff0000720c */ /* 0x000fda0000f04270 */
[----:B--2---:R-:W-:Y:S05]  /*3aa00*/  @!P0 BRA `(.L_x_1067) ;  /* 0x0000000000048947 */ /* 0x004fea0003800000 */
[----:B------:R2:W5:Y:S02]  /*3aa10*/  LDG.E.LTC128B.U16 R19, desc[UR46][R152.64+0x222] ;  /* 0x0002222e98137981 */ /* 0x000564000c1e1520 */
.L_x_1067:
[----:B------:R-:W-:Y:S05]  /*3aa20*/  BSYNC B1 ;  /* 0x0000000000017941 */ /* 0x000fea0003800000 */
.L_x_1066:
[----:B------:R-:W4:Y:S01]  /*3aa30*/  LDL.LU R159, [R1+0x424] ;  /* 0x00042400019f7983 */ /* 0x000f220000300800 */
[----:B-----5:R-:W-:Y:S01]  /*3aa40*/  IMAD.U32 R158, R19, 0x10000, RZ ;  /* 0x00010000139e7824 */ /* 0x020fe200078e00ff */
[----:B------:R-:W-:Y:S03]  /*3aa50*/  BSSY B1, `(.L_x_1068) ;  /* 0x0000008000017945 */ /* 0x000fe60003800000 */
[----:B------:R-:W-:-:S04]  /*3aa60*/  FMUL R158, R158, R16 ;  /* 0x000000109e9e7220 */ /* 0x000fc80000400000 */
[----:B----4-:R-:W-:-:S05]  /*3aa70*/  FFMA R158, R159, R2, R158 ;  /* 0x000000029f9e7223 */ /* 0x010fca000000009e */
[----:B------:R-:W-:-:S05]  /*3aa80*/  F2FP.BF16.F32.PACK_AB R158, RZ, R158 ;  /* 0x0000009eff9e723e */ /* 0x000fca00000010ff */
[----:B------:R4:W-:Y:S01]  /*3aa90*/  @P0 STG.E.U16 desc[UR46][R168.64+0x222], R158 ;  /* 0x0002229ea8000986 */ /* 0x0009e2000c10152e */
[----:B------:R-:W-:-:S13]  /*3aaa0*/  ISETP.GT.AND P0, PT, R0, 0x8, P2 ;  /* 0x000000080000780c */ /* 0x000fda0001704270 */
[----:B----4-:R-:W-:Y:S05]  /*3aab0*/  @!P0 BRA `(.L_x_1069) ;  /* 0x0000000000048947 */ /* 0x010fea0003800000 */
[----:B------:R4:W5:Y:S02]  /*3aac0*/  LDG.E.LTC128B.U16 R19, desc[UR46][R22.64+0x220] ;  /* 0x0002202e16137981 */ /* 0x000964000c1e1520 */
.L_x_1069:
[----:B------:R-:W-:Y:S05]  /*3aad0*/  BSYNC B1 ;  /* 0x0000000000017941 */ /* 0x000fea0003800000 */
.L_x_1068:
        /* <DEDUP_REMOVED lines=10> */
.L_x_1071:
[----:B------:R-:W-:Y:S05]  /*3ab80*/  BSYNC B1 ;  /* 0x0000000000017941 */ /* 0x000fea0003800000 */
.L_x_1070:
[----:B------:R-:W3:Y:S01]  /*3ab90*/  LDL.LU R159, [R1+0x42c] ;  /* 0x00042c00019f7983 */ /* 0x000ee20000300800 */
[----:B-----5:R-:W-:Y:S01]  /*3aba0*/  IMAD.U32 R158, R19, 0x10000, RZ ;  /* 0x00010000139e7824 */ /* 0x020fe200078e00ff */
[----:B------:R-:W-:Y:S01]  /*3abb0*/  ISETP.GT.AND P2, PT, R3, 0x118, PT ;  /* 0x000001180300780c */ /* 0x000fe20003f44270 */
[----:B------:R-:W-:Y:S01]  /*3abc0*/  IMAD.IADD R172, R172, 0x1, R161 ;  /* 0x00000001acac7824 */ /* 0x000fe200078e02a1 */
[----:B------:R-:W-:Y:S01]  /*3abd0*/  LOP3.LUT R18, R18, 0xfbffffff, RZ, 0xc0, !PT ;  /* 0xfbffffff12127812 */ /* 0x000fe200078ec0ff */
[----:B------:R-:W-:Y:S01]  /*3abe0*/  FMUL R158, R158, R16 ;  /* 0x000000109e9e7220 */ /* 0x000fe20000400000 */
[----:B------:R-:W-:Y:S09]  /*3abf0*/  BSSY B1, `(.L_x_1072) ;  /* 0x000000a000017945 */ /* 0x000ff20003800000 */
[----:B------:R-:W-:Y:S01]  /*3ac00*/  @P2 LOP3.LUT R18, R18, 0x4000000, RZ, 0xfc, !PT ;  /* 0x0400000012122812 */ /* 0x000fe200078efcff */
[----:B---3--:R-:W-:-:S05]  /*3ac10*/  FFMA R158, R159, R2, R158 ;  /* 0x000000029f9e7223 */ /* 0x008fca000000009e */
[----:B------:R-:W-:-:S05]  /*3ac20*/  F2FP.BF16.F32.PACK_AB R158, RZ, R158 ;  /* 0x0000009eff9e723e */ /* 0x000fca00000010ff */
[----:B------:R3:W-:Y:S01]  /*3ac30*/  @P0 STG.E.U16 desc[UR46][R4.64+0x222], R158 ;  /* 0x0002229e04000986 */ /* 0x0007e2000c10152e */
[----:B------:R-:W-:-:S05]  /*3ac40*/  IADD3 R162, P0, R180, R160, RZ ;  /* 0x000000a0b4a27210 */ /* 0x000fca0007f1e0ff */
[----:B------:R-:W-:Y:S01]  /*3ac50*/  IMAD.X R163, R181, 0x1, R172, P0 ;  /* 0x00000001b5a37824 */ /* 0x000fe200000e06ac */
[----:B------:R-:W-:-:S13]  /*3ac60*/  ISETP.GT.AND P0, PT, R0, RZ, P2 ;  /* 0x000000ff0000720c */ /* 0x000fda0001704270 */
[----:B---3--:R-:W-:Y:S05]  /*3ac70*/  @!P0 BRA `(.L_x_1073) ;  /* 0x0000000000048947 */ /* 0x008fea0003800000 */
[----:B------:R3:W5:Y:S02]  /*3ac80*/  LDG.E.LTC128B.U16 R19, desc[UR46][R152.64+0x230] ;  /* 0x0002302e98137981 */ /* 0x000764000c1e1520 */
.L_x_1073:
[----:B------:R-:W-:Y:S05]  /*3ac90*/  BSYNC B1 ;  /* 0x0000000000017941 */ /* 0x000fea0003800000 */
.L_x_1072:
[----:B------:R-:W2:Y:S01]  /*3aca0*/  LDL.LU R159, [R1+0x430] ;  /* 0x00043000019f7983 */ /* 0x000ea20000300800 */
[----:B-----5:R-:W-:Y:S01]  /*3acb0*/  IMAD.U32 R158, R19, 0x10000, RZ ;  /* 0x00010000139e7824 */ /* 0x020fe200078e00ff */
[----:B------:R-:W-:Y:S01]  /*3acc0*/  ISETP.GT.AND P1, PT, R3, 0x119, PT ;  /* 0x000001190300780c */ /* 0x000fe20003f24270 */
[----:B------:R-:W-:Y:S01]  /*3acd0*/  BSSY B1, `(.L_x_1074) ;  /* 0x000000a000017945 */ /* 0x000fe20003800000 */
[----:B------:R-:W-:Y:S01]  /*3ace0*/  LOP3.LUT R18, R18, 0xfdffffff, RZ, 0xc0, !PT ;  /* 0xfdffffff12127812 */ /* 0x000fe200078ec0ff */
[----:B------:R-:W-:-:S10]  /*3acf0*/  FMUL R158, R158, R16 ;  /* 0x000000109e9e7220 */ /* 0x000fd40000400000 */
[----:B------:R-:W-:Y:S01]  /*3ad00*/  @P1 LOP3.LUT R18, R18, 0x2000000, RZ, 0xfc, !PT ;  /* 0x0200000012121812 */ /* 0x000fe200078efcff */
[----:B--2---:R-:W-:-:S05]  /*3ad10*/  FFMA R158, R159, R2, R158 ;  /* 0x000000029f9e7223 */ /* 0x004fca000000009e */
[----:B------:R-:W-:-:S05]  /*3ad20*/  F2FP.BF16.F32.PACK_AB R158, RZ, R158 ;  /* 0x0000009eff9e723e */ /* 0x000fca00000010ff */
[----:B------:R2:W-:Y:S01]  /*3ad30*/  @P0 STG.E.U16 desc[UR46][R168.64+0x230], R158 ;  /* 0x0002309ea8000986 */ /* 0x0005e2000c10152e */
[----:B------:R-:W-:-:S13]  /*3ad40*/  ISETP.GT.AND P0, PT, R0, RZ, P1 ;  /* 0x000000ff0000720c */ /* 0x000fda0000f04270 */
[----:B--2---:R-:W-:Y:S05]  /*3ad50*/  @!P0 BRA `(.L_x_1075) ;  /* 0x0000000000048947 */ /* 0x004fea0003800000 */
[----:B------:R2:W5:Y:S02]  /*3ad60*/  LDG.E.LTC128B.U16 R19, desc[UR46][R152.64+0x232] ;  /* 0x0002322e98137981 */ /* 0x000564000c1e1520 */
.L_x_1075:
[----:B------:R-:W-:Y:S05]  /*3ad70*/  BSYNC B1 ;  /* 0x0000000000017941 */ /* 0x000fea0003800000 */
.L_x_1074:
        /* <DEDUP_REMOVED lines=10> */
.L_x_1077:
[----:B------:R-:W-:Y:S05]  /*3ae20*/  BSYNC B1 ;  /* 0x0000000000017941 */ /* 0x000fea0003800000 */
.L_x_1076:
        /* <DEDUP_REMOVED lines=10> */
.L_x_1079:
[----:B------:R-:W-:Y:S05]  /*3aed0*/  BSYNC B1 ;  /* 0x0000000000017941 */ /* 0x000fea0003800000 */
.L_x_1078:
        /* <DEDUP_REMOVED lines=13> */
.L_x_1081:
[----:B------:R-:W-:Y:S05]  /*3afb0*/  BSYNC B1 ;  /* 0x0000000000017941 */ /* 0x000fea0003800000 */
.L_x_1080:
        /* <DEDUP_REMOVED lines=13> */
.L_x_1083:
[----:B------:R-:W-:Y:S05]  /*3b090*/  BSYNC B1 ;  /* 0x0000000000017941 */ /* 0x000fea0003800000 */
.L_x_1082:
        /* <DEDUP_REMOVED lines=10> */
.L_x_1085:
[----:B------:R-:W-:Y:S05]  /*3b140*/  BSYNC B1 ;  /* 0x0000000000017941 */ /* 0x000fea0003800000 */
.L_x_1084:
        /* <DEDUP_REMOVED lines=10> */
.L_x_1087:
[----:B------:R-:W-:Y:S05]  /*3b1f0*/  BSYNC B1 ;  /* 0x0000000000017941 */ /* 0x000fea0003800000 */
.L_x_1086:
        /* <DEDUP_REMOVED lines=13> */
.L_x_1089:
[----:B------:R-:W-:Y:S05]  /*3b2d0*/  BSYNC B1 ;  /* 0x0000000000017941 */ /* 0x000fea0003800000 */
.L_x_1088:
        /* <DEDUP_REMOVED lines=13> */
.L_x_1091:
[----:B------:R-:W-:Y:S05]  /*3b3b0*/  BSYNC B1 ;  /* 0x0000000000017941 */ /* 0x000fea0003800000 */
.L_x_1090:
        /* <DEDUP_REMOVED lines=10> */
.L_x_1093:
[----:B------:R-:W-:Y:S05]  /*3b460*/  BSYNC B1 ;  /* 0x0000000000017941 */ /* 0x000fea0003800000 */
.L_x_1092:
        /* <DEDUP_REMOVED lines=10> */
.L_x_1095:
[----:B------:R-:W-:Y:S05]  /*3b510*/  BSYNC B1 ;  /* 0x0000000000017941 */ /* 0x000fea0003800000 */
.L_x_1094:
        /* <DEDUP_REMOVED lines=13> */
.L_x_1097:
[----:B------:R-:W-:Y:S05]  /*3b5f0*/  BSYNC B1 ;  /* 0x0000000000017941 */ /* 0x000fea0003800000 */
.L_x_1096:
        /* <DEDUP_REMOVED lines=13> */
.L_x_1099:
[----:B------:R-:W-:Y:S05]  /*3b6d0*/  BSYNC B1 ;  /* 0x0000000000017941 */ /* 0x000fea0003800000 */
.L_x_1098:
        /* <DEDUP_REMOVED lines=10> */
.L_x_1101:
[----:B------:R-:W-:Y:S05]  /*3b780*/  BSYNC B1 ;  /* 0x0000000000017941 */ /* 0x000fea0003800000 */
.L_x_1100:
        /* <DEDUP_REMOVED lines=10> */
.L_x_1103:
[----:B------:R-:W-:Y:S05]  /*3b830*/  BSYNC B1 ;  /* 0x0000000000017941 */ /* 0x000fea0003800000 */
.L_x_1102:
        /* <DEDUP_REMOVED lines=13> */
.L_x_1105:
[----:B------:R-:W-:Y:S05]  /*3b910*/  BSYNC B1 ;  /* 0x0000000000017941 */ /* 0x000fea0003800000 */
.L_x_1104:
        /* <DEDUP_REMOVED lines=13> */
.L_x_1107:
[----:B------:R-:W-:Y:S05]  /*3b9f0*/  BSYNC B1 ;  /* 0x0000000000017941 */ /* 0x000fea0003800000 */
.L_x_1106:
        /* <DEDUP_REMOVED lines=10> */
.L_x_1109:
[----:B------:R-:W-:Y:S05]  /*3baa0*/  BSYNC B1 ;  /* 0x0000000000017941 */ /* 0x000fea0003800000 */
.L_x_1108:
        /* <DEDUP_REMOVED lines=10> */
.L_x_1111:
[----:B------:R-:W-:Y:S05]  /*3bb50*/  BSYNC B1 ;  /* 0x0000000000017941 */ /* 0x000fea0003800000 */
.L_x_1110:
        /* <DEDUP_REMOVED lines=13> */
.L_x_1113:
[----:B------:R-:W-:Y:S05]  /*3bc30*/  BSYNC B1 ;  /* 0x0000000000017941 */ /* 0x000fea0003800000 */
.L_x_1112:
        /* <DEDUP_REMOVED lines=13> */
.L_x_1115:
[----:B------:R-:W-:Y:S05]  /*3bd10*/  BSYNC B1 ;  /* 0x0000000000017941 */ /* 0x000fea0003800000 */
.L_x_1114:
        /* <DEDUP_REMOVED lines=10> */
.L_x_1117:
[----:B------:R-:W-:Y:S05]  /*3bdc0*/  BSYNC B1 ;  /* 0x0000000000017941 */ /* 0x000fea0003800000 */
.L_x_1116:
        /* <DEDUP_REMOVED lines=10> */
.L_x_1119:
[----:B------:R-:W-:Y:S05]  /*3be70*/  BSYNC B1 ;  /* 0x0000000000017941 */ /* 0x000fea0003800000 */
.L_x_1118:
        /* <DEDUP_REMOVED lines=13> */
.L_x_1121:
[----:B------:R-:W-:Y:S05]  /*3bf50*/  BSYNC B1 ;  /* 0x0000000000017941 */ /* 0x000fea0003800000 */
.L_x_1120:
        /* <DEDUP_REMOVED lines=13> */
.L_x_1123:
[----:B------:R-:W-:Y:S05]  /*3c030*/  BSYNC B1 ;  /* 0x0000000000017941 */ /* 0x000fea0003800000 */
.L_x_1122:
        /* <DEDUP_REMOVED lines=10> */
.L_x_1125:
[----:B------:R-:W-:Y:S05]  /*3c0e0*/  BSYNC B1 ;  /* 0x0000000000017941 */ /* 0x000fea0003800000 */
.L_x_1124:
        /* <DEDUP_REMOVED lines=10> */
.L_x_1127:
[----:B------:R-:W-:Y:S05]  /*3c190*/  BSYNC B1 ;  /* 0x0000000000017941 */ /* 0x000fea0003800000 */
.L_x_1126:
        /* <DEDUP_REMOVED lines=13> */
.L_x_1129:
[----:B------:R-:W-:Y:S05]  /*3c270*/  BSYNC B1 ;  /* 0x0000000000017941 */ /* 0x000fea0003800000 */
.L_x_1128:
        /* <DEDUP_REMOVED lines=13> */
.L_x_1131:
[----:B------:R-:W-:Y:S05]  /*3c350*/  BSYNC B1 ;  /* 0x0000000000017941 */ /* 0x000fea0003800000 */
.L_x_1130:
        /* <DEDUP_REMOVED lines=10> */
.L_x_1133:
[----:B------:R-:W-:Y:S05]  /*3c400*/  BSYNC B1 ;  /* 0x0000000000017941 */ /* 0x000fea0003800000 */
.L_x_1132:
        /* <DEDUP_REMOVED lines=10> */
.L_x_1135:
[----:B------:R-:W-:Y:S05]  /*3c4b0*/  BSYNC B1 ;  /* 0x0000000000017941 */ /* 0x000fea0003800000 */
.L_x_1134:
        /* <DEDUP_REMOVED lines=13> */
.L_x_1137:
[----:B------:R-:W-:Y:S05]  /*3c590*/  BSYNC B1 ;  /* 0x0000000000017941 */ /* 0x000fea0003800000 */
.L_x_1136:
        /* <DEDUP_REMOVED lines=13> */
.L_x_1139:
[----:B------:R-:W-:Y:S05]  /*3c670*/  BSYNC B1 ;  /* 0x0000000000017941 */ /* 0x000fea0003800000 */
.L_x_1138:
        /* <DEDUP_REMOVED lines=10> */
.L_x_1141:
[----:B------:R-:W-:Y:S05]  /*3c720*/  BSYNC B1 ;  /* 0x0000000000017941 */ /* 0x000fea0003800000 */
.L_x_1140:
        /* <DEDUP_REMOVED lines=10> */
.L_x_1143:
[----:B------:R-:W-:Y:S05]  /*3c7d0*/  BSYNC B1 ;  /* 0x0000000000017941 */ /* 0x000fea0003800000 */
.L_x_1142:
        /* <DEDUP_REMOVED lines=13> */
.L_x_1145:
[----:B------:R-:W-:Y:S05]  /*3c8b0*/  BSYNC B1 ;  /* 0x0000000000017941 */ /* 0x000fea0003800000 */
.L_x_1144:
        /* <DEDUP_REMOVED lines=13> */
.L_x_1147:
[----:B------:R-:W-:Y:S05]  /*3c990*/  BSYNC B1 ;  /* 0x0000000000017941 */ /* 0x000fea0003800000 */
.L_x_1146:
        /* <DEDUP_REMOVED lines=10> */
.L_x_1149:
[----:B------:R-:W-:Y:S05]  /*3ca40*/  BSYNC B1 ;  /* 0x0000000000017941 */ /* 0x000fea0003800000 */
.L_x_1148:
        /* <DEDUP_REMOVED lines=10> */
.L_x_1151:
[----:B------:R-:W-:Y:S05]  /*3caf0*/  BSYNC B1 ;  /* 0x0000000000017941 */ /* 0x000fea0003800000 */
.L_x_1150:
        /* <DEDUP_REMOVED lines=13> */
.L_x_1153:
[----:B------:R-:W-:Y:S05]  /*3cbd0*/  BSYNC B1 ;  /* 0x0000000000017941 */ /* 0x000fea0003800000 */
.L_x_1152:
        /* <DEDUP_REMOVED lines=13> */
.L_x_1155:
[----:B------:R-:W-:Y:S05]  /*3ccb0*/  BSYNC B1 ;  /* 0x0000000000017941 */ /* 0x000fea0003800000 */
.L_x_1154:
        /* <DEDUP_REMOVED lines=10> */
.L_x_1157:
[----:B------:R-:W-:Y:S05]  /*3cd60*/  BSYNC B1 ;  /* 0x0000000000017941 */ /* 0x000fea0003800000 */
.L_x_1156:
        /* <DEDUP_REMOVED lines=10> */
.L_x_1159:
[----:B------:R-:W-:Y:S05]  /*3ce10*/  BSYNC B1 ;  /* 0x0000000000017941 */ /* 0x000fea0003800000 */
.L_x_1158:
        /* <DEDUP_REMOVED lines=13> */
.L_x_1161:
[----:B------:R-:W-:Y:S05]  /*3cef0*/  BSYNC B1 ;  /* 0x0000000000017941 */ /* 0x000fea0003800000 */
.L_x_1160:
        /* <DEDUP_REMOVED lines=13> */
.L_x_1163:
[----:B------:R-:W-:Y:S05]  /*3cfd0*/  BSYNC B1 ;  /* 0x0000000000017941 */ /* 0x000fea0003800000 */
.L_x_1162:
        /* <DEDUP_REMOVED lines=10> */
.L_x_1165:
[----:B------:R-:W-:Y:S05]  /*3d080*/  BSYNC B1 ;  /* 0x0000000000017941 */ /* 0x000fea0003800000 */
.L_x_1164:
        /* <DEDUP_REMOVED lines=10> */
.L_x_1167:
[----:B------:R-:W-:Y:S05]  /*3d130*/  BSYNC B1 ;  /* 0x0000000000017941 */ /* 0x000fea0003800000 */
.L_x_1166:
        /* <DEDUP_REMOVED lines=13> */
.L_x_1169:
[----:B------:R-:W-:Y:S05]  /*3d210*/  BSYNC B1 ;  /* 0x0000000000017941 */ /* 0x000fea0003800000 */
.L_x_1168:
        /* <DEDUP_REMOVED lines=13> */
.L_x_1171:
[----:B------:R-:W-:Y:S05]  /*3d2f0*/  BSYNC B1 ;  /* 0x0000000000017941 */ /* 0x000fea0003800000 */
.L_x_1170:
        /* <DEDUP_REMOVED lines=10> */
.L_x_1173:
[----:B------:R-:W-:Y:S05]  /*3d3a0*/  BSYNC B1 ;  /* 0x0000000000017941 */ /* 0x000fea0003800000 */
.L_x_1172:
        /* <DEDUP_REMOVED lines=10> */
.L_x_1175:
[----:B------:R-:W-:Y:S05]  /*3d450*/  BSYNC B1 ;  /* 0x0000000000017941 */ /* 0x000fea0003800000 */
.L_x_1174:
        /* <DEDUP_REMOVED lines=13> */
.L_x_1177:
[----:B------:R-:W-:Y:S05]  /*3d530*/  BSYNC B1 ;  /* 0x0000000000017941 */ /* 0x000fea0003800000 */
.L_x_1176:
        /* <DEDUP_REMOVED lines=13> */
.L_x_1179:
[----:B------:R-:W-:Y:S05]  /*3d610*/  BSYNC B1 ;  /* 0x0000000000017941 */ /* 0x000fea0003800000 */
.L_x_1178:
        /* <DEDUP_REMOVED lines=10> */
.L_x_1181:
[----:B------:R-:W-:Y:S05]  /*3d6c0*/  BSYNC B1 ;  /* 0x0000000000017941 */ /* 0x000fea0003800000 */
.L_x_1180:
        /* <DEDUP_REMOVED lines=10> */
.L_x_1183:
[----:B------:R-:W-:Y:S05]  /*3d770*/  BSYNC B1 ;  /* 0x0000000000017941 */ /* 0x000fea0003800000 */
.L_x_1182:
        /* <DEDUP_REMOVED lines=13> */
.L_x_1185:
[----:B------:R-:W-:Y:S05]  /*3d850*/  BSYNC B1 ;  /* 0x0000000000017941 */ /* 0x000fea0003800000 */
.L_x_1184:
        /* <DEDUP_REMOVED lines=13> */
.L_x_1187:
[----:B------:R-:W-:Y:S05]  /*3d930*/  BSYNC B1 ;  /* 0x0000000000017941 */ /* 0x000fea0003800000 */
.L_x_1186:
        /* <DEDUP_REMOVED lines=10> */
.L_x_1189:
[----:B------:R-:W-:Y:S05]  /*3d9e0*/  BSYNC B1 ;  /* 0x0000000000017941 */ /* 0x000fea0003800000 */
.L_x_1188:
        /* <DEDUP_REMOVED lines=10> */
.L_x_1191:
[----:B------:R-:W-:Y:S05]  /*3da90*/  BSYNC B1 ;  /* 0x0000000000017941 */ /* 0x000fea0003800000 */
.L_x_1190:
        /* <DEDUP_REMOVED lines=13> */
.L_x_1193:
[----:B------:R-:W-:Y:S05]  /*3db70*/  BSYNC B1 ;  /* 0x0000000000017941 */ /* 0x000fea0003800000 */
.L_x_1192:
        /* <DEDUP_REMOVED lines=13> */
.L_x_1195:
[----:B------:R-:W-:Y:S05]  /*3dc50*/  BSYNC B1 ;  /* 0x0000000000017941 */ /* 0x000fea0003800000 */
.L_x_1194:
        /* <DEDUP_REMOVED lines=10> */
.L_x_1197:
[----:B------:R-:W-:Y:S05]  /*3dd00*/  BSYNC B1 ;  /* 0x0000000000017941 */ /* 0x000fea0003800000 */
.L_x_1196:
        /* <DEDUP_REMOVED lines=10> */
.L_x_1199:
[----:B------:R-:W-:Y:S05]  /*3ddb0*/  BSYNC B1 ;  /* 0x0000000000017941 */ /* 0x000fea0003800000 */
.L_x_1198:
        /* <DEDUP_REMOVED lines=13> */
.L_x_1201:
[----:B------:R-:W-:Y:S05]  /*3de90*/  BSYNC B1 ;  /* 0x0000000000017941 */ /* 0x000fea0003800000 */
.L_x_1200:
        /* <DEDUP_REMOVED lines=13> */
.L_x_1203:
[----:B------:R-:W-:Y:S05]  /*3df70*/  BSYNC B1 ;  /* 0x0000000000017941 */ /* 0x000fea0003800000 */
.L_x_1202:
        /* <DEDUP_REMOVED lines=10> */
.L_x_1205:
[----:B------:R-:W-:Y:S05]  /*3e020*/  BSYNC B1 ;  /* 0x0000000000017941 */ /* 0x000fea0003800000 */
.L_x_1204:
        /* <DEDUP_REMOVED lines=10> */
.L_x_1207:
[----:B------:R-:W-:Y:S05]  /*3e0d0*/  BSYNC B1 ;  /* 0x0000000000017941 */ /* 0x000fea0003800000 */
.L_x_1206:
        /* <DEDUP_REMOVED lines=13> */
.L_x_1209:
[----:B------:R-:W-:Y:S05]  /*3e1b0*/  BSYNC B1 ;  /* 0x0000000000017941 */ /* 0x000fea0003800000 */
.L_x_1208:
        /* <DEDUP_REMOVED lines=13> */
.L_x_1211:
[----:B------:R-:W-:Y:S05]  /*3e290*/  BSYNC B1 ;  /* 0x0000000000017941 */ /* 0x000fea0003800000 */
.L_x_1210:
        /* <DEDUP_REMOVED lines=10> */
.L_x_1213:
[----:B------:R-:W-:Y:S05]  /*3e340*/  BSYNC B1 ;  /* 0x0000000000017941 */ /* 0x000fea0003800000 */
.L_x_1212:
        /* <DEDUP_REMOVED lines=10> */
.L_x_1215:
[----:B------:R-:W-:Y:S05]  /*3e3f0*/  BSYNC B1 ;  /* 0x0000000000017941 */ /* 0x000fea0003800000 */
.L_x_1214:
        /* <DEDUP_REMOVED lines=13> */
.L_x_1217:
[----:B------:R-:W-:Y:S05]  /*3e4d0*/  BSYNC B1 ;  /* 0x0000000000017941 */ /* 0x000fea0003800000 */
.L_x_1216:
        /* <DEDUP_REMOVED lines=13> */
.L_x_1219:
[----:B------:R-:W-:Y:S05]  /*3e5b0*/  BSYNC B1 ;  /* 0x0000000000017941 */ /* 0x000fea0003800000 */
.L_x_1218:
        /* <DEDUP_REMOVED lines=10> */
.L_x_1221:
[----:B------:R-:W-:Y:S05]  /*3e660*/  BSYNC B1 ;  /* 0x0000000000017941 */ /* 0x000fea0003800000 */
.L_x_1220:
        /* <DEDUP_REMOVED lines=10> */
.L_x_1223:
[----:B------:R-:W-:Y:S05]  /*3e710*/  BSYNC B1 ;  /* 0x0000000000017941 */ /* 0x000fea0003800000 */
.L_x_1222:
        /* <DEDUP_REMOVED lines=13> */
.L_x_1225:
[----:B------:R-:W-:Y:S05]  /*3e7f0*/  BSYNC B1 ;  /* 0x0000000000017941 */ /* 0x000fea0003800000 */
.L_x_1224:
        /* <DEDUP_REMOVED lines=13> */
.L_x_1227:
[----:B------:R-:W-:Y:S05]  /*3e8d0*/  BSYNC B1 ;  /* 0x0000000000017941 */ /* 0x000fea0003800000 */
.L_x_1226:
        /* <DEDUP_REMOVED lines=10> */
.L_x_1229:
[----:B------:R-:W-:Y:S05]  /*3e980*/  BSYNC B1 ;  /* 0x0000000000017941 */ /* 0x000fea0003800000 */
.L_x_1228:
        /* <DEDUP_REMOVED lines=10> */
.L_x_1231:
[----:B------:R-:W-:Y:S05]  /*3ea30*/  BSYNC B1 ;  /* 0x0000000000017941 */ /* 0x000fea0003800000 */
.L_x_1230:
        /* <DEDUP_REMOVED lines=13> */
.L_x_1233:
[----:B------:R-:W-:Y:S05]  /*3eb10*/  BSYNC B1 ;  /* 0x0000000000017941 */ /* 0x000fea0003800000 */
.L_x_1232:
        /* <DEDUP_REMOVED lines=13> */
.L_x_1235:
[----:B------:R-:W-:Y:S05]  /*3ebf0*/  BSYNC B1 ;  /* 0x0000000000017941 */ /* 0x000fea0003800000 */
.L_x_1234:
        /* <DEDUP_REMOVED lines=10> */
.L_x_1237:
[----:B------:R-:W-:Y:S05]  /*3eca0*/  BSYNC B1 ;  /* 0x0000000000017941 */ /* 0x000fea0003800000 */
.L_x_1236:
        /* <DEDUP_REMOVED lines=10> */
.L_x_1239:
[----:B------:R-:W-:Y:S05]  /*3ed50*/  BSYNC B1 ;  /* 0x0000000000017941 */ /* 0x000fea0003800000 */
.L_x_1238:
        /* <DEDUP_REMOVED lines=13> */
.L_x_1241:
[----:B------:R-:W-:Y:S05]  /*3ee30*/  BSYNC B1 ;  /* 0x0000000000017941 */ /* 0x000fea0003800000 */
.L_x_1240:
        /* <DEDUP_REMOVED lines=13> */
.L_x_1243:
[----:B------:R-:W-:Y:S05]  /*3ef10*/  BSYNC B1 ;  /* 0x0000000000017941 */ /* 0x000fea0003800000 */
.L_x_1242:
        /* <DEDUP_REMOVED lines=10> */
.L_x_1245:
[----:B------:R-:W-:Y:S05]  /*3efc0*/  BSYNC B1 ;  /* 0x0000000000017941 */ /* 0x000fea0003800000 */
.L_x_1244:
        /* <DEDUP_REMOVED lines=10> */
.L_x_1247:
[----:B------:R-:W-:Y:S05]  /*3f070*/  BSYNC B1 ;  /* 0x0000000000017941 */ /* 0x000fea0003800000 */
.L_x_1246:
        /* <DEDUP_REMOVED lines=13> */
.L_x_1249:
[----:B------:R-:W-:Y:S05]  /*3f150*/  BSYNC B1 ;  /* 0x0000000000017941 */ /* 0x000fea0003800000 */
.L_x_1248:
        /* <DEDUP_REMOVED lines=13> */
.L_x_1251:
[----:B------:R-:W-:Y:S05]  /*3f230*/  BSYNC B1 ;  /* 0x0000000000017941 */ /* 0x000fea0003800000 */
.L_x_1250:
        /* <DEDUP_REMOVED lines=10> */
.L_x_1253:
[----:B------:R-:W-:Y:S05]  /*3f2e0*/  BSYNC B1 ;  /* 0x0000000000017941 */ /* 0x000fea0003800000 */
.L_x_1252:
        /* <DEDUP_REMOVED lines=10> */
.L_x_1255:
[----:B------:R-:W-:Y:S05]  /*3f390*/  BSYNC B1 ;  /* 0x0000000000017941 */ /* 0x000fea0003800000 */
.L_x_1254:
        /* <DEDUP_REMOVED lines=13> */
.L_x_1257:
[----:B------:R-:W-:Y:S05]  /*3f470*/  BSYNC B1 ;  /* 0x0000000000017941 */ /* 0x000fea0003800000 */
.L_x_1256:
        /* <DEDUP_REMOVED lines=13> */
.L_x_1259:
[----:B------:R-:W-:Y:S05]  /*3f550*/  BSYNC B1 ;  /* 0x0000000000017941 */ /* 0x000fea0003800000 */
.L_x_1258:
        /* <DEDUP_REMOVED lines=10> */
.L_x_1261:
[----:B------:R-:W-:Y:S05]  /*3f600*/  BSYNC B1 ;  /* 0x0000000000017941 */ /* 0x000fea0003800000 */
.L_x_1260:
        /* <DEDUP_REMOVED lines=10> */
.L_x_1263:
[----:B------:R-:W-:Y:S05]  /*3f6b0*/  BSYNC B1 ;  /* 0x0000000000017941 */ /* 0x000fea0003800000 */
.L_x_1262:
        /* <DEDUP_REMOVED lines=13> */
.L_x_1265:
[----:B------:R-:W-:Y:S05]  /*3f790*/  BSYNC B1 ;  /* 0x0000000000017941 */ /* 0x000fea0003800000 */
.L_x_1264:
        /* <DEDUP_REMOVED lines=13> */
.L_x_1267:
[----:B------:R-:W-:Y:S05]  /*3f870*/  BSYNC B1 ;  /* 0x0000000000017941 */ /* 0x000fea0003800000 */
.L_x_1266:
        /* <DEDUP_REMOVED lines=10> */
.L_x_1269:
[----:B------:R-:W-:Y:S05]  /*3f920*/  BSYNC B1 ;  /* 0x0000000000017941 */ /* 0x000fea0003800000 */
.L_x_1268:
        /* <DEDUP_REMOVED lines=10> */
.L_x_1271:
[----:B------:R-:W-:Y:S05]  /*3f9d0*/  BSYNC B1 ;  /* 0x0000000000017941 */ /* 0x000fea0003800000 */
.L_x_1270:
        /* <DEDUP_REMOVED lines=13> */
.L_x_1273:
[----:B------:R-:W-:Y:S05]  /*3fab0*/  BSYNC B1 ;  /* 0x0000000000017941 */ /* 0x000fea0003800000 */
.L_x_1272:
        /* <DEDUP_REMOVED lines=13> */
.L_x_1275:
[----:B------:R-:W-:Y:S05]  /*3fb90*/  BSYNC B1 ;  /* 0x0000000000017941 */ /* 0x000fea0003800000 */
.L_x_1274:
        /* <DEDUP_REMOVED lines=10> */
.L_x_1277:
[----:B------:R-:W-:Y:S05]  /*3fc40*/  BSYNC B1 ;  /* 0x0000000000017941 */ /* 0x000fea0003800000 */
.L_x_1276:
        /* <DEDUP_REMOVED lines=10> */
.L_x_1279:
[----:B------:R-:W-:Y:S05]  /*3fcf0*/  BSYNC B1 ;  /* 0x0000000000017941 */ /* 0x000fea0003800000 */
.L_x_1278:
        /* <DEDUP_REMOVED lines=13> */
.L_x_1281:
[----:B------:R-:W-:Y:S05]  /*3fdd0*/  BSYNC B1 ;  /* 0x0000000000017941 */ /* 0x000fea0003800000 */
.L_x_1280:
[----:B------:R-:W2:Y:S01]  /*3fde0*/  LDL.LU R159, [R1+0x5d0] ;  /* 0x0005d000019f7983 */ /* 0x000ea20000300800 */
[----:B-----5:R-:W-:Y:S01]  /*3fdf0*/  IMAD.U32 R158, R19, 0x10000, RZ ;  /* 0x00010000139e7824 */ /* 0x020fe200078e00ff */
[----:B------:R-:W-:Y:S01]  /*3fe00*/  ISETP.GT.AND P4, PT, R3, 0x1e9, PT ;  /* 0x000001e90300780c */ /* 0x000fe20003f84270 */
[----:B------:R-:W-:Y:S02]  /*3fe10*/  BSSY B1, `(.L_x_1282) ;  /* 0x0000008000017945 */ /* 0x000fe40003800000 */
[----:B------:R-:W-:-:S04]  /*3fe20*/  FMUL R158, R158, R16 ;  /* 0x000000109e9e7220 */ /* 0x000fc80000400000 */
[----:B--2---:R-:W-:-:S05]  /*3fe30*/  FFMA R158, R159, R2, R158 ;  /* 0x000000029f9e7223 */ /* 0x004fca000000009e */
[----:B------:R-:W-:-:S05]  /*3fe40*/  F2FP.BF16.F32.PACK_AB R158, RZ, R158 ;  /* 0x0000009eff9e723e */ /* 0x000fca00000010ff */
[----:B------:R2:W-:Y:S01]  /*3fe50*/  @P0 STG.E.U16 desc[UR46][R168.64+0x3d0], R158 ;  /* 0x0003d09ea8000986 */ /* 0x0005e2000c10152e */
[----:B------:R-:W-:-:S13]  /*3fe60*/  ISETP.GT.AND P0, PT, R0, RZ, P4 ;  /* 0x000000ff0000720c */ /* 0x000fda0002704270 */
[----:B--2---:R-:W-:Y:S05]  /*3fe70*/  @!P0 BRA `(.L_x_1283) ;  /* 0x0000000000048947 */ /* 0x004fea0003800000 */
[----:B------:R2:W5:Y:S02]  /*3fe80*/  LDG.E.LTC128B.U16 R19, desc[UR46][R152.64+0x3d2] ;  /* 0x0003d22e98137981 */ /* 0x000564000c1e1520 */
.L_x_1283:
[----:B------:R-:W-:Y:S05]  /*3fe90*/  BSYNC B1 ;  /* 0x0000000000017941 */ /* 0x000fea0003800000 */
.L_x_1282:
        /* <DEDUP_REMOVED lines=10> */
.L_x_1285:
[----:B------:R-:W-:Y:S05]  /*3ff40*/  BSYNC B1 ;  /* 0x0000000000017941 */ /* 0x000fea0003800000 */
.L_x_1284:
        /* <DEDUP_REMOVED lines=10> */
.L_x_1287:
[----:B------:R-:W-:Y:S05]  /*3fff0*/  BSYNC B1 ;  /* 0x0000000000017941 */ /* 0x000fea0003800000 */
.L_x_1286:
        /* <DEDUP_REMOVED lines=11> */
.L_x_1289:
[----:B------:R-:W-:Y:S05]  /*400b0*/  BSYNC B1 ;  /* 0x0000000000017941 */ /* 0x000fea0003800000 */
.L_x_1288:
        /* <DEDUP_REMOVED lines=11> */
.L_x_1291:
[----:B------:R-:W-:Y:S05]  /*40170*/  BSYNC B1 ;  /* 0x0000000000017941 */ /* 0x000fea0003800000 */
.L_x_1290:
        /* <DEDUP_REMOVED lines=10> */
.L_x_1293:
[----:B------:R-:W-:Y:S05]  /*40220*/  BSYNC B1 ;  /* 0x0000000000017941 */ /* 0x000fea0003800000 */
.L_x_1292:
        /* <DEDUP_REMOVED lines=10> */
.L_x_1295:
[----:B------:R-:W-:Y:S05]  /*402d0*/  BSYNC B1 ;  /* 0x0000000000017941 */ /* 0x000fea0003800000 */
.L_x_1294:
        /* <DEDUP_REMOVED lines=11> */
.L_x_1297:
[----:B------:R-:W-:Y:S05]  /*40390*/  BSYNC B1 ;  /* 0x0000000000017941 */ /* 0x000fea0003800000 */
.L_x_1296:
[----:B------:R-:W2:Y:S01]  /*403a0*/  LDL.LU R159, [R1+0x5f0] ;  /* 0x0005f000019f7983 */ /* 0x000ea20000300800 */
[----:B-----5:R-:W-:Y:S01]  /*403b0*/  IMAD.U32 R158, R19, 0x10000, RZ ;  /* 0x00010000139e7824 */ /* 0x020fe200078e00ff */
[----:B------:R-:W-:Y:S03]  /*403c0*/  BSSY B1, `(.L_x_1298) ;  /* 0x0000009000017945 */ /* 0x000fe60003800000 */
[----:B------:R-:W-:-:S04]  /*403d0*/  FMUL R158, R158, R16 ;  /* 0x000000109e9e7220 */ /* 0x000fc80000400000 */
[----:B--2---:R-:W-:-:S05]  /*403e0*/  FFMA R158, R159, R2, R158 ;  /* 0x000000029f9e7223 */ /* 0x004fca000000009e */
[----:B------:R-:W-:-:S05]  /*403f0*/  F2FP.BF16.F32.PACK_AB R158, RZ, R158 ;  /* 0x0000009eff9e723e */ /* 0x000fca00000010ff */
[----:B------:R2:W-:Y:S01]  /*40400*/  @P0 STG.E.U16 desc[UR46][R168.64+0x3f0], R158 ;  /* 0x0003f09ea8000986 */ /* 0x0005e2000c10152e */
[----:B------:R-:W-:-:S04]  /*40410*/  ISETP.GT.AND P0, PT, R3, 0x1f9, PT ;  /* 0x000001f90300780c */ /* 0x000fc80003f04270 */
[----:B------:R-:W-:-:S13]  /*40420*/  ISETP.GT.AND P5, PT, R0, RZ, P0 ;  /* 0x000000ff0000720c */ /* 0x000fda00007a4270 */
[----:B--2---:R-:W-:Y:S05]  /*40430*/  @!P5 BRA `(.L_x_1299) ;  /* 0x000000000004d947 */ /* 0x004fea0003800000 */
[----:B------:R2:W5:Y:S02]  /*40440*/  LDG.E.LTC128B.U16 R19, desc[UR46][R152.64+0x3f2] ;  /* 0x0003f22e98137981 */ /* 0x000564000c1e1520 */
.L_x_1299:
[----:B------:R-:W-:Y:S05]  /*40450*/  BSYNC B1 ;  /* 0x0000000000017941 */ /* 0x000fea0003800000 */
.L_x_1298:
[----:B0-23--:R-:W2:Y:S01]  /*40460*/  LDL.LU R152, [R1+0x5f4] ;  /* 0x0005f40001987983 */ /* 0x00dea20000300800 */
[----:B-----5:R-:W-:Y:S01]  /*40470*/  IMAD.U32 R3, R19, 0x10000, RZ ;  /* 0x0001000013037824 */ /* 0x020fe200078e00ff */
[----:B------:R-:W-:Y:S03]  /*40480*/  BSSY B1, `(.L_x_1300) ;  /* 0x0000009000017945 */ /* 0x000fe60003800000 */
[----:B------:R-:W-:-:S04]  /*40490*/  FMUL R3, R3, R16 ;  /* 0x0000001003037220 */ /* 0x000fc80000400000 */
[----:B--2---:R-:W-:-:S05]  /*404a0*/  FFMA R3, R152, R2, R3 ;  /* 0x0000000298037223 */ /* 0x004fca0000000003 */
[----:B------:R-:W-:-:S05]  /*404b0*/  F2FP.BF16.F32.PACK_AB R3, RZ, R3 ;  /* 0x00000003ff03723e */ /* 0x000fca00000010ff */
[----:B------:R0:W-:Y:S01]  /*404c0*/  @P5 STG.E.U16 desc[UR46][R168.64+0x3f2], R3 ;  /* 0x0003f203a8005986 */ /* 0x0001e2000c10152e */
[----:B------:R-:W-:Y:S02]  /*404d0*/  ISETP.GT.AND P5, PT, R0, 0x8, P1 ;  /* 0x000000080000780c */ /* 0x000fe40000fa4270 */
[----:B0-----:R-:W-:-:S11]  /*404e0*/  PRMT R3, R19, 0x7610, R3 ;  /* 0x0000761013037816 */ /* 0x001fd60000000003 */
[----:B------:R-:W-:Y:S05]  /*404f0*/  @!P5 BRA `(.L_x_1301) ;  /* 0x000000000004d947 */ /* 0x000fea0003800000 */
[----:B------:R0:W5:Y:S02]  /*40500*/  LDG.E.LTC128B.U16 R3, desc[UR46][R22.64+0x3f0] ;  /* 0x0003f02e16037981 */ /* 0x000164000c1e1520 */
.L_x_1301:
[----:B------:R-:W-:Y:S05]  /*40510*/  BSYNC B1 ;  /* 0x0000000000017941 */ /* 0x000fea0003800000 */
.L_x_1300:
        /* <DEDUP_REMOVED lines=10> */
.L_x_1303:
[----:B------:R-:W-:Y:S05]  /*405c0*/  BSYNC B1 ;  /* 0x0000000000017941 */ /* 0x000fea0003800000 */
.L_x_1302:
[----:B012-4-:R-:W2:Y:S01]  /*405d0*/  LDL.LU R22, [R1+0x5fc] ;  /* 0x0005fc0001167983 */ /* 0x017ea20000300800 */
        /* <DEDUP_REMOVED lines=8> */
[----:B0-----:R-:W-:Y:S05]  /*40660*/  @!P5 BRA `(.L_x_1305) ;  /* 0x000000000004d947 */ /* 0x001fea0003800000 */
[----:B------:R0:W5:Y:S02]  /*40670*/  LDG.E.LTC128B.U16 R3, desc[UR46][R20.64+0x200] ;  /* 0x0002002e14037981 */ /* 0x000164000c1e1520 */
.L_x_1305:
[----:B------:R-:W-:Y:S05]  /*40680*/  BSYNC B1 ;  /* 0x0000000000017941 */ /* 0x000fea0003800000 */
.L_x_1304:
        /* <DEDUP_REMOVED lines=9> */
[----:B-1----:R-:W-:Y:S05]  /*40720*/  @!P5 BRA `(.L_x_1307) ;  /* 0x000000000004d947 */ /* 0x002fea0003800000 */
[----:B------:R1:W5:Y:S02]  /*40730*/  LDG.E.LTC128B.U16 R3, desc[UR46][R20.64+0x202] ;  /* 0x0002022e14037981 */ /* 0x000364000c1e1520 */
.L_x_1307:
[----:B------:R-:W-:Y:S05]  /*40740*/  BSYNC B1 ;  /* 0x0000000000017941 */ /* 0x000fea0003800000 */
.L_x_1306:
        /* <DEDUP_REMOVED lines=11> */
.L_x_1309:
[----:B------:R-:W-:Y:S05]  /*40800*/  BSYNC B1 ;  /* 0x0000000000017941 */ /* 0x000fea0003800000 */
.L_x_1308:
        /* <DEDUP_REMOVED lines=11> */
.L_x_1311:
[----:B------:R-:W-:Y:S05]  /*408c0*/  BSYNC B1 ;  /* 0x0000000000017941 */ /* 0x000fea0003800000 */
.L_x_1310:
        /* <DEDUP_REMOVED lines=11> */
.L_x_1313:
[----:B------:R-:W-:Y:S05]  /*40980*/  BSYNC B1 ;  /* 0x0000000000017941 */ /* 0x000fea0003800000 */
.L_x_1312:
        /* <DEDUP_REMOVED lines=11> */
.L_x_1315:
[----:B------:R-:W-:Y:S05]  /*40a40*/  BSYNC B1 ;  /* 0x0000000000017941 */ /* 0x000fea0003800000 */
.L_x_1314:
        /* <DEDUP_REMOVED lines=11> */
.L_x_1317:
[----:B------:R-:W-:Y:S05]  /*40b00*/  BSYNC B1 ;  /* 0x0000000000017941 */ /* 0x000fea0003800000 */
.L_x_1316:
        /* <DEDUP_REMOVED lines=11> */
.L_x_1319:
[----:B------:R-:W-:Y:S05]  /*40bc0*/  BSYNC B1 ;  /* 0x0000000000017941 */ /* 0x000fea0003800000 */
.L_x_1318:
        /* <DEDUP_REMOVED lines=11> */
.L_x_1321:
[----:B------:R-:W-:Y:S05]  /*40c80*/  BSYNC B1 ;  /* 0x0000000000017941 */ /* 0x000fea0003800000 */
.L_x_1320:
        /* <DEDUP_REMOVED lines=11> */
.L_x_1323:
[----:B------:R-:W-:Y:S05]  /*40d40*/  BSYNC B1 ;  /* 0x0000000000017941 */ /* 0x000fea0003800000 */
.L_x_1322:
        /* <DEDUP_REMOVED lines=11> */
.L_x_1325:
[----:B------:R-:W-:Y:S05]  /*40e00*/  BSYNC B1 ;  /* 0x0000000000017941 */ /* 0x000fea0003800000 */
.L_x_1324:
        /* <DEDUP_REMOVED lines=11> */
.L_x_1327:
[----:B------:R-:W-:Y:S05]  /*40ec0*/  BSYNC B1 ;  /* 0x0000000000017941 */ /* 0x000fea0003800000 */
.L_x_1326:
        /* <DEDUP_REMOVED lines=11> */
.L_x_1329:
[----:B------:R-:W-:Y:S05]  /*40f80*/  BSYNC B1 ;  /* 0x0000000000017941 */ /* 0x000fea0003800000 */
.L_x_1328:
        /* <DEDUP_REMOVED lines=11> */
.L_x_1331:
[----:B------:R-:W-:Y:S05]  /*41040*/  BSYNC B1 ;  /* 0x0000000000017941 */ /* 0x000fea0003800000 */
.L_x_1330:
        /* <DEDUP_REMOVED lines=11> */
.L_x_1333:
[----:B------:R-:W-:Y:S05]  /*41100*/  BSYNC B1 ;  /* 0x0000000000017941 */ /* 0x000fea0003800000 */
.L_x_1332:
        /* <DEDUP_REMOVED lines=11> */
.L_x_1335:
[----:B------:R-:W-:Y:S05]  /*411c0*/  BSYNC B1 ;  /* 0x0000000000017941 */ /* 0x000fea0003800000 */
.L_x_1334:
        /* <DEDUP_REMOVED lines=11> */
.L_x_1337:
[----:B------:R-:W-:Y:S05]  /*41280*/  BSYNC B1 ;  /* 0x0000000000017941 */ /* 0x000fea0003800000 */
.L_x_1336:
        /* <DEDUP_REMOVED lines=11> */
.L_x_1339:
[----:B------:R-:W-:Y:S05]  /*41340*/  BSYNC B1 ;  /* 0x0000000000017941 */ /* 0x000fea0003800000 */
.L_x_1338:
        /* <DEDUP_REMOVED lines=11> */
.L_x_1341:
[----:B------:R-:W-:Y:S05]  /*41400*/  BSYNC B1 ;  /* 0x0000000000017941 */ /* 0x000fea0003800000 */
.L_x_1340:
        /* <DEDUP_REMOVED lines=11> */
.L_x_1343:
[----:B------:R-:W-:Y:S05]  /*414c0*/  BSYNC B1 ;  /* 0x0000000000017941 */ /* 0x000fea0003800000 */
.L_x_1342:
        /* <DEDUP_REMOVED lines=11> */
.L_x_1345:
[----:B------:R-:W-:Y:S05]  /*41580*/  BSYNC B1 ;  /* 0x0000000000017941 */ /* 0x000fea0003800000 */
.L_x_1344:
        /* <DEDUP_REMOVED lines=11> */
.L_x_1347:
[----:B------:R-:W-:Y:S05]  /*41640*/  BSYNC B1 ;  /* 0x0000000000017941 */ /* 0x000fea0003800000 */
.L_x_1346:
        /* <DEDUP_REMOVED lines=11> */
.L_x_1349:
[----:B------:R-:W-:Y:S05]  /*41700*/  BSYNC B1 ;  /* 0x0000000000017941 */ /* 0x000fea0003800000 */
.L_x_1348:
        /* <DEDUP_REMOVED lines=11> */
.L_x_1351:
[----:B------:R-:W-:Y:S05]  /*417c0*/  BSYNC B1 ;  /* 0x0000000000017941 */ /* 0x000fea0003800000 */
.L_x_1350:
        /* <DEDUP_REMOVED lines=11> */
.L_x_1353:
[----:B------:R-:W-:Y:S05]  /*41880*/  BSYNC B1 ;  /* 0x0000000000017941 */ /* 0x000fea0003800000 */
.L_x_1352:
        /* <DEDUP_REMOVED lines=11> */
.L_x_1355:
[----:B------:R-:W-:Y:S05]  /*41940*/  BSYNC B1 ;  /* 0x0000000000017941 */ /* 0x000fea0003800000 */
.L_x_1354:
        /* <DEDUP_REMOVED lines=11> */
.L_x_1357:
[----:B------:R-:W-:Y:S05]  /*41a00*/  BSYNC B1 ;  /* 0x0000000000017941 */ /* 0x000fea0003800000 */
.L_x_1356:
        /* <DEDUP_REMOVED lines=11> */
.L_x_1359:
[----:B------:R-:W-:Y:S05]  /*41ac0*/  BSYNC B1 ;  /* 0x0000000000017941 */ /* 0x000fea0003800000 */
.L_x_1358:
        /* <DEDUP_REMOVED lines=11> */
.L_x_1361:
[----:B------:R-:W-:Y:S05]  /*41b80*/  BSYNC B1 ;  /* 0x0000000000017941 */ /* 0x000fea0003800000 */
.L_x_1360:
        /* <DEDUP_REMOVED lines=11> */
.L_x_1363:
[----:B------:R-:W-:Y:S05]  /*41c40*/  BSYNC B1 ;  /* 0x0000000000017941 */ /* 0x000fea0003800000 */
.L_x_1362:
        /* <DEDUP_REMOVED lines=11> */
.L_x_1365:
[----:B------:R-:W-:Y:S05]  /*41d00*/  BSYNC B1 ;  /* 0x0000000000017941 */ /* 0x000fea0003800000 */
.L_x_1364:
        /* <DEDUP_REMOVED lines=11> */
.L_x_1367:
[----:B------:R-:W-:Y:S05]  /*41dc0*/  BSYNC B1 ;  /* 0x0000000000017941 */ /* 0x000fea0003800000 */
.L_x_1366:
        /* <DEDUP_REMOVED lines=11> */
.L_x_1369:
[----:B------:R-:W-:Y:S05]  /*41e80*/  BSYNC B1 ;  /* 0x0000000000017941 */ /* 0x000fea0003800000 */
.L_x_1368:
        /* <DEDUP_REMOVED lines=11> */
.L_x_1371:
[----:B------:R-:W-:Y:S05]  /*41f40*/  BSYNC B1 ;  /* 0x0000000000017941 */ /* 0x000fea0003800000 */
.L_x_1370:
        /* <DEDUP_REMOVED lines=11> */
.L_x_1373:
[----:B------:R-:W-:Y:S05]  /*42000*/  BSYNC B1 ;  /* 0x0000000000017941 */ /* 0x000fea0003800000 */
.L_x_1372:
        /* <DEDUP_REMOVED lines=11> */
.L_x_1375:
[----:B------:R-:W-:Y:S05]  /*420c0*/  BSYNC B1 ;  /* 0x0000000000017941 */ /* 0x000fea0003800000 */
.L_x_1374:
        /* <DEDUP_REMOVED lines=11> */
.L_x_1377:
[----:B------:R-:W-:Y:S05]  /*42180*/  BSYNC B1 ;  /* 0x0000000000017941 */ /* 0x000fea0003800000 */
.L_x_1376:
        /* <DEDUP_REMOVED lines=11> */
.L_x_1379:
[----:B------:R-:W-:Y:S05]  /*42240*/  BSYNC B1 ;  /* 0x0000000000017941 */ /* 0x000fea0003800000 */
.L_x_1378:
        /* <DEDUP_REMOVED lines=11> */
.L_x_1381:
[----:B------:R-:W-:Y:S05]  /*42300*/  BSYNC B1 ;  /* 0x0000000000017941 */ /* 0x000fea0003800000 */
.L_x_1380:
        /* <DEDUP_REMOVED lines=11> */
.L_x_1383:
[----:B------:R-:W-:Y:S05]  /*423c0*/  BSYNC B1 ;  /* 0x0000000000017941 */ /* 0x000fea0003800000 */
.L_x_1382:
        /* <DEDUP_REMOVED lines=11> */
.L_x_1385:
[----:B------:R-:W-:Y:S05]  /*42480*/  BSYNC B1 ;  /* 0x0000000000017941 */ /* 0x000fea0003800000 */
.L_x_1384:
        /* <DEDUP_REMOVED lines=11> */
.L_x_1387:
[----:B------:R-:W-:Y:S05]  /*42540*/  BSYNC B1 ;  /* 0x0000000000017941 */ /* 0x000fea0003800000 */
.L_x_1386:
        /* <DEDUP_REMOVED lines=11> */
.L_x_1389:
[----:B------:R-:W-:Y:S05]  /*42600*/  BSYNC B1 ;  /* 0x0000000000017941 */ /* 0x000fea0003800000 */
.L_x_1388:
        /* <DEDUP_REMOVED lines=11> */
.L_x_1391:
[----:B------:R-:W-:Y:S05]  /*426c0*/  BSYNC B1 ;  /* 0x0000000000017941 */ /* 0x000fea0003800000 */
.L_x_1390:
        /* <DEDUP_REMOVED lines=11> */
.L_x_1393:
[----:B------:R-:W-:Y:S05]  /*42780*/  BSYNC B1 ;  /* 0x0000000000017941 */ /* 0x000fea0003800000 */
.L_x_1392:
        /* <DEDUP_REMOVED lines=11> */
.L_x_1395:
[----:B------:R-:W-:Y:S05]  /*42840*/  BSYNC B1 ;  /* 0x0000000000017941 */ /* 0x000fea0003800000 */
.L_x_1394:
        /* <DEDUP_REMOVED lines=11> */
.L_x_1397:
[----:B------:R-:W-:Y:S05]  /*42900*/  BSYNC B1 ;  /* 0x0000000000017941 */ /* 0x000fea0003800000 */
.L_x_1396:
        /* <DEDUP_REMOVED lines=11> */
.L_x_1399:
[----:B------:R-:W-:Y:S05]  /*429c0*/  BSYNC B1 ;  /* 0x0000000000017941 */ /* 0x000fea0003800000 */
.L_x_1398:
        /* <DEDUP_REMOVED lines=11> */
.L_x_1401:
[----:B------:R-:W-:Y:S05]  /*42a80*/  BSYNC B1 ;  /* 0x0000000000017941 */ /* 0x000fea0003800000 */
.L_x_1400:
        /* <DEDUP_REMOVED lines=11> */
.L_x_1403:
[----:B------:R-:W-:Y:S05]  /*42b40*/  BSYNC B1 ;  /* 0x0000000000017941 */ /* 0x000fea0003800000 */
.L_x_1402:
        /* <DEDUP_REMOVED lines=11> */
.L_x_1405:
[----:B------:R-:W-:Y:S05]  /*42c00*/  BSYNC B1 ;  /* 0x0000000000017941 */ /* 0x000fea0003800000 */
.L_x_1404:
        /* <DEDUP_REMOVED lines=11> */
.L_x_1407:
[----:B------:R-:W-:Y:S05]  /*42cc0*/  BSYNC B1 ;  /* 0x0000000000017941 */ /* 0x000fea0003800000 */
.L_x_1406:
        /* <DEDUP_REMOVED lines=11> */
.L_x_1409:
[----:B------:R-:W-:Y:S05]  /*42d80*/  BSYNC B1 ;  /* 0x0000000000017941 */ /* 0x000fea0003800000 */
.L_x_1408:
        /* <DEDUP_REMOVED lines=11> */
.L_x_1411:
[----:B------:R-:W-:Y:S05]  /*42e40*/  BSYNC B1 ;  /* 0x0000000000017941 */ /* 0x000fea0003800000 */
.L_x_1410:
        /* <DEDUP_REMOVED lines=11> */
.L_x_1413:
[----:B------:R-:W-:Y:S05]  /*42f00*/  BSYNC B1 ;  /* 0x0000000000017941 */ /* 0x000fea0003800000 */
.L_x_1412:
        /* <DEDUP_REMOVED lines=11> */
.L_x_1415:
[----:B------:R-:W-:Y:S05]  /*42fc0*/  BSYNC B1 ;  /* 0x0000000000017941 */ /* 0x000fea0003800000 */
.L_x_1414:
        /* <DEDUP_REMOVED lines=11> */
.L_x_1417:
[----:B------:R-:W-:Y:S05]  /*43080*/  BSYNC B1 ;  /* 0x0000000000017941 */ /* 0x000fea0003800000 */
.L_x_1416:
        /* <DEDUP_REMOVED lines=11> */
.L_x_1419:
[----:B------:R-:W-:Y:S05]  /*43140*/  BSYNC B1 ;  /* 0x0000000000017941 */ /* 0x000fea0003800000 */
.L_x_1418:
        /* <DEDUP_REMOVED lines=11> */
.L_x_1421:
[----:B------:R-:W-:Y:S05]  /*43200*/  BSYNC B1 ;  /* 0x0000000000017941 */ /* 0x000fea0003800000 */
.L_x_1420:
        /* <DEDUP_REMOVED lines=11> */
.L_x_1423:
[----:B------:R-:W-:Y:S05]  /*432c0*/  BSYNC B1 ;  /* 0x0000000000017941 */ /* 0x000fea0003800000 */
.L_x_1422:
        /* <DEDUP_REMOVED lines=11> */
.L_x_1425:
[----:B------:R-:W-:Y:S05]  /*43380*/  BSYNC B1 ;  /* 0x0000000000017941 */ /* 0x000fea0003800000 */
.L_x_1424:
        /* <DEDUP_REMOVED lines=11> */
.L_x_1427:
[----:B------:R-:W-:Y:S05]  /*43440*/  BSYNC B1 ;  /* 0x0000000000017941 */ /* 0x000fea0003800000 */
.L_x_1426:
        /* <DEDUP_REMOVED lines=11> */
.L_x_1429:
[----:B------:R-:W-:Y:S05]  /*43500*/  BSYNC B1 ;  /* 0x0000000000017941 */ /* 0x000fea0003800000 */
.L_x_1428:
        /* <DEDUP_REMOVED lines=11> */
.L_x_1431:
[----:B------:R-:W-:Y:S05]  /*435c0*/  BSYNC B1 ;  /* 0x0000000000017941 */ /* 0x000fea0003800000 */
.L_x_1430:
        /* <DEDUP_REMOVED lines=11> */
.L_x_1433:
[----:B------:R-:W-:Y:S05]  /*43680*/  BSYNC B1 ;  /* 0x0000000000017941 */ /* 0x000fea0003800000 */
.L_x_1432:
        /* <DEDUP_REMOVED lines=11> */
.L_x_1435:
[----:B------:R-:W-:Y:S05]  /*43740*/  BSYNC B1 ;  /* 0x0000000000017941 */ /* 0x000fea0003800000 */
.L_x_1434:
        /* <DEDUP_REMOVED lines=11> */
.L_x_1437:
[----:B------:R-:W-:Y:S05]  /*43800*/  BSYNC B1 ;  /* 0x0000000000017941 */ /* 0x000fea0003800000 */
.L_x_1436:
        /* <DEDUP_REMOVED lines=11> */
.L_x_1439:
[----:B------:R-:W-:Y:S05]  /*438c0*/  BSYNC B1 ;  /* 0x0000000000017941 */ /* 0x000fea0003800000 */
.L_x_1438:
        /* <DEDUP_REMOVED lines=11> */
.L_x_1441:
[----:B------:R-:W-:Y:S05]  /*43980*/  BSYNC B1 ;  /* 0x0000000000017941 */ /* 0x000fea0003800000 */
.L_x_1440:
        /* <DEDUP_REMOVED lines=11> */
.L_x_1443:
[----:B------:R-:W-:Y:S05]  /*43a40*/  BSYNC B1 ;  /* 0x0000000000017941 */ /* 0x000fea0003800000 */
.L_x_1442:
        /* <DEDUP_REMOVED lines=11> */
.L_x_1445:
[----:B------:R-:W-:Y:S05]  /*43b00*/  BSYNC B1 ;  /* 0x0000000000017941 */ /* 0x000fea0003800000 */
.L_x_1444:
        /* <DEDUP_REMOVED lines=11> */
.L_x_1447:
[----:B------:R-:W-:Y:S05]  /*43bc0*/  BSYNC B1 ;  /* 0x0000000000017941 */ /* 0x000fea0003800000 */
.L_x_1446:
        /* <DEDUP_REMOVED lines=11> */
.L_x_1449:
[----:B------:R-:W-:Y:S05]  /*43c80*/  BSYNC B1 ;  /* 0x0000000000017941 */ /* 0x000fea0003800000 */
.L_x_1448:
        /* <DEDUP_REMOVED lines=11> */
.L_x_1451:
[----:B------:R-:W-:Y:S05]  /*43d40*/  BSYNC B1 ;  /* 0x0000000000017941 */ /* 0x000fea0003800000 */
.L_x_1450:
        /* <DEDUP_REMOVED lines=11> */
.L_x_1453:
[----:B------:R-:W-:Y:S05]  /*43e00*/  BSYNC B1 ;  /* 0x0000000000017941 */ /* 0x000fea0003800000 */
.L_x_1452:
        /* <DEDUP_REMOVED lines=11> */
.L_x_1455:
[----:B------:R-:W-:Y:S05]  /*43ec0*/  BSYNC B1 ;  /* 0x0000000000017941 */ /* 0x000fea0003800000 */
.L_x_1454:
        /* <DEDUP_REMOVED lines=11> */
.L_x_1457:
[----:B------:R-:W-:Y:S05]  /*43f80*/  BSYNC B1 ;  /* 0x0000000000017941 */ /* 0x000fea0003800000 */
.L_x_1456:
        /* <DEDUP_REMOVED lines=11> */
.L_x_1459:
[----:B------:R-:W-:Y:S05]  /*44040*/  BSYNC B1 ;  /* 0x0000000000017941 */ /* 0x000fea0003800000 */
.L_x_1458:
        /* <DEDUP_REMOVED lines=11> */
.L_x_1461:
[----:B------:R-:W-:Y:S05]  /*44100*/  BSYNC B1 ;  /* 0x0000000000017941 */ /* 0x000fea0003800000 */
.L_x_1460:
        /* <DEDUP_REMOVED lines=11> */
.L_x_1463:
[----:B------:R-:W-:Y:S05]  /*441c0*/  BSYNC B1 ;  /* 0x0000000000017941 */ /* 0x000fea0003800000 */
.L_x_1462:
        /* <DEDUP_REMOVED lines=11> */
.L_x_1465:
[----:B------:R-:W-:Y:S05]  /*44280*/  BSYNC B1 ;  /* 0x0000000000017941 */ /* 0x000fea0003800000 */
.L_x_1464:
        /* <DEDUP_REMOVED lines=11> */
.L_x_1467:
[----:B------:R-:W-:Y:S05]  /*44340*/  BSYNC B1 ;  /* 0x0000000000017941 */ /* 0x000fea0003800000 */
.L_x_1466:
        /* <DEDUP_REMOVED lines=11> */
.L_x_1469:
[----:B------:R-:W-:Y:S05]  /*44400*/  BSYNC B1 ;  /* 0x0000000000017941 */ /* 0x000fea0003800000 */
.L_x_1468:
        /* <DEDUP_REMOVED lines=11> */
.L_x_1471:
[----:B------:R-:W-:Y:S05]  /*444c0*/  BSYNC B1 ;  /* 0x0000000000017941 */ /* 0x000fea0003800000 */
.L_x_1470:
        /* <DEDUP_REMOVED lines=11> */
.L_x_1473:
[----:B------:R-:W-:Y:S05]  /*44580*/  BSYNC B1 ;  /* 0x0000000000017941 */ /* 0x000fea0003800000 */
.L_x_1472:
        /* <DEDUP_REMOVED lines=11> */
.L_x_1475:
[----:B------:R-:W-:Y:S05]  /*44640*/  BSYNC B1 ;  /* 0x0000000000017941 */ /* 0x000fea0003800000 */
.L_x_1474:
        /* <DEDUP_REMOVED lines=11> */
.L_x_1477:
[----:B------:R-:W-:Y:S05]  /*44700*/  BSYNC B1 ;  /* 0x0000000000017941 */ /* 0x000fea0003800000 */
.L_x_1476:
        /* <DEDUP_REMOVED lines=11> */
.L_x_1479:
[----:B------:R-:W-:Y:S05]  /*447c0*/  BSYNC B1 ;  /* 0x0000000000017941 */ /* 0x000fea0003800000 */
.L_x_1478:
        /* <DEDUP_REMOVED lines=11> */
.L_x_1481:
[----:B------:R-:W-:Y:S05]  /*44880*/  BSYNC B1 ;  /* 0x0000000000017941 */ /* 0x000fea0003800000 */
.L_x_1480:
        /* <DEDUP_REMOVED lines=11> */
.L_x_1483:
[----:B------:R-:W-:Y:S05]  /*44940*/  BSYNC B1 ;  /* 0x0000000000017941 */ /* 0x000fea0003800000 */
.L_x_1482:
        /* <DEDUP_REMOVED lines=11> */
.L_x_1485:
[----:B------:R-:W-:Y:S05]  /*44a00*/  BSYNC B1 ;  /* 0x0000000000017941 */ /* 0x000fea0003800000 */
.L_x_1484:
        /* <DEDUP_REMOVED lines=11> */
.L_x_1487:
[----:B------:R-:W-:Y:S05]  /*44ac0*/  BSYNC B1 ;  /* 0x0000000000017941 */ /* 0x000fea0003800000 */
.L_x_1486:
        /* <DEDUP_REMOVED lines=11> */
.L_x_1489:
[----:B------:R-:W-:Y:S05]  /*44b80*/  BSYNC B1 ;  /* 0x0000000000017941 */ /* 0x000fea0003800000 */
.L_x_1488:
        /* <DEDUP_REMOVED lines=11> */
.L_x_1491:
[----:B------:R-:W-:Y:S05]  /*44c40*/  BSYNC B1 ;  /* 0x0000000000017941 */ /* 0x000fea0003800000 */
.L_x_1490:
        /* <DEDUP_REMOVED lines=11> */
.L_x_1493:
[----:B------:R-:W-:Y:S05]  /*44d00*/  BSYNC B1 ;  /* 0x0000000000017941 */ /* 0x000fea0003800000 */
.L_x_1492:
        /* <DEDUP_REMOVED lines=11> */
.L_x_1495:
[----:B------:R-:W-:Y:S05]  /*44dc0*/  BSYNC B1 ;  /* 0x0000000000017941 */ /* 0x000fea0003800000 */
.L_x_1494:
        /* <DEDUP_REMOVED lines=11> */
.L_x_1497:
[----:B------:R-:W-:Y:S05]  /*44e80*/  BSYNC B1 ;  /* 0x0000000000017941 */ /* 0x000fea0003800000 */
.L_x_1496:
        /* <DEDUP_REMOVED lines=11> */
.L_x_1499:
[----:B------:R-:W-:Y:S05]  /*44f40*/  BSYNC B1 ;  /* 0x0000000000017941 */ /* 0x000fea0003800000 */
.L_x_1498:
        /* <DEDUP_REMOVED lines=11> */
.L_x_1501:
[----:B------:R-:W-:Y:S05]  /*45000*/  BSYNC B1 ;  /* 0x0000000000017941 */ /* 0x000fea0003800000 */
.L_x_1500:
        /* <DEDUP_REMOVED lines=11> */
.L_x_1503:
[----:B------:R-:W-:Y:S05]  /*450c0*/  BSYNC B1 ;  /* 0x0000000000017941 */ /* 0x000fea0003800000 */
.L_x_1502:
        /* <DEDUP_REMOVED lines=11> */
.L_x_1505:
[----:B------:R-:W-:Y:S05]  /*45180*/  BSYNC B1 ;  /* 0x0000000000017941 */ /* 0x000fea0003800000 */
.L_x_1504:
        /* <DEDUP_REMOVED lines=11> */
.L_x_1507:
[----:B------:R-:W-:Y:S05]  /*45240*/  BSYNC B1 ;  /* 0x0000000000017941 */ /* 0x000fea0003800000 */
.L_x_1506:
        /* <DEDUP_REMOVED lines=11> */
.L_x_1509:
[----:B------:R-:W-:Y:S05]  /*45300*/  BSYNC B1 ;  /* 0x0000000000017941 */ /* 0x000fea0003800000 */
.L_x_1508:
        /* <DEDUP_REMOVED lines=11> */
.L_x_1511:
[----:B------:R-:W-:Y:S05]  /*453c0*/  BSYNC B1 ;  /* 0x0000000000017941 */ /* 0x000fea0003800000 */
.L_x_1510:
        /* <DEDUP_REMOVED lines=11> */
.L_x_1513:
[----:B------:R-:W-:Y:S05]  /*45480*/  BSYNC B1 ;  /* 0x0000000000017941 */ /* 0x000fea0003800000 */
.L_x_1512:
        /* <DEDUP_REMOVED lines=11> */
.L_x_1515:
[----:B------:R-:W-:Y:S05]  /*45540*/  BSYNC B1 ;  /* 0x0000000000017941 */ /* 0x000fea0003800000 */
.L_x_1514:
        /* <DEDUP_REMOVED lines=11> */
.L_x_1517:
[----:B------:R-:W-:Y:S05]  /*45600*/  BSYNC B1 ;  /* 0x0000000000017941 */ /* 0x000fea0003800000 */
.L_x_1516:
        /* <DEDUP_REMOVED lines=11> */
.L_x_1519:
[----:B------:R-:W-:Y:S05]  /*456c0*/  BSYNC B1 ;  /* 0x0000000000017941 */ /* 0x000fea0003800000 */
.L_x_1518:
        /* <DEDUP_REMOVED lines=11> */
.L_x_1521:
[----:B------:R-:W-:Y:S05]  /*45780*/  BSYNC B1 ;  /* 0x0000000000017941 */ /* 0x000fea0003800000 */
.L_x_1520:
        /* <DEDUP_REMOVED lines=11> */
.L_x_1523:
[----:B------:R-:W-:Y:S05]  /*45840*/  BSYNC B1 ;  /* 0x0000000000017941 */ /* 0x000fea0003800000 */
.L_x_1522:
        /* <DEDUP_REMOVED lines=11> */
.L_x_1525:
[----:B------:R-:W-:Y:S05]  /*45900*/  BSYNC B1 ;  /* 0x0000000000017941 */ /* 0x000fea0003800000 */
.L_x_1524:
        /* <DEDUP_REMOVED lines=11> */
.L_x_1527:
[----:B------:R-:W-:Y:S05]  /*459c0*/  BSYNC B1 ;  /* 0x0000000000017941 */ /* 0x000fea0003800000 */
.L_x_1526:
        /* <DEDUP_REMOVED lines=11> */
.L_x_1529:
[----:B------:R-:W-:Y:S05]  /*45a80*/  BSYNC B1 ;  /* 0x0000000000017941 */ /* 0x000fea0003800000 */
.L_x_1528:
        /* <DEDUP_REMOVED lines=11> */
.L_x_1531:
[----:B------:R-:W-:Y:S05]  /*45b40*/  BSYNC B1 ;  /* 0x0000000000017941 */ /* 0x000fea0003800000 */
.L_x_1530:
        /* <DEDUP_REMOVED lines=11> */
.L_x_1533:
[----:B------:R-:W-:Y:S05]  /*45c00*/  BSYNC B1 ;  /* 0x0000000000017941 */ /* 0x000fea0003800000 */
.L_x_1532:
        /* <DEDUP_REMOVED lines=11> */
.L_x_1535:
[----:B------:R-:W-:Y:S05]  /*45cc0*/  BSYNC B1 ;  /* 0x0000000000017941 */ /* 0x000fea0003800000 */
.L_x_1534:
        /* <DEDUP_REMOVED lines=10> */
.L_x_1537:
[----:B------:R-:W-:Y:S05]  /*45d70*/  BSYNC B1 ;  /* 0x0000000000017941 */ /* 0x000fea0003800000 */
.L_x_1536:
        /* <DEDUP_REMOVED lines=10> */
.L_x_1539:
[----:B------:R-:W-:Y:S05]  /*45e20*/  BSYNC B1 ;  /* 0x0000000000017941 */ /* 0x000fea0003800000 */
.L_x_1538:
        /* <DEDUP_REMOVED lines=10> */
.L_x_1541:
[----:B------:R-:W-:Y:S05]  /*45ed0*/  BSYNC B1 ;  /* 0x0000000000017941 */ /* 0x000fea0003800000 */
.L_x_1540:
        /* <DEDUP_REMOVED lines=10> */
.L_x_1543:
[----:B------:R-:W-:Y:S05]  /*45f80*/  BSYNC B1 ;  /* 0x0000000000017941 */ /* 0x000fea0003800000 */
.L_x_1542:
        /* <DEDUP_REMOVED lines=10> */
.L_x_1545:
[----:B------:R-:W-:Y:S05]  /*46030*/  BSYNC B1 ;  /* 0x0000000000017941 */ /* 0x000fea0003800000 */
.L_x_1544:
        /* <DEDUP_REMOVED lines=10> */
.L_x_1547:
[----:B------:R-:W-:Y:S05]  /*460e0*/  BSYNC B1 ;  /* 0x0000000000017941 */ /* 0x000fea0003800000 */
.L_x_1546:
        /* <DEDUP_REMOVED lines=10> */
.L_x_1549:
[----:B------:R-:W-:Y:S05]  /*46190*/  BSYNC B1 ;  /* 0x0000000000017941 */ /* 0x000fea0003800000 */
.L_x_1548:
        /* <DEDUP_REMOVED lines=10> */
.L_x_1551:
[----:B------:R-:W-:Y:S05]  /*46240*/  BSYNC B1 ;  /* 0x0000000000017941 */ /* 0x000fea0003800000 */
.L_x_1550:
        /* <DEDUP_REMOVED lines=10> */
.L_x_1553:
[----:B------:R-:W-:Y:S05]  /*462f0*/  BSYNC B1 ;  /* 0x0000000000017941 */ /* 0x000fea0003800000 */
.L_x_1552:
        /* <DEDUP_REMOVED lines=10> */
.L_x_1555:
[----:B------:R-:W-:Y:S05]  /*463a0*/  BSYNC B1 ;  /* 0x0000000000017941 */ /* 0x000fea0003800000 */
.L_x_1554:
        /* <DEDUP_REMOVED lines=10> */
.L_x_1557:
[----:B------:R-:W-:Y:S05]  /*46450*/  BSYNC B1 ;  /* 0x0000000000017941 */ /* 0x000fea0003800000 */
.L_x_1556:
        /* <DEDUP_REMOVED lines=10> */
.L_x_1559:
[----:B------:R-:W-:Y:S05]  /*46500*/  BSYNC B1 ;  /* 0x0000000000017941 */ /* 0x000fea0003800000 */
.L_x_1558:
        /* <DEDUP_REMOVED lines=11> */
.L_x_1561:
[----:B------:R-:W-:Y:S05]  /*465c0*/  BSYNC B1 ;  /* 0x0000000000017941 */ /* 0x000fea0003800000 */
.L_x_1560:
[----:B------:R-:W2:Y:S01]  /*465d0*/  LDL.LU R5, [R1] ;  /* 0x0000000001057983 */ /* 0x000ea20000300800 */
        /* <DEDUP_REMOVED lines=10> */
.L_x_1563:
[----:B------:R-:W-:Y:S05]  /*46680*/  BSYNC B1 ;  /* 0x0000000000017941 */ /* 0x000fea0003800000 */
.L_x_1562:
        /* <DEDUP_REMOVED lines=11> */
.L_x_1565:
[----:B------:R-:W-:Y:S05]  /*46740*/  BSYNC B1 ;  /* 0x0000000000017941 */ /* 0x000fea0003800000 */
.L_x_1564:
        /* <DEDUP_REMOVED lines=11> */
.L_x_1567:
[----:B------:R-:W-:Y:S05]  /*46800*/  BSYNC B1 ;  /* 0x0000000000017941 */ /* 0x000fea0003800000 */
.L_x_1566:
        /* <DEDUP_REMOVED lines=11> */
.L_x_1569:
[----:B------:R-:W-:Y:S05]  /*468c0*/  BSYNC B1 ;  /* 0x0000000000017941 */ /* 0x000fea0003800000 */
.L_x_1568:
        /* <DEDUP_REMOVED lines=11> */
.L_x_1571:
[----:B------:R-:W-:Y:S05]  /*46980*/  BSYNC B1 ;  /* 0x0000000000017941 */ /* 0x000fea0003800000 */
.L_x_1570:
        /* <DEDUP_REMOVED lines=11> */
.L_x_1573:
[----:B------:R-:W-:Y:S05]  /*46a40*/  BSYNC B1 ;  /* 0x0000000000017941 */ /* 0x000fea0003800000 */
.L_x_1572:
        /* <DEDUP_REMOVED lines=11> */
.L_x_1575:
[----:B------:R-:W-:Y:S05]  /*46b00*/  BSYNC B1 ;  /* 0x0000000000017941 */ /* 0x000fea0003800000 */
.L_x_1574:
        /* <DEDUP_REMOVED lines=11> */
.L_x_1577:
[----:B------:R-:W-:Y:S05]  /*46bc0*/  BSYNC B1 ;  /* 0x0000000000017941 */ /* 0x000fea0003800000 */
.L_x_1576:
        /* <DEDUP_REMOVED lines=11> */
.L_x_1579:
[----:B------:R-:W-:Y:S05]  /*46c80*/  BSYNC B1 ;  /* 0x0000000000017941 */ /* 0x000fea0003800000 */
.L_x_1578:
        /* <DEDUP_REMOVED lines=11> */
.L_x_1581:
[----:B------:R-:W-:Y:S05]  /*46d40*/  BSYNC B1 ;  /* 0x0000000000017941 */ /* 0x000fea0003800000 */
.L_x_1580:
        /* <DEDUP_REMOVED lines=11> */
.L_x_1583:
[----:B------:R-:W-:Y:S05]  /*46e00*/  BSYNC B1 ;  /* 0x0000000000017941 */ /* 0x000fea0003800000 */
.L_x_1582:
        /* <DEDUP_REMOVED lines=11> */
.L_x_1585:
[----:B------:R-:W-:Y:S05]  /*46ec0*/  BSYNC B1 ;  /* 0x0000000000017941 */ /* 0x000fea0003800000 */
.L_x_1584:
        /* <DEDUP_REMOVED lines=11> */
.L_x_1587:
[----:B------:R-:W-:Y:S05]  /*46f80*/  BSYNC B1 ;  /* 0x0000000000017941 */ /* 0x000fea0003800000 */
.L_x_1586:
        /* <DEDUP_REMOVED lines=11> */
.L_x_1589:
[----:B------:R-:W-:Y:S05]  /*47040*/  BSYNC B1 ;  /* 0x0000000000017941 */ /* 0x000fea0003800000 */
.L_x_1588:
        /* <DEDUP_REMOVED lines=11> */
.L_x_1591:
[----:B------:R-:W-:Y:S05]  /*47100*/  BSYNC B1 ;  /* 0x0000000000017941 */ /* 0x000fea0003800000 */
.L_x_1590:
        /* <DEDUP_REMOVED lines=11> */
.L_x_1593:
[----:B------:R-:W-:Y:S05]  /*471c0*/  BSYNC B1 ;  /* 0x0000000000017941 */ /* 0x000fea0003800000 */
.L_x_1592:
        /* <DEDUP_REMOVED lines=11> */
.L_x_1595:
[----:B------:R-:W-:Y:S05]  /*47280*/  BSYNC B1 ;  /* 0x0000000000017941 */ /* 0x000fea0003800000 */
.L_x_1594:
        /* <DEDUP_REMOVED lines=11> */
.L_x_1597:
[----:B------:R-:W-:Y:S05]  /*47340*/  BSYNC B1 ;  /* 0x0000000000017941 */ /* 0x000fea0003800000 */
.L_x_1596:
        /* <DEDUP_REMOVED lines=11> */
.L_x_1599:
[----:B------:R-:W-:Y:S05]  /*47400*/  BSYNC B1 ;  /* 0x0000000000017941 */ /* 0x000fea0003800000 */
.L_x_1598:
        /* <DEDUP_REMOVED lines=11> */
.L_x_1601:
[----:B------:R-:W-:Y:S05]  /*474c0*/  BSYNC B1 ;  /* 0x0000000000017941 */ /* 0x000fea0003800000 */
.L_x_1600:
        /* <DEDUP_REMOVED lines=11> */
.L_x_1603:
[----:B------:R-:W-:Y:S05]  /*47580*/  BSYNC B1 ;  /* 0x0000000000017941 */ /* 0x000fea0003800000 */
.L_x_1602:
        /* <DEDUP_REMOVED lines=11> */
.L_x_1605:
[----:B------:R-:W-:Y:S05]  /*47640*/  BSYNC B1 ;  /* 0x0000000000017941 */ /* 0x000fea0003800000 */
.L_x_1604:
        /* <DEDUP_REMOVED lines=11> */
.L_x_1607:
[----:B------:R-:W-:Y:S05]  /*47700*/  BSYNC B1 ;  /* 0x0000000000017941 */ /* 0x000fea0003800000 */
.L_x_1606:
        /* <DEDUP_REMOVED lines=11> */
.L_x_1609:
[----:B------:R-:W-:Y:S05]  /*477c0*/  BSYNC B1 ;  /* 0x0000000000017941 */ /* 0x000fea0003800000 */
.L_x_1608:
        /* <DEDUP_REMOVED lines=11> */
.L_x_1611:
[----:B------:R-:W-:Y:S05]  /*47880*/  BSYNC B1 ;  /* 0x0000000000017941 */ /* 0x000fea0003800000 */
.L_x_1610:
        /* <DEDUP_REMOVED lines=11> */
.L_x_1613:
[----:B------:R-:W-:Y:S05]  /*47940*/  BSYNC B1 ;  /* 0x0000000000017941 */ /* 0x000fea0003800000 */
.L_x_1612:
        /* <DEDUP_REMOVED lines=11> */
.L_x_1615:
[----:B------:R-:W-:Y:S05]  /*47a00*/  BSYNC B1 ;  /* 0x0000000000017941 */ /* 0x000fea0003800000 */
.L_x_1614:
        /* <DEDUP_REMOVED lines=11> */
.L_x_1617:
[----:B------:R-:W-:Y:S05]  /*47ac0*/  BSYNC B1 ;  /* 0x0000000000017941 */ /* 0x000fea0003800000 */
.L_x_1616:
        /* <DEDUP_REMOVED lines=11> */
.L_x_1619:
[----:B------:R-:W-:Y:S05]  /*47b80*/  BSYNC B1 ;  /* 0x0000000000017941 */ /* 0x000fea0003800000 */
.L_x_1618:
        /* <DEDUP_REMOVED lines=11> */
.L_x_1621:
[----:B------:R-:W-:Y:S05]  /*47c40*/  BSYNC B1 ;  /* 0x0000000000017941 */ /* 0x000fea0003800000 */
.L_x_1620:
        /* <DEDUP_REMOVED lines=11> */
.L_x_1623:
[----:B------:R-:W-:Y:S05]  /*47d00*/  BSYNC B1 ;  /* 0x0000000000017941 */ /* 0x000fea0003800000 */
.L_x_1622:
        /* <DEDUP_REMOVED lines=11> */
.L_x_1625:
[----:B------:R-:W-:Y:S05]  /*47dc0*/  BSYNC B1 ;  /* 0x0000000000017941 */ /* 0x000fea0003800000 */
.L_x_1624:
        /* <DEDUP_REMOVED lines=11> */
.L_x_1627:
[----:B------:R-:W-:Y:S05]  /*47e80*/  BSYNC B1 ;  /* 0x0000000000017941 */ /* 0x000fea0003800000 */
.L_x_1626:
        /* <DEDUP_REMOVED lines=11> */
.L_x_1629:
[----:B------:R-:W-:Y:S05]  /*47f40*/  BSYNC B1 ;  /* 0x0000000000017941 */ /* 0x000fea0003800000 */
.L_x_1628:
        /* <DEDUP_REMOVED lines=11> */
.L_x_1631:
[----:B------:R-:W-:Y:S05]  /*48000*/  BSYNC B1 ;  /* 0x0000000000017941 */ /* 0x000fea0003800000 */
.L_x_1630:
        /* <DEDUP_REMOVED lines=11> */
.L_x_1633:
[----:B------:R-:W-:Y:S05]  /*480c0*/  BSYNC B1 ;  /* 0x0000000000017941 */ /* 0x000fea0003800000 */
.L_x_1632:
        /* <DEDUP_REMOVED lines=11> */
.L_x_1635:
[----:B------:R-:W-:Y:S05]  /*48180*/  BSYNC B1 ;  /* 0x0000000000017941 */ /* 0x000fea0003800000 */
.L_x_1634:
        /* <DEDUP_REMOVED lines=11> */
.L_x_1637:
[----:B------:R-:W-:Y:S05]  /*48240*/  BSYNC B1 ;  /* 0x0000000000017941 */ /* 0x000fea0003800000 */
.L_x_1636:
        /* <DEDUP_REMOVED lines=11> */
.L_x_1639:
[----:B------:R-:W-:Y:S05]  /*48300*/  BSYNC B1 ;  /* 0x0000000000017941 */ /* 0x000fea0003800000 */
.L_x_1638:
        /* <DEDUP_REMOVED lines=11> */
.L_x_1641:
[----:B------:R-:W-:Y:S05]  /*483c0*/  BSYNC B1 ;  /* 0x0000000000017941 */ /* 0x000fea0003800000 */
.L_x_1640:
        /* <DEDUP_REMOVED lines=11> */
.L_x_1643:
[----:B------:R-:W-:Y:S05]  /*48480*/  BSYNC B1 ;  /* 0x0000000000017941 */ /* 0x000fea0003800000 */
.L_x_1642:
        /* <DEDUP_REMOVED lines=11> */
.L_x_1645:
[----:B------:R-:W-:Y:S05]  /*48540*/  BSYNC B1 ;  /* 0x0000000000017941 */ /* 0x000fea0003800000 */
.L_x_1644:
        /* <DEDUP_REMOVED lines=11> */
.L_x_1647:
[----:B------:R-:W-:Y:S05]  /*48600*/  BSYNC B1 ;  /* 0x0000000000017941 */ /* 0x000fea0003800000 */
.L_x_1646:
        /* <DEDUP_REMOVED lines=11> */
.L_x_1649:
[----:B------:R-:W-:Y:S05]  /*486c0*/  BSYNC B1 ;  /* 0x0000000000017941 */ /* 0x000fea0003800000 */
.L_x_1648:
        /* <DEDUP_REMOVED lines=11> */
.L_x_1651:
[----:B------:R-:W-:Y:S05]  /*48780*/  BSYNC B1 ;  /* 0x0000000000017941 */ /* 0x000fea0003800000 */
.L_x_1650:
        /* <DEDUP_REMOVED lines=11> */
.L_x_1653:
[----:B------:R-:W-:Y:S05]  /*48840*/  BSYNC B1 ;  /* 0x0000000000017941 */ /* 0x000fea0003800000 */
.L_x_1652:
        /* <DEDUP_REMOVED lines=11> */
.L_x_1655:
[----:B------:R-:W-:Y:S05]  /*48900*/  BSYNC B1 ;  /* 0x0000000000017941 */ /* 0x000fea0003800000 */
.L_x_1654:
        /* <DEDUP_REMOVED lines=11> */
.L_x_1657:
[----:B------:R-:W-:Y:S05]  /*489c0*/  BSYNC B1 ;  /* 0x0000000000017941 */ /* 0x000fea0003800000 */
.L_x_1656:
        /* <DEDUP_REMOVED lines=11> */
.L_x_1659:
[----:B------:R-:W-:Y:S05]  /*48a80*/  BSYNC B1 ;  /* 0x0000000000017941 */ /* 0x000fea0003800000 */
.L_x_1658:
        /* <DEDUP_REMOVED lines=11> */
.L_x_1661:
[----:B------:R-:W-:Y:S05]  /*48b40*/  BSYNC B1 ;  /* 0x0000000000017941 */ /* 0x000fea0003800000 */
.L_x_1660:
        /* <DEDUP_REMOVED lines=11> */
.L_x_1663:
[----:B------:R-:W-:Y:S05]  /*48c00*/  BSYNC B1 ;  /* 0x0000000000017941 */ /* 0x000fea0003800000 */
.L_x_1662:
        /* <DEDUP_REMOVED lines=11> */
.L_x_1665:
[----:B------:R-:W-:Y:S05]  /*48cc0*/  BSYNC B1 ;  /* 0x0000000000017941 */ /* 0x000fea0003800000 */
.L_x_1664:
        /* <DEDUP_REMOVED lines=11> */
.L_x_1667:
[----:B------:R-:W-:Y:S05]  /*48d80*/  BSYNC B1 ;  /* 0x0000000000017941 */ /* 0x000fea0003800000 */
.L_x_1666:
        /* <DEDUP_REMOVED lines=11> */
.L_x_1669:
[----:B------:R-:W-:Y:S05]  /*48e40*/  BSYNC B1 ;  /* 0x0000000000017941 */ /* 0x000fea0003800000 */
.L_x_1668:
        /* <DEDUP_REMOVED lines=11> */
.L_x_1671:
[----:B------:R-:W-:Y:S05]  /*48f00*/  BSYNC B1 ;  /* 0x0000000000017941 */ /* 0x000fea0003800000 */
.L_x_1670:
        /* <DEDUP_REMOVED lines=11> */
.L_x_1673:
[----:B------:R-:W-:Y:S05]  /*48fc0*/  BSYNC B1 ;  /* 0x0000000000017941 */ /* 0x000fea0003800000 */
.L_x_1672:
        /* <DEDUP_REMOVED lines=11> */
.L_x_1675:
[----:B------:R-:W-:Y:S05]  /*49080*/  BSYNC B1 ;  /* 0x0000000000017941 */ /* 0x000fea0003800000 */
.L_x_1674:
        /* <DEDUP_REMOVED lines=11> */
.L_x_1677:
[----:B------:R-:W-:Y:S05]  /*49140*/  BSYNC B1 ;  /* 0x0000000000017941 */ /* 0x000fea0003800000 */
.L_x_1676:
        /* <DEDUP_REMOVED lines=11> */
.L_x_1679:
[----:B------:R-:W-:Y:S05]  /*49200*/  BSYNC B1 ;  /* 0x0000000000017941 */ /* 0x000fea0003800000 */
.L_x_1678:
        /* <DEDUP_REMOVED lines=11> */
.L_x_1681:
[----:B------:R-:W-:Y:S05]  /*492c0*/  BSYNC B1 ;  /* 0x0000000000017941 */ /* 0x000fea0003800000 */
.L_x_1680:
        /* <DEDUP_REMOVED lines=11> */
.L_x_1683:
[----:B------:R-:W-:Y:S05]  /*49380*/  BSYNC B1 ;  /* 0x0000000000017941 */ /* 0x000fea0003800000 */
.L_x_1682:
        /* <DEDUP_REMOVED lines=11> */
.L_x_1685:
[----:B------:R-:W-:Y:S05]  /*49440*/  BSYNC B1 ;  /* 0x0000000000017941 */ /* 0x000fea0003800000 */
.L_x_1684:
        /* <DEDUP_REMOVED lines=11> */
.L_x_1687:
[----:B------:R-:W-:Y:S05]  /*49500*/  BSYNC B1 ;  /* 0x0000000000017941 */ /* 0x000fea0003800000 */
.L_x_1686:
        /* <DEDUP_REMOVED lines=11> */
.L_x_1689:
[----:B------:R-:W-:Y:S05]  /*495c0*/  BSYNC B1 ;  /* 0x0000000000017941 */ /* 0x000fea0003800000 */
.L_x_1688:
        /* <DEDUP_REMOVED lines=11> */
.L_x_1691:
[----:B------:R-:W-:Y:S05]  /*49680*/  BSYNC B1 ;  /* 0x0000000000017941 */ /* 0x000fea0003800000 */
.L_x_1690:
        /* <DEDUP_REMOVED lines=11> */
.L_x_1693:
[----:B------:R-:W-:Y:S05]  /*49740*/  BSYNC B1 ;  /* 0x0000000000017941 */ /* 0x000fea0003800000 */
.L_x_1692:
        /* <DEDUP_REMOVED lines=11> */
.L_x_1695:
[----:B------:R-:W-:Y:S05]  /*49800*/  BSYNC B1 ;  /* 0x0000000000017941 */ /* 0x000fea0003800000 */
.L_x_1694:
        /* <DEDUP_REMOVED lines=11> */
.L_x_1697:
[----:B------:R-:W-:Y:S05]  /*498c0*/  BSYNC B1 ;  /* 0x0000000000017941 */ /* 0x000fea0003800000 */
.L_x_1696:
        /* <DEDUP_REMOVED lines=11> */
.L_x_1699:
[----:B------:R-:W-:Y:S05]  /*49980*/  BSYNC B1 ;  /* 0x0000000000017941 */ /* 0x000fea0003800000 */
.L_x_1698:
        /* <DEDUP_REMOVED lines=11> */
.L_x_1701:
[----:B------:R-:W-:Y:S05]  /*49a40*/  BSYNC B1 ;  /* 0x0000000000017941 */ /* 0x000fea0003800000 */
.L_x_1700:
        /* <DEDUP_REMOVED lines=11> */
.L_x_1703:
[----:B------:R-:W-:Y:S05]  /*49b00*/  BSYNC B1 ;  /* 0x0000000000017941 */ /* 0x000fea0003800000 */
.L_x_1702:
        /* <DEDUP_REMOVED lines=11> */
.L_x_1705:
[----:B------:R-:W-:Y:S05]  /*49bc0*/  BSYNC B1 ;  /* 0x0000000000017941 */ /* 0x000fea0003800000 */
.L_x_1704:
        /* <DEDUP_REMOVED lines=11> */
.L_x_1707:
[----:B------:R-:W-:Y:S05]  /*49c80*/  BSYNC B1 ;  /* 0x0000000000017941 */ /* 0x000fea0003800000 */
.L_x_1706:
        /* <DEDUP_REMOVED lines=11> */
.L_x_1709:
[----:B------:R-:W-:Y:S05]  /*49d40*/  BSYNC B1 ;  /* 0x0000000000017941 */ /* 0x000fea0003800000 */
.L_x_1708:
        /* <DEDUP_REMOVED lines=11> */
.L_x_1711:
[----:B------:R-:W-:Y:S05]  /*49e00*/  BSYNC B1 ;  /* 0x0000000000017941 */ /* 0x000fea0003800000 */
.L_x_1710:
        /* <DEDUP_REMOVED lines=11> */
.L_x_1713:
[----:B------:R-:W-:Y:S05]  /*49ec0*/  BSYNC B1 ;  /* 0x0000000000017941 */ /* 0x000fea0003800000 */
.L_x_1712:
        /* <DEDUP_REMOVED lines=11> */
.L_x_1715:
[----:B------:R-:W-:Y:S05]  /*49f80*/  BSYNC B1 ;  /* 0x0000000000017941 */ /* 0x000fea0003800000 */
.L_x_1714:
        /* <DEDUP_REMOVED lines=11> */
.L_x_1717:
[----:B------:R-:W-:Y:S05]  /*4a040*/  BSYNC B1 ;  /* 0x0000000000017941 */ /* 0x000fea0003800000 */
.L_x_1716:
        /* <DEDUP_REMOVED lines=11> */
.L_x_1719:
[----:B------:R-:W-:Y:S05]  /*4a100*/  BSYNC B1 ;  /* 0x0000000000017941 */ /* 0x000fea0003800000 */
.L_x_1718:
        /* <DEDUP_REMOVED lines=11> */
.L_x_1721:
[----:B------:R-:W-:Y:S05]  /*4a1c0*/  BSYNC B1 ;  /* 0x0000000000017941 */ /* 0x000fea0003800000 */
.L_x_1720:
        /* <DEDUP_REMOVED lines=11> */
.L_x_1723:
[----:B------:R-:W-:Y:S05]  /*4a280*/  BSYNC B1 ;  /* 0x0000000000017941 */ /* 0x000fea0003800000 */
.L_x_1722:
        /* <DEDUP_REMOVED lines=11> */
.L_x_1725:
[----:B------:R-:W-:Y:S05]  /*4a340*/  BSYNC B1 ;  /* 0x0000000000017941 */ /* 0x000fea0003800000 */
.L_x_1724:
        /* <DEDUP_REMOVED lines=11> */
.L_x_1727:
[----:B------:R-:W-:Y:S05]  /*4a400*/  BSYNC B1 ;  /* 0x0000000000017941 */ /* 0x000fea0003800000 */
.L_x_1726:
        /* <DEDUP_REMOVED lines=11> */
.L_x_1729:
[----:B------:R-:W-:Y:S05]  /*4a4c0*/  BSYNC B1 ;  /* 0x0000000000017941 */ /* 0x000fea0003800000 */
.L_x_1728:
        /* <DEDUP_REMOVED lines=11> */
.L_x_1731:
[----:B------:R-:W-:Y:S05]  /*4a580*/  BSYNC B1 ;  /* 0x0000000000017941 */ /* 0x000fea0003800000 */
.L_x_1730:
        /* <DEDUP_REMOVED lines=11> */
.L_x_1733:
[----:B------:R-:W-:Y:S05]  /*4a640*/  BSYNC B1 ;  /* 0x0000000000017941 */ /* 0x000fea0003800000 */
.L_x_1732:
        /* <DEDUP_REMOVED lines=11> */
.L_x_1735:
[----:B------:R-:W-:Y:S05]  /*4a700*/  BSYNC B1 ;  /* 0x0000000000017941 */ /* 0x000fea0003800000 */
.L_x_1734:
        /* <DEDUP_REMOVED lines=11> */
.L_x_1737:
[----:B------:R-:W-:Y:S05]  /*4a7c0*/  BSYNC B1 ;  /* 0x0000000000017941 */ /* 0x000fea0003800000 */
.L_x_1736:
        /* <DEDUP_REMOVED lines=11> */
.L_x_1739:
[----:B------:R-:W-:Y:S05]  /*4a880*/  BSYNC B1 ;  /* 0x0000000000017941 */ /* 0x000fea0003800000 */
.L_x_1738:
        /* <DEDUP_REMOVED lines=11> */
.L_x_1741:
[----:B------:R-:W-:Y:S05]  /*4a940*/  BSYNC B1 ;  /* 0x0000000000017941 */ /* 0x000fea0003800000 */
.L_x_1740:
        /* <DEDUP_REMOVED lines=11> */
.L_x_1743:
[----:B------:R-:W-:Y:S05]  /*4aa00*/  BSYNC B1 ;  /* 0x0000000000017941 */ /* 0x000fea0003800000 */
.L_x_1742:
        /* <DEDUP_REMOVED lines=11> */
.L_x_1745:
[----:B------:R-:W-:Y:S05]  /*4aac0*/  BSYNC B1 ;  /* 0x0000000000017941 */ /* 0x000fea0003800000 */
.L_x_1744:
        /* <DEDUP_REMOVED lines=11> */
.L_x_1747:
[----:B------:R-:W-:Y:S05]  /*4ab80*/  BSYNC B1 ;  /* 0x0000000000017941 */ /* 0x000fea0003800000 */
.L_x_1746:
        /* <DEDUP_REMOVED lines=11> */
.L_x_1749:
[----:B------:R-:W-:Y:S05]  /*4ac40*/  BSYNC B1 ;  /* 0x0000000000017941 */ /* 0x000fea0003800000 */
.L_x_1748:
        /* <DEDUP_REMOVED lines=11> */
.L_x_1751:
[----:B------:R-:W-:Y:S05]  /*4ad00*/  BSYNC B1 ;  /* 0x0000000000017941 */ /* 0x000fea0003800000 */
.L_x_1750:
        /* <DEDUP_REMOVED lines=11> */
.L_x_1753:
[----:B------:R-:W-:Y:S05]  /*4adc0*/  BSYNC B1 ;  /* 0x0000000000017941 */ /* 0x000fea0003800000 */
.L_x_1752:
        /* <DEDUP_REMOVED lines=11> */
.L_x_1755:
[----:B------:R-:W-:Y:S05]  /*4ae80*/  BSYNC B1 ;  /* 0x0000000000017941 */ /* 0x000fea0003800000 */
.L_x_1754:
        /* <DEDUP_REMOVED lines=11> */
.L_x_1757:
[----:B------:R-:W-:Y:S05]  /*4af40*/  BSYNC B1 ;  /* 0x0000000000017941 */ /* 0x000fea0003800000 */
.L_x_1756:
        /* <DEDUP_REMOVED lines=11> */
.L_x_1759:
[----:B------:R-:W-:Y:S05]  /*4b000*/  BSYNC B1 ;  /* 0x0000000000017941 */ /* 0x000fea0003800000 */
.L_x_1758:
        /* <DEDUP_REMOVED lines=11> */
.L_x_1761:
[----:B------:R-:W-:Y:S05]  /*4b0c0*/  BSYNC B1 ;  /* 0x0000000000017941 */ /* 0x000fea0003800000 */
.L_x_1760:
        /* <DEDUP_REMOVED lines=11> */
.L_x_1763:
[----:B------:R-:W-:Y:S05]  /*4b180*/  BSYNC B1 ;  /* 0x0000000000017941 */ /* 0x000fea0003800000 */
.L_x_1762:
        /* <DEDUP_REMOVED lines=11> */
.L_x_1765:
[----:B------:R-:W-:Y:S05]  /*4b240*/  BSYNC B1 ;  /* 0x0000000000017941 */ /* 0x000fea0003800000 */
.L_x_1764:
        /* <DEDUP_REMOVED lines=11> */
.L_x_1767:
[----:B------:R-:W-:Y:S05]  /*4b300*/  BSYNC B1 ;  /* 0x0000000000017941 */ /* 0x000fea0003800000 */
.L_x_1766:
        /* <DEDUP_REMOVED lines=11> */
.L_x_1769:
[----:B------:R-:W-:Y:S05]  /*4b3c0*/  BSYNC B1 ;  /* 0x0000000000017941 */ /* 0x000fea0003800000 */
.L_x_1768:
        /* <DEDUP_REMOVED lines=11> */
.L_x_1771:
[----:B------:R-:W-:Y:S05]  /*4b480*/  BSYNC B1 ;  /* 0x0000000000017941 */ /* 0x000fea0003800000 */
.L_x_1770:
        /* <DEDUP_REMOVED lines=11> */
.L_x_1773:
[----:B------:R-:W-:Y:S05]  /*4b540*/  BSYNC B1 ;  /* 0x0000000000017941 */ /* 0x000fea0003800000 */
.L_x_1772:
        /* <DEDUP_REMOVED lines=11> */
.L_x_1775:
[----:B------:R-:W-:Y:S05]  /*4b600*/  BSYNC B1 ;  /* 0x0000000000017941 */ /* 0x000fea0003800000 */
.L_x_1774:
        /* <DEDUP_REMOVED lines=11> */
.L_x_1777:
[----:B------:R-:W-:Y:S05]  /*4b6c0*/  BSYNC B1 ;  /* 0x0000000000017941 */ /* 0x000fea0003800000 */
.L_x_1776:
        /* <DEDUP_REMOVED lines=11> */
.L_x_1779:
[----:B------:R-:W-:Y:S05]  /*4b780*/  BSYNC B1 ;  /* 0x0000000000017941 */ /* 0x000fea0003800000 */
.L_x_1778:
        /* <DEDUP_REMOVED lines=11> */
.L_x_1781:
[----:B------:R-:W-:Y:S05]  /*4b840*/  BSYNC B1 ;  /* 0x0000000000017941 */ /* 0x000fea0003800000 */
.L_x_1780:
        /* <DEDUP_REMOVED lines=11> */
.L_x_1783:
[----:B------:R-:W-:Y:S05]  /*4b900*/  BSYNC B1 ;  /* 0x0000000000017941 */ /* 0x000fea0003800000 */
.L_x_1782:
        /* <DEDUP_REMOVED lines=11> */
.L_x_1785:
[----:B------:R-:W-:Y:S05]  /*4b9c0*/  BSYNC B1 ;  /* 0x0000000000017941 */ /* 0x000fea0003800000 */
.L_x_1784:
        /* <DEDUP_REMOVED lines=11> */
.L_x_1787:
[----:B------:R-:W-:Y:S05]  /*4ba80*/  BSYNC B1 ;  /* 0x0000000000017941 */ /* 0x000fea0003800000 */
.L_x_1786:
        /* <DEDUP_REMOVED lines=11> */
.L_x_1789:
[----:B------:R-:W-:Y:S05]  /*4bb40*/  BSYNC B1 ;  /* 0x0000000000017941 */ /* 0x000fea0003800000 */
.L_x_1788:
        /* <DEDUP_REMOVED lines=11> */
.L_x_1791:
[----:B------:R-:W-:Y:S05]  /*4bc00*/  BSYNC B1 ;  /* 0x0000000000017941 */ /* 0x000fea0003800000 */
.L_x_1790:
        /* <DEDUP_REMOVED lines=10> */
.L_x_1793:
[----:B------:R-:W-:Y:S05]  /*4bcb0*/  BSYNC B1 ;  /* 0x0000000000017941 */ /* 0x000fea0003800000 */
.L_x_1792:
        /* <DEDUP_REMOVED lines=10> */
.L_x_1795:
[----:B------:R-:W-:Y:S05]  /*4bd60*/  BSYNC B1 ;  /* 0x0000000000017941 */ /* 0x000fea0003800000 */
.L_x_1794:
        /* <DEDUP_REMOVED lines=10> */
.L_x_1797:
[----:B------:R-:W-:Y:S05]  /*4be10*/  BSYNC B1 ;  /* 0x0000000000017941 */ /* 0x000fea0003800000 */
.L_x_1796:
        /* <DEDUP_REMOVED lines=10> */
.L_x_1799:
[----:B------:R-:W-:Y:S05]  /*4bec0*/  BSYNC B1 ;  /* 0x0000000000017941 */ /* 0x000fea0003800000 */
.L_x_1798:
        /* <DEDUP_REMOVED lines=10> */
.L_x_1801:
[----:B------:R-:W-:Y:S05]  /*4bf70*/  BSYNC B1 ;  /* 0x0000000000017941 */ /* 0x000fea0003800000 */
.L_x_1800:
        /* <DEDUP_REMOVED lines=10> */
.L_x_1803:
[----:B------:R-:W-:Y:S05]  /*4c020*/  BSYNC B1 ;  /* 0x0000000000017941 */ /* 0x000fea0003800000 */
.L_x_1802:
        /* <DEDUP_REMOVED lines=10> */
.L_x_1805:
[----:B------:R-:W-:Y:S05]  /*4c0d0*/  BSYNC B1 ;  /* 0x0000000000017941 */ /* 0x000fea0003800000 */
.L_x_1804:
        /* <DEDUP_REMOVED lines=10> */
.L_x_1807:
[----:B------:R-:W-:Y:S05]  /*4c180*/  BSYNC B1 ;  /* 0x0000000000017941 */ /* 0x000fea0003800000 */
.L_x_1806:
        /* <DEDUP_REMOVED lines=10> */
.L_x_1809:
[----:B------:R-:W-:Y:S05]  /*4c230*/  BSYNC B1 ;  /* 0x0000000000017941 */ /* 0x000fea0003800000 */
.L_x_1808:
        /* <DEDUP_REMOVED lines=10> */
.L_x_1811:
[----:B------:R-:W-:Y:S05]  /*4c2e0*/  BSYNC B1 ;  /* 0x0000000000017941 */ /* 0x000fea0003800000 */
.L_x_1810:
        /* <DEDUP_REMOVED lines=10> */
.L_x_1813:
[----:B------:R-:W-:Y:S05]  /*4c390*/  BSYNC B1 ;  /* 0x0000000000017941 */ /* 0x000fea0003800000 */
.L_x_1812:
        /* <DEDUP_REMOVED lines=10> */
.L_x_1815:
[----:B------:R-:W-:Y:S05]  /*4c440*/  BSYNC B1 ;  /* 0x0000000000017941 */ /* 0x000fea0003800000 */
.L_x_1814:
        /* <DEDUP_REMOVED lines=11> */
.L_x_1817:
[----:B------:R-:W-:Y:S05]  /*4c500*/  BSYNC B1 ;  /* 0x0000000000017941 */ /* 0x000fea0003800000 */
.L_x_1816:
[----:B-----5:R-:W-:Y:S01]  /*4c510*/  IMAD.U32 R5, R3, 0x10000, RZ ;  /* 0x0001000003057824 */ /* 0x020fe200078e00ff */
[----:B------:R-:W-:Y:S01]  /*4c520*/  BSSY B1, `(.L_x_1818) ;  /* 0x000000a000017945 */ /* 0x000fe20003800000 */
[----:B------:R-:W-:Y:S02]  /*4c530*/  IMAD.MOV.U32 R161, RZ, RZ, R172 ;  /* 0x000000ffffa17224 */ /* 0x000fe400078e00ac */
[----:B------:R-:W-:-:S04]  /*4c540*/  FMUL R5, R5, R16 ;  /* 0x0000001005057220 */ /* 0x000fc80000400000 */
[----:B------:R-:W-:-:S05]  /*4c550*/  FFMA R5, R24, R2, R5 ;  /* 0x0000000218057223 */ /* 0x000fca0000000005 */
[----:B------:R-:W-:-:S05]  /*4c560*/  F2FP.BF16.F32.PACK_AB R5, RZ, R5 ;  /* 0x00000005ff05723e */ /* 0x000fca00000010ff */
[----:B------:R0:W-:Y:S01]  /*4c570*/  @P5 STG.E.U16 desc[UR46][R160.64+0x200], R5 ;  /* 0x00020005a0005986 */ /* 0x0001e2000c10152e */
[----:B------:R-:W-:-:S04]  /*4c580*/  LOP3.LUT P5, RZ, R17, 0x2, RZ, 0xc0, !PT ;  /* 0x0000000211ff7812 */ /* 0x000fc800078ac0ff */
[----:B------:R-:W-:-:S13]  /*4c590*/  ISETP.GT.AND P5, PT, R0, 0x180, P5 ;  /* 0x000001800000780c */ /* 0x000fda0002fa4270 */
[----:B0-----:R-:W-:Y:S05]  /*4c5a0*/  @!P5 BRA `(.L_x_1819) ;  /* 0x000000000004d947 */ /* 0x001fea0003800000 */
[----:B------:R0:W5:Y:S02]  /*4c5b0*/  LDG.E.LTC128B.U16 R3, desc[UR46][R8.64+0x202] ;  /* 0x0002022e08037981 */ /* 0x000164000c1e1520 */
.L_x_1819:
[----:B------:R-:W-:Y:S05]  /*4c5c0*/  BSYNC B1 ;  /* 0x0000000000017941 */ /* 0x000fea0003800000 */
.L_x_1818:
[----:B-----5:R-:W-:Y:S01]  /*4c5d0*/  IMAD.U32 R5, R3, 0x10000, RZ ;  /* 0x0001000003057824 */ /* 0x020fe200078e00ff */
[----:B------:R-:W-:Y:S03]  /*4c5e0*/  BSSY B1, `(.L_x_1820) ;  /* 0x0000009000017945 */ /* 0x000fe60003800000 */
        /* <DEDUP_REMOVED lines=8> */
.L_x_1821:
[----:B------:R-:W-:Y:S05]  /*4c670*/  BSYNC B1 ;  /* 0x0000000000017941 */ /* 0x000fea0003800000 */
.L_x_1820:
        /* <DEDUP_REMOVED lines=10> */
.L_x_1823:
[----:B------:R-:W-:Y:S05]  /*4c720*/  BSYNC B1 ;  /* 0x0000000000017941 */ /* 0x000fea0003800000 */
.L_x_1822:
[----:B-----5:R-:W-:Y:S01]  /*4c730*/  IMAD.U32 R5, R3, 0x10000, RZ ;  /* 0x0001000003057824 */ /* 0x020fe200078e00ff */
[----:B------:R-:W-:Y:S03]  /*4c740*/  BSSY B1, `(.L_x_1824) ;  /* 0x000000c000017945 */ /* 0x000fe60003800000 */
[----:B------:R-:W-:Y:S01]  /*4c750*/  FMUL R4, R5, R16 ;  /* 0x0000001005047220 */ /* 0x000fe20000400000 */
[----:B------:R-:W-:-:S03]  /*4c760*/  @P5 IMAD.MOV.U32 R5, RZ, RZ, R163 ;  /* 0x000000ffff055224 */ /* 0x000fc600078e00a3 */
[----:B------:R-:W-:-:S05]  /*4c770*/  FFMA R4, R27, R2, R4 ;  /* 0x000000021b047223 */ /* 0x000fca0000000004 */
[----:B------:R-:W-:-:S04]  /*4c780*/  F2FP.BF16.F32.PACK_AB R4, RZ, R4 ;  /* 0x00000004ff04723e */ /* 0x000fc800000010ff */
[----:B--2---:R-:W-:Y:S01]  /*4c790*/  PRMT R10, R4, 0x7610, R10 ;  /* 0x00007610040a7816 */ /* 0x004fe2000000000a */
[----:B------:R-:W-:-:S05]  /*4c7a0*/  @P5 IMAD.MOV.U32 R4, RZ, RZ, R162 ;  /* 0x000000ffff045224 */ /* 0x000fca00078e00a2 */
[----:B------:R2:W-:Y:S01]  /*4c7b0*/  @P5 STG.E.U16 desc[UR46][R4.64+0x202], R10 ;  /* 0x0002020a04005986 */ /* 0x0005e2000c10152e */
[----:B------:R-:W-:-:S04]  /*4c7c0*/  LOP3.LUT P5, RZ, R17, 0x4, RZ, 0xc0, !PT ;  /* 0x0000000411ff7812 */ /* 0x000fc800078ac0ff */
[----:B------:R-:W-:-:S13]  /*4c7d0*/  ISETP.GT.AND P5, PT, R0, 0x180, P5 ;  /* 0x000001800000780c */ /* 0x000fda0002fa4270 */
[----:B--2---:R-:W-:Y:S05]  /*4c7e0*/  @!P5 BRA `(.L_x_1825) ;  /* 0x000000000004d947 */ /* 0x004fea0003800000 */
[----:B------:R2:W5:Y:S02]  /*4c7f0*/  LDG.E.LTC128B.U16 R3, desc[UR46][R8.64+0x210] ;  /* 0x0002102e08037981 */ /* 0x000564000c1e1520 */
.L_x_1825:
[----:B------:R-:W-:Y:S05]  /*4c800*/  BSYNC B1 ;  /* 0x0000000000017941 */ /* 0x000fea0003800000 */
.L_x_1824:
        /* <DEDUP_REMOVED lines=10> */
.L_x_1827:
[----:B------:R-:W-:Y:S05]  /*4c8b0*/  BSYNC B1 ;  /* 0x0000000000017941 */ /* 0x000fea0003800000 */
.L_x_1826:
        /* <DEDUP_REMOVED lines=10> */
.L_x_1829:
[----:B------:R-:W-:Y:S05]  /*4c960*/  BSYNC B1 ;  /* 0x0000000000017941 */ /* 0x000fea0003800000 */
.L_x_1828:
        /* <DEDUP_REMOVED lines=10> */
.L_x_1831:
[----:B------:R-:W-:Y:S05]  /*4ca10*/  BSYNC B1 ;  /* 0x0000000000017941 */ /* 0x000fea0003800000 */
.L_x_1830:
        /* <DEDUP_REMOVED lines=10> */
.L_x_1833:
[----:B------:R-:W-:Y:S05]  /*4cac0*/  BSYNC B1 ;  /* 0x0000000000017941 */ /* 0x000fea0003800000 */
.L_x_1832:
        /* <DEDUP_REMOVED lines=10> */
.L_x_1835:
[----:B------:R-:W-:Y:S05]  /*4cb70*/  BSYNC B1 ;  /* 0x0000000000017941 */ /* 0x000fea0003800000 */
.L_x_1834:
        /* <DEDUP_REMOVED lines=10> */
.L_x_1837:
[----:B------:R-:W-:Y:S05]  /*4cc20*/  BSYNC B1 ;  /* 0x0000000000017941 */ /* 0x000fea0003800000 */
.L_x_1836:
        /* <DEDUP_REMOVED lines=10> */
.L_x_1839:
[----:B------:R-:W-:Y:S05]  /*4ccd0*/  BSYNC B1 ;  /* 0x0000000000017941 */ /* 0x000fea0003800000 */
.L_x_1838:
        /* <DEDUP_REMOVED lines=10> */
.L_x_1841:
[----:B------:R-:W-:Y:S05]  /*4cd80*/  BSYNC B1 ;  /* 0x0000000000017941 */ /* 0x000fea0003800000 */
.L_x_1840:
        /* <DEDUP_REMOVED lines=10> */
.L_x_1843:
[----:B------:R-:W-:Y:S05]  /*4ce30*/  BSYNC B1 ;  /* 0x0000000000017941 */ /* 0x000fea0003800000 */
.L_x_1842:
        /* <DEDUP_REMOVED lines=10> */
.L_x_1845:
[----:B------:R-:W-:Y:S05]  /*4cee0*/  BSYNC B1 ;  /* 0x0000000000017941 */ /* 0x000fea0003800000 */
.L_x_1844:
        /* <DEDUP_REMOVED lines=10> */
.L_x_1847:
[----:B------:R-:W-:Y:S05]  /*4cf90*/  BSYNC B1 ;  /* 0x0000000000017941 */ /* 0x000fea0003800000 */
.L_x_1846:
        /* <DEDUP_REMOVED lines=10> */
.L_x_1849:
[----:B------:R-:W-:Y:S05]  /*4d040*/  BSYNC B1 ;  /* 0x0000000000017941 */ /* 0x000fea0003800000 */
.L_x_1848:
        /* <DEDUP_REMOVED lines=10> */
.L_x_1851:
[----:B------:R-:W-:Y:S05]  /*4d0f0*/  BSYNC B1 ;  /* 0x0000000000017941 */ /* 0x000fea0003800000 */
.L_x_1850:
        /* <DEDUP_REMOVED lines=10> */
.L_x_1853:
[----:B------:R-:W-:Y:S05]  /*4d1a0*/  BSYNC B1 ;  /* 0x0000000000017941 */ /* 0x000fea0003800000 */
.L_x_1852:
        /* <DEDUP_REMOVED lines=10> */
.L_x_1855:
[----:B------:R-:W-:Y:S05]  /*4d250*/  BSYNC B1 ;  /* 0x0000000000017941 */ /* 0x000fea0003800000 */
.L_x_1854:
        /* <DEDUP_REMOVED lines=10> */
.L_x_1857:
[----:B------:R-:W-:Y:S05]  /*4d300*/  BSYNC B1 ;  /* 0x0000000000017941 */ /* 0x000fea0003800000 */
.L_x_1856:
        /* <DEDUP_REMOVED lines=10> */
.L_x_1859:
[----:B------:R-:W-:Y:S05]  /*4d3b0*/  BSYNC B1 ;  /* 0x0000000000017941 */ /* 0x000fea0003800000 */
.L_x_1858:
        /* <DEDUP_REMOVED lines=10> */
.L_x_1861:
[----:B------:R-:W-:Y:S05]  /*4d460*/  BSYNC B1 ;  /* 0x0000000000017941 */ /* 0x000fea0003800000 */
.L_x_1860:
        /* <DEDUP_REMOVED lines=10> */
.L_x_1863:
[----:B------:R-:W-:Y:S05]  /*4d510*/  BSYNC B1 ;  /* 0x0000000000017941 */ /* 0x000fea0003800000 */
.L_x_1862:
        /* <DEDUP_REMOVED lines=10> */
.L_x_1865:
[----:B------:R-:W-:Y:S05]  /*4d5c0*/  BSYNC B1 ;  /* 0x0000000000017941 */ /* 0x000fea0003800000 */
.L_x_1864:
        /* <DEDUP_REMOVED lines=10> */
.L_x_1867:
[----:B------:R-:W-:Y:S05]  /*4d670*/  BSYNC B1 ;  /* 0x0000000000017941 */ /* 0x000fea0003800000 */
.L_x_1866:
        /* <DEDUP_REMOVED lines=10> */
.L_x_1869:
[----:B------:R-:W-:Y:S05]  /*4d720*/  BSYNC B1 ;  /* 0x0000000000017941 */ /* 0x000fea0003800000 */
.L_x_1868:
        /* <DEDUP_REMOVED lines=10> */
.L_x_1871:
[----:B------:R-:W-:Y:S05]  /*4d7d0*/  BSYNC B1 ;  /* 0x0000000000017941 */ /* 0x000fea0003800000 */
.L_x_1870:
        /* <DEDUP_REMOVED lines=10> */
.L_x_1873:
[----:B------:R-:W-:Y:S05]  /*4d880*/  BSYNC B1 ;  /* 0x0000000000017941 */ /* 0x000fea0003800000 */
.L_x_1872:
        /* <DEDUP_REMOVED lines=10> */
.L_x_1875:
[----:B------:R-:W-:Y:S05]  /*4d930*/  BSYNC B1 ;  /* 0x0000000000017941 */ /* 0x000fea0003800000 */
.L_x_1874:
        /* <DEDUP_REMOVED lines=10> */
.L_x_1877:
[----:B------:R-:W-:Y:S05]  /*4d9e0*/  BSYNC B1 ;  /* 0x0000000000017941 */ /* 0x000fea0003800000 */
.L_x_1876:
        /* <DEDUP_REMOVED lines=10> */
.L_x_1879:
[----:B------:R-:W-:Y:S05]  /*4da90*/  BSYNC B1 ;  /* 0x0000000000017941 */ /* 0x000fea0003800000 */
.L_x_1878:
        /* <DEDUP_REMOVED lines=10> */
.L_x_1881:
[----:B------:R-:W-:Y:S05]  /*4db40*/  BSYNC B1 ;  /* 0x0000000000017941 */ /* 0x000fea0003800000 */
.L_x_1880:
        /* <DEDUP_REMOVED lines=10> */
.L_x_1883:
[----:B------:R-:W-:Y:S05]  /*4dbf0*/  BSYNC B1 ;  /* 0x0000000000017941 */ /* 0x000fea0003800000 */
.L_x_1882:
        /* <DEDUP_REMOVED lines=10> */
.L_x_1885:
[----:B------:R-:W-:Y:S05]  /*4dca0*/  BSYNC B1 ;  /* 0x0000000000017941 */ /* 0x000fea0003800000 */
.L_x_1884:
        /* <DEDUP_REMOVED lines=10> */
.L_x_1887:
[----:B------:R-:W-:Y:S05]  /*4dd50*/  BSYNC B1 ;  /* 0x0000000000017941 */ /* 0x000fea0003800000 */
.L_x_1886:
        /* <DEDUP_REMOVED lines=10> */
.L_x_1889:
[----:B------:R-:W-:Y:S05]  /*4de00*/  BSYNC B1 ;  /* 0x0000000000017941 */ /* 0x000fea0003800000 */
.L_x_1888:
        /* <DEDUP_REMOVED lines=10> */
.L_x_1891:
[----:B------:R-:W-:Y:S05]  /*4deb0*/  BSYNC B1 ;  /* 0x0000000000017941 */ /* 0x000fea0003800000 */
.L_x_1890:
        /* <DEDUP_REMOVED lines=10> */
.L_x_1893:
[----:B------:R-:W-:Y:S05]  /*4df60*/  BSYNC B1 ;  /* 0x0000000000017941 */ /* 0x000fea0003800000 */
.L_x_1892:
        /* <DEDUP_REMOVED lines=10> */
.L_x_1895:
[----:B------:R-:W-:Y:S05]  /*4e010*/  BSYNC B1 ;  /* 0x0000000000017941 */ /* 0x000fea0003800000 */
.L_x_1894:
        /* <DEDUP_REMOVED lines=10> */
.L_x_1897:
[----:B------:R-:W-:Y:S05]  /*4e0c0*/  BSYNC B1 ;  /* 0x0000000000017941 */ /* 0x000fea0003800000 */
.L_x_1896:
        /* <DEDUP_REMOVED lines=10> */
.L_x_1899:
[----:B------:R-:W-:Y:S05]  /*4e170*/  BSYNC B1 ;  /* 0x0000000000017941 */ /* 0x000fea0003800000 */
.L_x_1898:
        /* <DEDUP_REMOVED lines=10> */
.L_x_1901:
[----:B------:R-:W-:Y:S05]  /*4e220*/  BSYNC B1 ;  /* 0x0000000000017941 */ /* 0x000fea0003800000 */
.L_x_1900:
        /* <DEDUP_REMOVED lines=10> */
.L_x_1903:
[----:B------:R-:W-:Y:S05]  /*4e2d0*/  BSYNC B1 ;  /* 0x0000000000017941 */ /* 0x000fea0003800000 */
.L_x_1902:
        /* <DEDUP_REMOVED lines=10> */
.L_x_1905:
[----:B------:R-:W-:Y:S05]  /*4e380*/  BSYNC B1 ;  /* 0x0000000000017941 */ /* 0x000fea0003800000 */
.L_x_1904:
        /* <DEDUP_REMOVED lines=10> */
.L_x_1907:
[----:B------:R-:W-:Y:S05]  /*4e430*/  BSYNC B1 ;  /* 0x0000000000017941 */ /* 0x000fea0003800000 */
.L_x_1906:
        /* <DEDUP_REMOVED lines=10> */
.L_x_1909:
[----:B------:R-:W-:Y:S05]  /*4e4e0*/  BSYNC B1 ;  /* 0x0000000000017941 */ /* 0x000fea0003800000 */
.L_x_1908:
        /* <DEDUP_REMOVED lines=10> */
.L_x_1911:
[----:B------:R-:W-:Y:S05]  /*4e590*/  BSYNC B1 ;  /* 0x0000000000017941 */ /* 0x000fea0003800000 */
.L_x_1910:
        /* <DEDUP_REMOVED lines=10> */
.L_x_1913:
[----:B------:R-:W-:Y:S05]  /*4e640*/  BSYNC B1 ;  /* 0x0000000000017941 */ /* 0x000fea0003800000 */
.L_x_1912:
        /* <DEDUP_REMOVED lines=10> */
.L_x_1915:
[----:B------:R-:W-:Y:S05]  /*4e6f0*/  BSYNC B1 ;  /* 0x0000000000017941 */ /* 0x000fea0003800000 */
.L_x_1914:
        /* <DEDUP_REMOVED lines=10> */
.L_x_1917:
[----:B------:R-:W-:Y:S05]  /*4e7a0*/  BSYNC B1 ;  /* 0x0000000000017941 */ /* 0x000fea0003800000 */
.L_x_1916:
        /* <DEDUP_REMOVED lines=10> */
.L_x_1919:
[----:B------:R-:W-:Y:S05]  /*4e850*/  BSYNC B1 ;  /* 0x0000000000017941 */ /* 0x000fea0003800000 */
.L_x_1918:
        /* <DEDUP_REMOVED lines=10> */
.L_x_1921:
[----:B------:R-:W-:Y:S05]  /*4e900*/  BSYNC B1 ;  /* 0x0000000000017941 */ /* 0x000fea0003800000 */
.L_x_1920:
        /* <DEDUP_REMOVED lines=10> */
.L_x_1923:
[----:B------:R-:W-:Y:S05]  /*4e9b0*/  BSYNC B1 ;  /* 0x0000000000017941 */ /* 0x000fea0003800000 */
.L_x_1922:
        /* <DEDUP_REMOVED lines=10> */
.L_x_1925:
[----:B------:R-:W-:Y:S05]  /*4ea60*/  BSYNC B1 ;  /* 0x0000000000017941 */ /* 0x000fea0003800000 */
.L_x_1924:
        /* <DEDUP_REMOVED lines=10> */
.L_x_1927:
[----:B------:R-:W-:Y:S05]  /*4eb10*/  BSYNC B1 ;  /* 0x0000000000017941 */ /* 0x000fea0003800000 */
.L_x_1926:
        /* <DEDUP_REMOVED lines=10> */
.L_x_1929:
[----:B------:R-:W-:Y:S05]  /*4ebc0*/  BSYNC B1 ;  /* 0x0000000000017941 */ /* 0x000fea0003800000 */
.L_x_1928:
        /* <DEDUP_REMOVED lines=10> */
.L_x_1931:
[----:B------:R-:W-:Y:S05]  /*4ec70*/  BSYNC B1 ;  /* 0x0000000000017941 */ /* 0x000fea0003800000 */
.L_x_1930:
        /* <DEDUP_REMOVED lines=10> */
.L_x_1933:
[----:B------:R-:W-:Y:S05]  /*4ed20*/  BSYNC B1 ;  /* 0x0000000000017941 */ /* 0x000fea0003800000 */
.L_x_1932:
        /* <DEDUP_REMOVED lines=10> */
.L_x_1935:
[----:B------:R-:W-:Y:S05]  /*4edd0*/  BSYNC B1 ;  /* 0x0000000000017941 */ /* 0x000fea0003800000 */
.L_x_1934:
        /* <DEDUP_REMOVED lines=10> */
.L_x_1937:
[----:B------:R-:W-:Y:S05]  /*4ee80*/  BSYNC B1 ;  /* 0x0000000000017941 */ /* 0x000fea0003800000 */
.L_x_1936:
        /* <DEDUP_REMOVED lines=10> */
.L_x_1939:
[----:B------:R-:W-:Y:S05]  /*4ef30*/  BSYNC B1 ;  /* 0x0000000000017941 */ /* 0x000fea0003800000 */
.L_x_1938:
        /* <DEDUP_REMOVED lines=10> */
.L_x_1941:
[----:B------:R-:W-:Y:S05]  /*4efe0*/  BSYNC B1 ;  /* 0x0000000000017941 */ /* 0x000fea0003800000 */
.L_x_1940:
        /* <DEDUP_REMOVED lines=10> */
.L_x_1943:
[----:B------:R-:W-:Y:S05]  /*4f090*/  BSYNC B1 ;  /* 0x0000000000017941 */ /* 0x000fea0003800000 */
.L_x_1942:
        /* <DEDUP_REMOVED lines=10> */
.L_x_1945:
[----:B------:R-:W-:Y:S05]  /*4f140*/  BSYNC B1 ;  /* 0x0000000000017941 */ /* 0x000fea0003800000 */
.L_x_1944:
        /* <DEDUP_REMOVED lines=10> */
.L_x_1947:
[----:B------:R-:W-:Y:S05]  /*4f1f0*/  BSYNC B1 ;  /* 0x0000000000017941 */ /* 0x000fea0003800000 */
.L_x_1946:
        /* <DEDUP_REMOVED lines=10> */
.L_x_1949:
[----:B------:R-:W-:Y:S05]  /*4f2a0*/  BSYNC B1 ;  /* 0x0000000000017941 */ /* 0x000fea0003800000 */
.L_x_1948:
        /* <DEDUP_REMOVED lines=10> */
.L_x_1951:
[----:B------:R-:W-:Y:S05]  /*4f350*/  BSYNC B1 ;  /* 0x0000000000017941 */ /* 0x000fea0003800000 */
.L_x_1950:
        /* <DEDUP_REMOVED lines=10> */
.L_x_1953:
[----:B------:R-:W-:Y:S05]  /*4f400*/  BSYNC B1 ;  /* 0x0000000000017941 */ /* 0x000fea0003800000 */
.L_x_1952:
        /* <DEDUP_REMOVED lines=10> */
.L_x_1955:
[----:B------:R-:W-:Y:S05]  /*4f4b0*/  BSYNC B1 ;  /* 0x0000000000017941 */ /* 0x000fea0003800000 */
.L_x_1954:
        /* <DEDUP_REMOVED lines=10> */
.L_x_1957:
[----:B------:R-:W-:Y:S05]  /*4f560*/  BSYNC B1 ;  /* 0x0000000000017941 */ /* 0x000fea0003800000 */
.L_x_1956:
        /* <DEDUP_REMOVED lines=10> */
.L_x_1959:
[----:B------:R-:W-:Y:S05]  /*4f610*/  BSYNC B1 ;  /* 0x0000000000017941 */ /* 0x000fea0003800000 */
.L_x_1958:
        /* <DEDUP_REMOVED lines=10> */
.L_x_1961:
[----:B------:R-:W-:Y:S05]  /*4f6c0*/  BSYNC B1 ;  /* 0x0000000000017941 */ /* 0x000fea0003800000 */
.L_x_1960:
        /* <DEDUP_REMOVED lines=10> */
.L_x_1963:
[----:B------:R-:W-:Y:S05]  /*4f770*/  BSYNC B1 ;  /* 0x0000000000017941 */ /* 0x000fea0003800000 */
.L_x_1962:
        /* <DEDUP_REMOVED lines=10> */
.L_x_1965:
[----:B------:R-:W-:Y:S05]  /*4f820*/  BSYNC B1 ;  /* 0x0000000000017941 */ /* 0x000fea0003800000 */
.L_x_1964:
        /* <DEDUP_REMOVED lines=10> */
.L_x_1967:
[----:B------:R-:W-:Y:S05]  /*4f8d0*/  BSYNC B1 ;  /* 0x0000000000017941 */ /* 0x000fea0003800000 */
.L_x_1966:
        /* <DEDUP_REMOVED lines=10> */
.L_x_1969:
[----:B------:R-:W-:Y:S05]  /*4f980*/  BSYNC B1 ;  /* 0x0000000000017941 */ /* 0x000fea0003800000 */
.L_x_1968:
        /* <DEDUP_REMOVED lines=10> */
.L_x_1971:
[----:B------:R-:W-:Y:S05]  /*4fa30*/  BSYNC B1 ;  /* 0x0000000000017941 */ /* 0x000fea0003800000 */
.L_x_1970:
        /* <DEDUP_REMOVED lines=10> */
.L_x_1973:
[----:B------:R-:W-:Y:S05]  /*4fae0*/  BSYNC B1 ;  /* 0x0000000000017941 */ /* 0x000fea0003800000 */
.L_x_1972:
        /* <DEDUP_REMOVED lines=10> */
.L_x_1975:
[----:B------:R-:W-:Y:S05]  /*4fb90*/  BSYNC B1 ;  /* 0x0000000000017941 */ /* 0x000fea0003800000 */
.L_x_1974:
        /* <DEDUP_REMOVED lines=10> */
.L_x_1977:
[----:B------:R-:W-:Y:S05]  /*4fc40*/  BSYNC B1 ;  /* 0x0000000000017941 */ /* 0x000fea0003800000 */
.L_x_1976:
        /* <DEDUP_REMOVED lines=10> */
.L_x_1979:
[----:B------:R-:W-:Y:S05]  /*4fcf0*/  BSYNC B1 ;  /* 0x0000000000017941 */ /* 0x000fea0003800000 */
.L_x_1978:
        /* <DEDUP_REMOVED lines=10> */
.L_x_1981:
[----:B------:R-:W-:Y:S05]  /*4fda0*/  BSYNC B1 ;  /* 0x0000000000017941 */ /* 0x000fea0003800000 */
.L_x_1980:
        /* <DEDUP_REMOVED lines=10> */
.L_x_1983:
[----:B------:R-:W-:Y:S05]  /*4fe50*/  BSYNC B1 ;  /* 0x0000000000017941 */ /* 0x000fea0003800000 */
.L_x_1982:
        /* <DEDUP_REMOVED lines=10> */
.L_x_1985:
[----:B------:R-:W-:Y:S05]  /*4ff00*/  BSYNC B1 ;  /* 0x0000000000017941 */ /* 0x000fea0003800000 */
.L_x_1984:
        /* <DEDUP_REMOVED lines=10> */
.L_x_1987:
[----:B------:R-:W-:Y:S05]  /*4ffb0*/  BSYNC B1 ;  /* 0x0000000000017941 */ /* 0x000fea0003800000 */
.L_x_1986:
        /* <DEDUP_REMOVED lines=10> */
.L_x_1989:
[----:B------:R-:W-:Y:S05]  /*50060*/  BSYNC B1 ;  /* 0x0000000000017941 */ /* 0x000fea0003800000 */
.L_x_1988:
        /* <DEDUP_REMOVED lines=10> */
.L_x_1991:
[----:B------:R-:W-:Y:S05]  /*50110*/  BSYNC B1 ;  /* 0x0000000000017941 */ /* 0x000fea0003800000 */
.L_x_1990:
        /* <DEDUP_REMOVED lines=10> */
.L_x_1993:
[----:B------:R-:W-:Y:S05]  /*501c0*/  BSYNC B1 ;  /* 0x0000000000017941 */ /* 0x000fea0003800000 */
.L_x_1992:
        /* <DEDUP_REMOVED lines=10> */
.L_x_1995:
[----:B------:R-:W-:Y:S05]  /*50270*/  BSYNC B1 ;  /* 0x0000000000017941 */ /* 0x000fea0003800000 */
.L_x_1994:
        /* <DEDUP_REMOVED lines=10> */
.L_x_1997:
[----:B------:R-:W-:Y:S05]  /*50320*/  BSYNC B1 ;  /* 0x0000000000017941 */ /* 0x000fea0003800000 */
.L_x_1996:
        /* <DEDUP_REMOVED lines=10> */
.L_x_1999:
[----:B------:R-:W-:Y:S05]  /*503d0*/  BSYNC B1 ;  /* 0x0000000000017941 */ /* 0x000fea0003800000 */
.L_x_1998:
        /* <DEDUP_REMOVED lines=10> */
.L_x_2001:
[----:B------:R-:W-:Y:S05]  /*50480*/  BSYNC B1 ;  /* 0x0000000000017941 */ /* 0x000fea0003800000 */
.L_x_2000:
        /* <DEDUP_REMOVED lines=10> */
.L_x_2003:
[----:B------:R-:W-:Y:S05]  /*50530*/  BSYNC B1 ;  /* 0x0000000000017941 */ /* 0x000fea0003800000 */
.L_x_2002:
        /* <DEDUP_REMOVED lines=10> */
.L_x_2005:
[----:B------:R-:W-:Y:S05]  /*505e0*/  BSYNC B1 ;  /* 0x0000000000017941 */ /* 0x000fea0003800000 */
.L_x_2004:
        /* <DEDUP_REMOVED lines=10> */
.L_x_2007:
[----:B------:R-:W-:Y:S05]  /*50690*/  BSYNC B1 ;  /* 0x0000000000017941 */ /* 0x000fea0003800000 */
.L_x_2006:
        /* <DEDUP_REMOVED lines=10> */
.L_x_2009:
[----:B------:R-:W-:Y:S05]  /*50740*/  BSYNC B1 ;  /* 0x0000000000017941 */ /* 0x000fea0003800000 */
.L_x_2008:
        /* <DEDUP_REMOVED lines=10> */
.L_x_2011:
[----:B------:R-:W-:Y:S05]  /*507f0*/  BSYNC B1 ;  /* 0x0000000000017941 */ /* 0x000fea0003800000 */
.L_x_2010:
        /* <DEDUP_REMOVED lines=10> */
.L_x_2013:
[----:B------:R-:W-:Y:S05]  /*508a0*/  BSYNC B1 ;  /* 0x0000000000017941 */ /* 0x000fea0003800000 */
.L_x_2012:
        /* <DEDUP_REMOVED lines=10> */
.L_x_2015:
[----:B------:R-:W-:Y:S05]  /*50950*/  BSYNC B1 ;  /* 0x0000000000017941 */ /* 0x000fea0003800000 */
.L_x_2014:
        /* <DEDUP_REMOVED lines=10> */
.L_x_2017:
[----:B------:R-:W-:Y:S05]  /*50a00*/  BSYNC B1 ;  /* 0x0000000000017941 */ /* 0x000fea0003800000 */
.L_x_2016:
        /* <DEDUP_REMOVED lines=10> */
.L_x_2019:
[----:B------:R-:W-:Y:S05]  /*50ab0*/  BSYNC B1 ;  /* 0x0000000000017941 */ /* 0x000fea0003800000 */
.L_x_2018:
        /* <DEDUP_REMOVED lines=10> */
.L_x_2021:
[----:B------:R-:W-:Y:S05]  /*50b60*/  BSYNC B1 ;  /* 0x0000000000017941 */ /* 0x000fea0003800000 */
.L_x_2020:
        /* <DEDUP_REMOVED lines=10> */
.L_x_2023:
[----:B------:R-:W-:Y:S05]  /*50c10*/  BSYNC B1 ;  /* 0x0000000000017941 */ /* 0x000fea0003800000 */
.L_x_2022:
        /* <DEDUP_REMOVED lines=10> */
.L_x_2025:
[----:B------:R-:W-:Y:S05]  /*50cc0*/  BSYNC B1 ;  /* 0x0000000000017941 */ /* 0x000fea0003800000 */
.L_x_2024:
        /* <DEDUP_REMOVED lines=10> */
.L_x_2027:
[----:B------:R-:W-:Y:S05]  /*50d70*/  BSYNC B1 ;  /* 0x0000000000017941 */ /* 0x000fea0003800000 */
.L_x_2026:
        /* <DEDUP_REMOVED lines=10> */
.L_x_2029:
[----:B------:R-:W-:Y:S05]  /*50e20*/  BSYNC B1 ;  /* 0x0000000000017941 */ /* 0x000fea0003800000 */
.L_x_2028:
        /* <DEDUP_REMOVED lines=10> */
.L_x_2031:
[----:B------:R-:W-:Y:S05]  /*50ed0*/  BSYNC B1 ;  /* 0x0000000000017941 */ /* 0x000fea0003800000 */
.L_x_2030:
        /* <DEDUP_REMOVED lines=10> */
.L_x_2033:
[----:B------:R-:W-:Y:S05]  /*50f80*/  BSYNC B1 ;  /* 0x0000000000017941 */ /* 0x000fea0003800000 */
.L_x_2032:
        /* <DEDUP_REMOVED lines=10> */
.L_x_2035:
[----:B------:R-:W-:Y:S05]  /*51030*/  BSYNC B1 ;  /* 0x0000000000017941 */ /* 0x000fea0003800000 */
.L_x_2034:
        /* <DEDUP_REMOVED lines=10> */
.L_x_2037:
[----:B------:R-:W-:Y:S05]  /*510e0*/  BSYNC B1 ;  /* 0x0000000000017941 */ /* 0x000fea0003800000 */
.L_x_2036:
        /* <DEDUP_REMOVED lines=10> */
.L_x_2039:
[----:B------:R-:W-:Y:S05]  /*51190*/  BSYNC B1 ;  /* 0x0000000000017941 */ /* 0x000fea0003800000 */
.L_x_2038:
        /* <DEDUP_REMOVED lines=10> */
.L_x_2041:
[----:B------:R-:W-:Y:S05]  /*51240*/  BSYNC B1 ;  /* 0x0000000000017941 */ /* 0x000fea0003800000 */
.L_x_2040:
        /* <DEDUP_REMOVED lines=10> */
.L_x_2043:
[----:B------:R-:W-:Y:S05]  /*512f0*/  BSYNC B1 ;  /* 0x0000000000017941 */ /* 0x000fea0003800000 */
.L_x_2042:
        /* <DEDUP_REMOVED lines=10> */
.L_x_2045:
[----:B------:R-:W-:Y:S05]  /*513a0*/  BSYNC B1 ;  /* 0x0000000000017941 */ /* 0x000fea0003800000 */
.L_x_2044:
        /* <DEDUP_REMOVED lines=10> */
.L_x_2047:
[----:B------:R-:W-:Y:S05]  /*51450*/  BSYNC B1 ;  /* 0x0000000000017941 */ /* 0x000fea0003800000 */
.L_x_2046:
[----:B-----5:R-:W-:Y:S01]  /*51460*/  IMAD.U32 R5, R3, 0x10000, RZ ;  /* 0x0001000003057824 */ /* 0x020fe200078e00ff */
[----:B------:R-:W-:Y:S03]  /*51470*/  BSSY B1, `(.L_x_2048) ;  /* 0x0000008000017945 */ /* 0x000fe60003800000 */
[----:B------:R-:W-:-:S04]  /*51480*/  FMUL R4, R5, R16 ;  /* 0x0000001005047220 */ /* 0x000fc80000400000 */
[----:B------:R-:W-:-:S05]  /*51490*/  FFMA R4, R139, R2, R4 ;  /* 0x000000028b047223 */ /* 0x000fca0000000004 */
[----:B------:R-:W-:-:S05]  /*514a0*/  F2FP.BF16.F32.PACK_AB R4, RZ, R4 ;  /* 0x00000004ff04723e */ /* 0x000fca00000010ff */
[----:B------:R0:W-:Y:S01]  /*514b0*/  @P5 STG.E.U16 desc[UR46][R162.64+0x3c2], R4 ;  /* 0x0003c204a2005986 */ /* 0x0001e2000c10152e */
[----:B------:R-:W-:-:S13]  /*514c0*/  ISETP.GT.AND P5, PT, R0, 0x180, P6 ;  /* 0x000001800000780c */ /* 0x000fda00037a4270 */
[----:B0-----:R-:W-:Y:S05]  /*514d0*/  @!P5 BRA `(.L_x_2049) ;  /* 0x000000000004d947 */ /* 0x001fea0003800000 */
[----:B------:R0:W5:Y:S02]  /*514e0*/  LDG.E.LTC128B.U16 R3, desc[UR46][R8.64+0x3d0] ;  /* 0x0003d02e08037981 */ /* 0x000164000c1e1520 */
.L_x_2049:
[----:B------:R-:W-:Y:S05]  /*514f0*/  BSYNC B1 ;  /* 0x0000000000017941 */ /* 0x000fea0003800000 */
.L_x_2048:
        /* <DEDUP_REMOVED lines=9> */
.L_x_2051:
[----:B------:R-:W-:Y:S05]  /*51590*/  BSYNC B1 ;  /* 0x0000000000017941 */ /* 0x000fea0003800000 */
.L_x_2050:
[----:B-----5:R-:W-:Y:S01]  /*515a0*/  IMAD.U32 R5, R3, 0x10000, RZ ;  /* 0x0001000003057824 */ /* 0x020fe200078e00ff */
[----:B------:R-:W-:Y:S01]  /*515b0*/  ISETP.GT.AND P6, PT, R0, 0x188, P6 ;  /* 0x000001880000780c */ /* 0x000fe200037c4270 */
[----:B------:R-:W-:Y:S02]  /*515c0*/  BSSY B1, `(.L_x_2052) ;  /* 0x0000007000017945 */ /* 0x000fe40003800000 */
[----:B------:R-:W-:-:S04]  /*515d0*/  FMUL R4, R5, R16 ;  /* 0x0000001005047220 */ /* 0x000fc80000400000 */
[----:B------:R-:W-:-:S05]  /*515e0*/  FFMA R4, R141, R2, R4 ;  /* 0x000000028d047223 */ /* 0x000fca0000000004 */
[----:B------:R-:W-:-:S05]  /*515f0*/  F2FP.BF16.F32.PACK_AB R4, RZ, R4 ;  /* 0x00000004ff04723e */ /* 0x000fca00000010ff */
[----:B------:R0:W-:Y:S01]  /*51600*/  @P5 STG.E.U16 desc[UR46][R160.64+0x3d2], R4 ;  /* 0x0003d204a0005986 */ /* 0x0001e2000c10152e */
[----:B------:R-:W-:Y:S05]  /*51610*/  @!P6 BRA `(.L_x_2053) ;  /* 0x000000000004e947 */ /* 0x000fea0003800000 */
[----:B------:R0:W5:Y:S02]  /*51620*/  LDG.E.LTC128B.U16 R3, desc[UR46][R6.64+0x3d0] ;  /* 0x0003d02e06037981 */ /* 0x000164000c1e1520 */
.L_x_2053:
[----:B------:R-:W-:Y:S05]  /*51630*/  BSYNC B1 ;  /* 0x0000000000017941 */ /* 0x000fea0003800000 */
.L_x_2052:
        /* <DEDUP_REMOVED lines=9> */
.L_x_2055:
[----:B------:R-:W-:Y:S05]  /*516d0*/  BSYNC B1 ;  /* 0x0000000000017941 */ /* 0x000fea0003800000 */
.L_x_2054:
[----:B0----5:R-:W-:Y:S01]  /*516e0*/  IMAD.U32 R5, R3, 0x10000, RZ ;  /* 0x0001000003057824 */ /* 0x021fe200078e00ff */
        /* <DEDUP_REMOVED lines=8> */
.L_x_2057:
[----:B------:R-:W-:Y:S05]  /*51770*/  BSYNC B1 ;  /* 0x0000000000017941 */ /* 0x000fea0003800000 */
.L_x_2056:
        /* <DEDUP_REMOVED lines=9> */
.L_x_2059:
[----:B------:R-:W-:Y:S05]  /*51810*/  BSYNC B1 ;  /* 0x0000000000017941 */ /* 0x000fea0003800000 */
.L_x_2058:
        /* <DEDUP_REMOVED lines=9> */
.L_x_2061:
[----:B------:R-:W-:Y:S05]  /*518b0*/  BSYNC B1 ;  /* 0x0000000000017941 */ /* 0x000fea0003800000 */
.L_x_2060:
        /* <DEDUP_REMOVED lines=9> */
.L_x_2063:
[----:B------:R-:W-:Y:S05]  /*51950*/  BSYNC B1 ;  /* 0x0000000000017941 */ /* 0x000fea0003800000 */
.L_x_2062:
        /* <DEDUP_REMOVED lines=9> */
.L_x_2065:
[----:B------:R-:W-:Y:S05]  /*519f0*/  BSYNC B1 ;  /* 0x0000000000017941 */ /* 0x000fea0003800000 */
.L_x_2064:
        /* <DEDUP_REMOVED lines=9> */
.L_x_2067:
[----:B------:R-:W-:Y:S05]  /*51a90*/  BSYNC B1 ;  /* 0x0000000000017941 */ /* 0x000fea0003800000 */
.L_x_2066:
        /* <DEDUP_REMOVED lines=9> */
.L_x_2069:
[----:B------:R-:W-:Y:S05]  /*51b30*/  BSYNC B1 ;  /* 0x0000000000017941 */ /* 0x000fea0003800000 */
.L_x_2068:
        /* <DEDUP_REMOVED lines=9> */
.L_x_2071:
[----:B------:R-:W-:Y:S05]  /*51bd0*/  BSYNC B1 ;  /* 0x0000000000017941 */ /* 0x000fea0003800000 */
.L_x_2070:
[----:B------:R-:W-:Y:S05]  /*51be0*/  @!P0 BRA `(.L_x_2072) ;  /* 0x0000018400688947 */ /* 0x000fea0003800000 */
[----:B-----5:R-:W-:-:S04]  /*51bf0*/  IMAD.U32 R3, R3, 0x10000, RZ ;  /* 0x0001000003037824 */ /* 0x020fc800078e00ff */
[----:B------:R-:W-:-:S04]  /*51c00*/  FMUL R0, R3, R16 ;  /* 0x0000001003007220 */ /* 0x000fc80000400000 */
[----:B------:R-:W-:-:S05]  /*51c10*/  FFMA R0, R151, R2, R0 ;  /* 0x0000000297007223 */ /* 0x000fca0000000000 */
[----:B------:R-:W-:-:S05]  /*51c20*/  F2FP.BF16.F32.PACK_AB R0, RZ, R0 ;  /* 0x00000000ff00723e */ /* 0x000fca00000010ff */
[----:B------:R0:W-:Y:S01]  /*51c30*/  STG.E.U16 desc[UR46][R162.64+0x3f2], R0 ;  /* 0x0003f200a2007986 */ /* 0x0001e2000c10152e */
[----:B------:R-:W-:Y:S05]  /*51c40*/  BRA `(.L_x_2072) ;  /* 0x0000018400507947 */ /* 0x000fea0003800000 */
.L_x_33:
[----:B------:R-:W2:Y:S01]  /*51c50*/  LDL.LU R6, [R1+0xc08] ;  /* 0x000c080001067983 */ /* 0x000ea20000300800 */
[----:B------:R-:W-:-:S03]  /*51c60*/  ULDC.64 UR4, c[0x0][0x5c0] ;  /* 0x0001700000047ab9 */ /* 0x000fc60000000a00 */
[----:B0-----:R-:W3:Y:S04]  /*51c70*/  LDL.LU R235, [R1+0xc9c] ;  /* 0x000c9c0001eb7983 */ /* 0x001ee80000300800 */
[----:B------:R-:W4:Y:S04]  /*51c80*/  LDL.LU R234, [R1+0xca0] ;  /* 0x000ca00001ea7983 */ /* 0x000f280000300800 */
[----:B------:R-:W5:Y:S04]  /*51c90*/  LDL.LU R233, [R1+0xca4] ;  /* 0x000ca40001e97983 */ /* 0x000f680000300800 */
        /* <DEDUP_REMOVED lines=85> */
[----:B------:R-:W5:Y:S01]  /*521f0*/  LDL.LU R13, [R1+0xdfc] ;  /* 0x000dfc00010d7983 */ /* 0x000f620000300800 */
[----:B------:R-:W-:-:S03]  /*52200*/  LEA R10, P0, R4, UR4, 0x1 ;  /* 0x00000004040a7c11 */ /* 0x000fc6000f8008ff */
[----:B------:R-:W2:Y:S01]  /*52210*/  LDL.LU R5, [R1+0xc04] ;  /* 0x000c040001057983 */ /* 0x000ea20000300800 */
[----:B------:R-:W-:-:S03]  /*52220*/  LEA.HI.X R11, R4, UR5, R20, 0x1, P0 ;  /* 0x00000005040b7c11 */ /* 0x000fc600080f0c14 */
[----:B------:R-:W3:Y:S01]  /*52230*/  LDL.LU R4, [R1+0xc00] ;  /* 0x000c000001047983 */ /* 0x000ee20000300800 */
[----:B------:R-:W-:-:S03]  /*52240*/  ISETP.GT.AND P3, PT, R3, 0x1, PT ;  /* 0x000000010300780c */ /* 0x000fc60003f64270 */
[----:B------:R-:W4:Y:S01]  /*52250*/  LDL.LU R20, [R1+0xc98] ;  /* 0x000c980001147983 */ /* 0x000f220000300800 */
[----:B------:R-:W-:Y:S01]  /*52260*/  ISETP.GT.AND P0, PT, R0, RZ, P3 ;  /* 0x000000ff0000720c */ /* 0x000fe20001f04270 */
[----:B--2---:R-:W-:-:S05]  /*52270*/  FMUL R5, R5, R2 ;  /* 0x0000000205057220 */ /* 0x004fca0000400000 */
[----:B------:R-:W-:-:S07]  /*52280*/  F2FP.BF16.F32.PACK_AB R5, RZ, R5 ;  /* 0x00000005ff05723e */ /* 0x000fce00000010ff */
[----:B------:R0:W-:Y:S04]  /*52290*/  @P0 STG.E.U16 desc[UR46][R10.64+0x2], R5 ;  /* 0x000002050a000986 */ /* 0x0001e8000c10152e */
[----:B0-----:R-:W2:Y:S01]  /*522a0*/  LDL.LU R5, [R1+0xc0c] ;  /* 0x000c0c0001057983 */ /* 0x001ea20000300800 */
[-C--:B---3--:R-:W-:Y:S01]  /*522b0*/  FMUL R4, R4, R2.reuse ;  /* 0x0000000204047220 */ /* 0x088fe20000400000 */
[----:B------:R-:W-:-:S04]  /*522c0*/  FMUL R6, R6, R2 ;  /* 0x0000000206067220 */ /* 0x000fc80000400000 */
[----:B------:R-:W-:Y:S01]  /*522d0*/  F2FP.BF16.F32.PACK_AB R4, RZ, R4 ;  /* 0x00000004ff04723e */ /* 0x000fe200000010ff */
[----:B------:R-:W-:Y:S01]  /*522e0*/  USHF.L.U32 UR5, UR6, 0x4, URZ ;  /* 0x0000000406057899 */ /* 0x000fe2000800063f */
[----:B------:R-:W-:Y:S02]  /*522f0*/  ISETP.GT.AND P2, PT, R0, 0x8, P5 ;  /* 0x000000080000780c */ /* 0x000fe40002f44270 */
[----:B------:R-:W-:Y:S01]  /*52300*/  PRMT R7, R4, 0x7610, R7 ;  /* 0x0000761004077816 */ /* 0x000fe20000000007 */
[----:B------:R-:W-:Y:S01]  /*52310*/  USHF.L.U64.HI UR4, UR6, 0x4, UR7 ;  /* 0x0000000406047899 */ /* 0x000fe20008010207 */
[----:B------:R-:W-:-:S03]  /*52320*/  F2FP.BF16.F32.PACK_AB R4, RZ, R6 ;  /* 0x00000006ff04723e */ /* 0x000fc600000010ff */
[----:B------:R0:W-:Y:S01]  /*52330*/  @P1 STG.E.U16 desc[UR46][R10.64], R7 ;  /* 0x000000070a001986 */ /* 0x0001e2000c10152e */
[----:B------:R-:W-:Y:S02]  /*52340*/  IADD3 R6, P1, R10, UR5, RZ ;  /* 0x000000050a067c10 */ /* 0x000fe4000ff3e0ff */
[----:B------:R-:W-:Y:S02]  /*52350*/  ISETP.GT.AND P0, PT, R0, 0x8, P3 ;  /* 0x000000080000780c */ /* 0x000fe40001f04270 */
[----:B0-----:R-:W-:-:S05]  /*52360*/  IADD3.X R7, R11, UR4, RZ, P1, !PT ;  /* 0x000000040b077c10 */ /* 0x001fca0008ffe4ff */
[----:B------:R2:W-:Y:S02]  /*52370*/  @P2 STG.E.U16 desc[UR46][R6.64], R4 ;  /* 0x0000000406002986 */ /* 0x0005e4000c10152e */
[----:B--2---:R-:W-:-:S05]  /*52380*/  FMUL R4, R5, R2 ;  /* 0x0000000205047220 */ /* 0x004fca0000400000 */
[----:B------:R-:W-:Y:S01]  /*52390*/  F2FP.BF16.F32.PACK_AB R4, RZ, R4 ;  /* 0x00000004ff04723e */ /* 0x000fe200000010ff */
[----:B------:R-:W-:-:S03]  /*523a0*/  @P0 IMAD.MOV.U32 R5, RZ, RZ, R7 ;  /* 0x000000ffff050224 */ /* 0x000fc600078e0007 */
[----:B------:R-:W-:Y:S01]  /*523b0*/  PRMT R8, R4, 0x7610, R8 ;  /* 0x0000761004087816 */ /* 0x000fe20000000008 */
[----:B------:R-:W-:-:S05]  /*523c0*/  @P0 IMAD.MOV.U32 R4, RZ, RZ, R6 ;  /* 0x000000ffff040224 */ /* 0x000fca00078e0006 */
[----:B------:R0:W-:Y:S04]  /*523d0*/  @P0 STG.E.U16 desc[UR46][R4.64+0x2], R8 ;  /* 0x0000020804000986 */ /* 0x0001e8000c10152e */
[----:B0-----:R-:W2:Y:S04]  /*523e0*/  LDL.LU R4, [R1+0xc10] ;  /* 0x000c100001047983 */ /* 0x001ea80000300800 */
[----:B------:R-:W3:Y:S04]  /*523f0*/  LDL.LU R5, [R1+0xc14] ;  /* 0x000c140001057983 */ /* 0x000ee80000300800 */
[----:B------:R-:W5:Y:S01]  /*52400*/  LDL.LU R8, [R1+0xc18] ;  /* 0x000c180001087983 */ /* 0x000f620000300800 */
[----:B------:R-:W-:-:S02]  /*52410*/  ISETP.GT.AND P2, PT, R3, 0x8, PT ;  /* 0x000000080300780c */ /* 0x000fc40003f44270 */
[----:B------:R-:W-:Y:S02]  /*52420*/  ISETP.GT.AND P3, PT, R3, 0x9, PT ;  /* 0x000000090300780c */ /* 0x000fe40003f64270 */
[C---:B------:R-:W-:Y:S02]  /*52430*/  ISETP.GT.AND P0, PT, R0.reuse, RZ, P2 ;  /* 0x000000ff0000720c */ /* 0x040fe40001704270 */
[C---:B------:R-:W-:Y:S02]  /*52440*/  ISETP.GT.AND P1, PT, R0.reuse, RZ, P3 ;  /* 0x000000ff0000720c */ /* 0x040fe40001f24270 */
[----:B------:R-:W-:Y:S01]  /*52450*/  ISETP.GT.AND P2, PT, R0, 0x8, P2 ;  /* 0x000000080000780c */ /* 0x000fe20001744270 */
[-C--:B--2---:R-:W-:Y:S01]  /*52460*/  FMUL R4, R4, R2.reuse ;  /* 0x0000000204047220 */ /* 0x084fe20000400000 */
[----:B---3--:R-:W-:-:S04]  /*52470*/  FMUL R5, R5, R2 ;  /* 0x0000000205057220 */ /* 0x008fc80000400000 */
[----:B------:R-:W-:Y:S01]  /*52480*/  F2FP.BF16.F32.PACK_AB R4, RZ, R4 ;  /* 0x00000004ff04723e */ /* 0x000fe200000010ff */
[----:B-----5:R-:W-:Y:S01]  /*52490*/  FMUL R8, R8, R2 ;  /* 0x0000000208087220 */ /* 0x020fe20000400000 */
[----:B------:R-:W-:Y:S02]  /*524a0*/  F2FP.BF16.F32.PACK_AB R5, RZ, R5 ;  /* 0x00000005ff05723e */ /* 0x000fe400000010ff */
[----:B------:R-:W-:Y:S02]  /*524b0*/  PRMT R9, R4, 0x7610, R9 ;  /* 0x0000761004097816 */ /* 0x000fe40000000009 */
[----:B------:R-:W-:Y:S01]  /*524c0*/  F2FP.BF16.F32.PACK_AB R4, RZ, R8 ;  /* 0x00000008ff04723e */ /* 0x000fe200000010ff */
[----:B------:R0:W-:Y:S03]  /*524d0*/  @P1 STG.E.U16 desc[UR46][R10.64+0x12], R5 ;  /* 0x000012050a001986 */ /* 0x0001e6000c10152e */
[----:B------:R-:W-:Y:S01]  /*524e0*/  PRMT R8, R4, 0x7610, R8 ;  /* 0x0000761004087816 */ /* 0x000fe20000000008 */
[----:B------:R-:W-:Y:S01]  /*524f0*/  @P2 IMAD.MOV.U32 R4, RZ, RZ, R6 ;  /* 0x000000ffff042224 */ /* 0x000fe200078e0006 */
[----:B------:R1:W-:Y:S01]  /*52500*/  @P0 STG.E.U16 desc[UR46][R10.64+0x10], R9 ;  /* 0x000010090a000986 */ /* 0x0003e2000c10152e */
[----:B0-----:R-:W-:-:S03]  /*52510*/  @P2 IMAD.MOV.U32 R5, RZ, RZ, R7 ;  /* 0x000000ffff052224 */ /* 0x001fc600078e0007 */
[----:B-1----:R-:W2:Y:S04]  /*52520*/  LDL.LU R9, [R1+0xc94] ;  /* 0x000c940001097983 */ /* 0x002ea80000300800 */
[----:B------:R0:W-:Y:S04]  /*52530*/  @P2 STG.E.U16 desc[UR46][R4.64+0x10], R8 ;  /* 0x0000100804002986 */ /* 0x0001e8000c10152e */
[----:B0-----:R-:W3:Y:S01]  /*52540*/  LDL.LU R5, [R1+0xc1c] ;  /* 0x000c1c0001057983 */ /* 0x001ee20000300800 */
[----:B------:R-:W-:Y:S01]  /*52550*/  ISETP.GT.AND P0, PT, R0, 0x8, P3 ;  /* 0x000000080000780c */ /* 0x000fe20001f04270 */
[----:B---3--:R-:W-:-:S05]  /*52560*/  FMUL R4, R5, R2 ;  /* 0x0000000205047220 */ /* 0x008fca0000400000 */
[----:B------:R-:W-:-:S07]  /*52570*/  F2FP.BF16.F32.PACK_AB R4, RZ, R4 ;  /* 0x00000004ff04723e */ /* 0x000fce00000010ff */
[----:B------:R-:W-:Y:S01]  /*52580*/  @P0 IMAD.MOV.U32 R5, RZ, RZ, R7 ;  /* 0x000000ffff050224 */ /* 0x000fe200078e0007 */
[----:B------:R-:W-:Y:S01]  /*52590*/  PRMT R8, R4, 0x7610, R8 ;  /* 0x0000761004087816 */ /* 0x000fe20000000008 */
[----:B------:R-:W-:-:S05]  /*525a0*/  @P0 IMAD.MOV.U32 R4, RZ, RZ, R6 ;  /* 0x000000ffff040224 */ /* 0x000fca00078e0006 */
[----:B------:R0:W-:Y:S04]  /*525b0*/  @P0 STG.E.U16 desc[UR46][R4.64+0x12], R8 ;  /* 0x0000120804000986 */ /* 0x0001e8000c10152e */
[----:B0-----:R-:W3:Y:S01]  /*525c0*/  LDL.LU R4, [R1+0xc20] ;  /* 0x000c200001047983 */ /* 0x001ee20000300800 */
[----:B------:R-:W-:-:S03]  /*525d0*/  ISETP.GT.AND P2, PT, R3, 0x10, PT ;  /* 0x000000100300780c */ /* 0x000fc60003f44270 */
[----:B------:R-:W5:Y:S01]  /*525e0*/  LDL.LU R5, [R1+0xc28] ;  /* 0x000c280001057983 */ /* 0x000f620000300800 */
[----:B------:R-:W-:Y:S01]  /*525f0*/  ISETP.GT.AND P0, PT, R0, RZ, P2 ;  /* 0x000000ff0000720c */ /* 0x000fe20001704270 */
[----:B---3--:R-:W-:-:S05]  /*52600*/  FMUL R4, R4, R2 ;  /* 0x0000000204047220 */ /* 0x008fca0000400000 */
[----:B------:R-:W-:-:S07]  /*52610*/  F2FP.BF16.F32.PACK_AB R4, RZ, R4 ;  /* 0x00000004ff04723e */ /* 0x000fce00000010ff */
[----:B------:R0:W-:Y:S04]  /*52620*/  @P0 STG.E.U16 desc[UR46][R10.64+0x20], R4 ;  /* 0x000020040a000986 */ /* 0x0001e8000c10152e */
[----:B0-----:R-:W3:Y:S01]  /*52630*/  LDL.LU R4, [R1+0xc24] ;  /* 0x000c240001047983 */ /* 0x001ee20000300800 */
[----:B------:R-:W-:-:S04]  /*52640*/  ISETP.GT.AND P1, PT, R3, 0x11, PT ;  /* 0x000000110300780c */ /* 0x000fc80003f24270 */
[----:B------:R-:W-:Y:S01]  /*52650*/  ISETP.GT.AND P0, PT, R0, RZ, P1 ;  /* 0x000000ff0000720c */ /* 0x000fe20000f04270 */
[----:B---3--:R-:W-:-:S05]  /*52660*/  FMUL R4, R4, R2 ;  /* 0x0000000204047220 */ /* 0x008fca0000400000 */
[----:B------:R-:W-:-:S07]  /*52670*/  F2FP.BF16.F32.PACK_AB R4, RZ, R4 ;  /* 0x00000004ff04723e */ /* 0x000fce00000010ff */
[----:B------:R5:W-:Y:S01]  /*52680*/  @P0 STG.E.U16 desc[UR46][R10.64+0x22], R4 ;  /* 0x000022040a000986 */ /* 0x000be2000c10152e */
[----:B------:R-:W-:Y:S01]  /*52690*/  ISETP.GT.AND P0, PT, R0, 0x8, P2 ;  /* 0x000000080000780c */ /* 0x000fe20001704270 */
[----:B-----5:R-:W-:-:S05]  /*526a0*/  FMUL R4, R5, R2 ;  /* 0x0000000205047220 */ /* 0x020fca0000400000 */
[----:B------:R-:W-:-:S07]  /*526b0*/  F2FP.BF16.F32.PACK_AB R4, RZ, R4 ;  /* 0x00000004ff04723e */ /* 0x000fce00000010ff */
[----:B------:R-:W-:Y:S01]  /*526c0*/  @P0 IMAD.MOV.U32 R5, RZ, RZ, R7 ;  /* 0x000000ffff050224 */ /* 0x000fe200078e0007 */
[----:B------:R-:W-:Y:S01]  /*526d0*/  PRMT R8, R4, 0x7610, R8 ;  /* 0x0000761004087816 */ /* 0x000fe20000000008 */
[----:B------:R-:W-:-:S05]  /*526e0*/  @P0 IMAD.MOV.U32 R4, RZ, RZ, R6 ;  /* 0x000000ffff040224 */ /* 0x000fca00078e0006 */
        /* <DEDUP_REMOVED lines=178> */
[----:B------:R-:W-:-:S04]  /*53210*/  ISETP.GT.AND P2, PT, R3, 0x48, PT ;  /* 0x000000480300780c */ /* 0x000fc80003f44270 */
[----:B------:R-:W-:Y:S02]  /*53220*/  ISETP.GT.AND P0, PT, R0, RZ, P2 ;  /* 0x000000ff0000720c */ /* 0x000fe40001704270 */
[----:B------:R-:W-:Y:S01]  /*53230*/  ISETP.GT.AND P1, PT, R3, 0x49, PT ;  /* 0x000000490300780c */ /* 0x000fe20003f24270 */
[----:B---3--:R-:W-:-:S05]  /*53240*/  FMUL R4, R5, R2 ;  /* 0x0000000205047220 */ /* 0x008fca0000400000 */
[----:B------:R-:W-:-:S05]  /*53250*/  F2FP.BF16.F32.PACK_AB R4, RZ, R4 ;  /* 0x00000004ff04723e */ /* 0x000fca00000010ff */
[----:B------:R2:W-:Y:S01]  /*53260*/  @P0 STG.E.U16 desc[UR46][R10.64+0x90], R4 ;  /* 0x000090040a000986 */ /* 0x0005e2000c10152e */
[----:B------:R-:W-:Y:S01]  /*53270*/  ISETP.GT.AND P0, PT, R0, RZ, P1 ;  /* 0x000000ff0000720c */ /* 0x000fe20000f04270 */
[----:B--2---:R-:W-:-:S05]  /*53280*/  FMUL R4, R9, R2 ;  /* 0x0000000209047220 */ /* 0x004fca0000400000 */
[----:B------:R-:W-:-:S07]  /*53290*/  F2FP.BF16.F32.PACK_AB R4, RZ, R4 ;  /* 0x00000004ff04723e */ /* 0x000fce00000010ff */
[----:B------:R4:W-:Y:S01]  /*532a0*/  @P0 STG.E.U16 desc[UR46][R10.64+0x92], R4 ;  /* 0x000092040a000986 */ /* 0x0009e2000c10152e */
[----:B------:R-:W-:Y:S01]  /*532b0*/  ISETP.GT.AND P0, PT, R0, 0x8, P2 ;  /* 0x000000080000780c */ /* 0x000fe20001704270 */
[----:B----4-:R-:W-:-:S05]  /*532c0*/  FMUL R4, R20, R2 ;  /* 0x0000000214047220 */ /* 0x010fca0000400000 */
[----:B------:R-:W-:-:S07]  /*532d0*/  F2FP.BF16.F32.PACK_AB R4, RZ, R4 ;  /* 0x00000004ff04723e */ /* 0x000fce00000010ff */
[----:B------:R-:W-:Y:S01]  /*532e0*/  @P0 IMAD.MOV.U32 R5, RZ, RZ, R7 ;  /* 0x000000ffff050224 */ /* 0x000fe200078e0007 */
[----:B------:R-:W-:Y:S01]  /*532f0*/  PRMT R8, R4, 0x7610, R8 ;  /* 0x0000761004087816 */ /* 0x000fe20000000008 */
[----:B------:R-:W-:-:S05]  /*53300*/  @P0 IMAD.MOV.U32 R4, RZ, RZ, R6 ;  /* 0x000000ffff040224 */ /* 0x000fca00078e0006 */
[----:B------:R0:W-:Y:S01]  /*53310*/  @P0 STG.E.U16 desc[UR46][R4.64+0x90], R8 ;  /* 0x0000900804000986 */ /* 0x0001e2000c10152e */
[----:B------:R-:W-:Y:S01]  /*53320*/  ISETP.GT.AND P0, PT, R0, 0x8, P1 ;  /* 0x000000080000780c */ /* 0x000fe20000f04270 */
[----:B0-----:R-:W-:-:S05]  /*53330*/  FMUL R4, R235, R2 ;  /* 0x00000002eb047220 */ /* 0x001fca0000400000 */
[----:B------:R-:W-:-:S07]  /*53340*/  F2FP.BF16.F32.PACK_AB R4, RZ, R4 ;  /* 0x00000004ff04723e */ /* 0x000fce00000010ff */
[----:B------:R-:W-:Y:S01]  /*53350*/  @P0 IMAD.MOV.U32 R5, RZ, RZ, R7 ;  /* 0x000000ffff050224 */ /* 0x000fe200078e0007 */
[----:B------:R-:W-:Y:S01]  /*53360*/  PRMT R8, R4, 0x7610, R8 ;  /* 0x0000761004087816 */ /* 0x000fe20000000008 */
[----:B------:R-:W-:Y:S01]  /*53370*/  @P0 IMAD.MOV.U32 R4, RZ, RZ, R6 ;  /* 0x000000ffff040224 */ /* 0x000fe200078e0006 */
[----:B------:R-:W-:-:S04]  /*53380*/  ISETP.GT.AND P2, PT, R3, 0x50, PT ;  /* 0x000000500300780c */ /* 0x000fc80003f44270 */
[----:B------:R0:W-:Y:S01]  /*53390*/  @P0 STG.E.U16 desc[UR46][R4.64+0x92], R8 ;  /* 0x0000920804000986 */ /* 0x0001e2000c10152e */
[----:B------:R-:W-:Y:S02]  /*533a0*/  ISETP.GT.AND P0, PT, R0, RZ, P2 ;  /* 0x000000ff0000720c */ /* 0x000fe40001704270 */
[----:B------:R-:W-:Y:S01]  /*533b0*/  ISETP.GT.AND P1, PT, R3, 0x51, PT ;  /* 0x000000510300780c */ /* 0x000fe20003f24270 */
[----:B0-----:R-:W-:-:S05]  /*533c0*/  FMUL R4, R234, R2 ;  /* 0x00000002ea047220 */ /* 0x001fca0000400000 */
[----:B------:R-:W-:-:S05]  /*533d0*/  F2FP.BF16.F32.PACK_AB R4, RZ, R4 ;  /* 0x00000004ff04723e */ /* 0x000fca00000010ff */
[----:B------:R0:W-:Y:S01]  /*533e0*/  @P0 STG.E.U16 desc[UR46][R10.64+0xa0], R4 ;  /* 0x0000a0040a000986 */ /* 0x0001e2000c10152e */
[----:B------:R-:W-:Y:S01]  /*533f0*/  ISETP.GT.AND P0, PT, R0, RZ, P1 ;  /* 0x000000ff0000720c */ /* 0x000fe20000f04270 */
[----:B0-----:R-:W-:-:S05]  /*53400*/  FMUL R4, R233, R2 ;  /* 0x00000002e9047220 */ /* 0x001fca0000400000 */
[----:B------:R-:W-:-:S07]  /*53410*/  F2FP.BF16.F32.PACK_AB R4, RZ, R4 ;  /* 0x00000004ff04723e */ /* 0x000fce00000010ff */
[----:B------:R0:W-:Y:S01]  /*53420*/  @P0 STG.E.U16 desc[UR46][R10.64+0xa2], R4 ;  /* 0x0000a2040a000986 */ /* 0x0001e2000c10152e */
[----:B------:R-:W-:Y:S01]  /*53430*/  ISETP.GT.AND P0, PT, R0, 0x8, P2 ;  /* 0x000000080000780c */ /* 0x000fe20001704270 */
[----:B0-----:R-:W-:-:S05]  /*53440*/  FMUL R4, R232, R2 ;  /* 0x00000002e8047220 */ /* 0x001fca0000400000 */
        /* <DEDUP_REMOVED lines=131> */
[----:B------:R-:W-:-:S04]  /*53c80*/  USHF.L.U64.HI UR10, UR6, 0x8, UR7 ;  /* 0x00000008060a7899 */ /* 0x000fc80008010207 */
[----:B------:R0:W-:Y:S01]  /*53c90*/  @P0 STG.E.U16 desc[UR46][R4.64+0xf2], R8 ;  /* 0x0000f20804000986 */ /* 0x0001e2000c10152e */
[----:B------:R-:W-:Y:S01]  /*53ca0*/  ISETP.GT.AND P2, PT, R3, 0x80, PT ;  /* 0x000000800300780c */ /* 0x000fe20003f44270 */
[----:B0-----:R-:W-:-:S05]  /*53cb0*/  IMAD.U32 R8, RZ, RZ, UR6 ;  /* 0x00000006ff087e24 */ /* 0x001fca000f8e00ff */
[----:B------:R-:W-:-:S04]  /*53cc0*/  LEA R8, P0, R8, R10, 0x8 ;  /* 0x0000000a08087211 */ /* 0x000fc800078040ff */
[----:B------:R-:W-:Y:S02]  /*53cd0*/  IADD3.X R9, R11, UR10, RZ, P0, !PT ;  /* 0x0000000a0b097c10 */ /* 0x000fe400087fe4ff */
[----:B------:R-:W-:Y:S01]  /*53ce0*/  ISETP.GT.AND P0, PT, R0, RZ, P2 ;  /* 0x000000ff0000720c */ /* 0x000fe20001704270 */
[----:B------:R-:W-:Y:S01]  /*53cf0*/  FMUL R4, R210, R2 ;  /* 0x00000002d2047220 */ /* 0x000fe20000400000 */
[----:B------:R-:W-:-:S04]  /*53d00*/  ISETP.GT.AND P1, PT, R3, 0x81, PT ;  /* 0x000000810300780c */ /* 0x000fc80003f24270 */
[----:B------:R-:W-:-:S07]  /*53d10*/  F2FP.BF16.F32.PACK_AB R4, RZ, R4 ;  /* 0x00000004ff04723e */ /* 0x000fce00000010ff */
        /* <DEDUP_REMOVED lines=331> */
[----:B------:R-:W-:-:S04]  /*551d0*/  ISETP.GT.AND P0, PT, R3, 0xf0, PT ;  /* 0x000000f00300780c */ /* 0x000fc80003f04270 */
[----:B------:R-:W-:Y:S01]  /*551e0*/  ISETP.GT.AND P1, PT, R0, RZ, P0 ;  /* 0x000000ff0000720c */ /* 0x000fe20000724270 */
[----:B0-----:R-:W-:Y:S01]  /*551f0*/  FMUL R4, R153, R2 ;  /* 0x0000000299047220 */ /* 0x001fe20000400000 */
        /* <DEDUP_REMOVED lines=15> */
[----:B0-----:R-:W-:-:S12]  /*552f0*/  FMUL R4, R22, R2 ;  /* 0x0000000216047220 */ /* 0x001fd80000400000 */
[----:B------:R-:W-:Y:S01]  /*55300*/  @P1 IMAD.MOV.U32 R5, RZ, RZ, R7 ;  /* 0x000000ffff051224 */ /* 0x000fe200078e0007 */
[----:B------:R-:W-:Y:S01]  /*55310*/  ISETP.GT.AND P2, PT, R3, 0xf8, PT ;  /* 0x000000f80300780c */ /* 0x000fe20003f44270 */
[----:B------:R-:W-:Y:S01]  /*55320*/  USHF.L.U64.HI UR10, UR6, 0x9, UR7 ;  /* 0x00000009060a7899 */ /* 0x000fe20008010207 */
[----:B------:R-:W-:Y:S01]  /*55330*/  F2FP.BF16.F32.PACK_AB R4, RZ, R4 ;  /* 0x00000004ff04723e */ /* 0x000fe200000010ff */
[----:B------:R-:W2:Y:S03]  /*55340*/  LDL.LU R22, [R1+0xa00] ;  /* 0x000a000001167983 */ /* 0x000ea60000300800 */
[----:B------:R-:W-:Y:S01]  /*55350*/  PRMT R12, R4, 0x7610, R12 ;  /* 0x00007610040c7816 */ /* 0x000fe2000000000c */
[----:B------:R-:W-:-:S05]  /*55360*/  @P1 IMAD.MOV.U32 R4, RZ, RZ, R6 ;  /* 0x000000ffff041224 */ /* 0x000fca00078e0006 */
[----:B------:R0:W-:Y:S01]  /*55370*/  @P1 STG.E.U16 desc[UR46][R4.64+0x1e2], R12 ;  /* 0x0001e20c04001986 */ /* 0x0001e2000c10152e */
[----:B------:R-:W-:Y:S01]  /*55380*/  ISETP.GT.AND P1, PT, R0, RZ, P2 ;  /* 0x000000ff0000720c */ /* 0x000fe20001724270 */
[----:B0-----:R-:W-:-:S05]  /*55390*/  FMUL R4, R21, R2 ;  /* 0x0000000215047220 */ /* 0x001fca0000400000 */
[----:B------:R-:W-:-:S07]  /*553a0*/  F2FP.BF16.F32.PACK_AB R4, RZ, R4 ;  /* 0x00000004ff04723e */ /* 0x000fce00000010ff */
[----:B------:R0:W-:Y:S01]  /*553b0*/  @P1 STG.E.U16 desc[UR46][R10.64+0x1f0], R4 ;  /* 0x0001f0040a001986 */ /* 0x0001e2000c10152e */
[----:B------:R-:W-:-:S04]  /*553c0*/  ISETP.GT.AND P1, PT, R3, 0xf9, PT ;  /* 0x000000f90300780c */ /* 0x000fc80003f24270 */
[----:B------:R-:W-:Y:S01]  /*553d0*/  ISETP.GT.AND P6, PT, R0, RZ, P1 ;  /* 0x000000ff0000720c */ /* 0x000fe20000fc4270 */
[----:B0-----:R-:W-:-:S05]  /*553e0*/  FMUL R4, R15, R2 ;  /* 0x000000020f047220 */ /* 0x001fca0000400000 */
[----:B------:R-:W-:-:S07]  /*553f0*/  F2FP.BF16.F32.PACK_AB R4, RZ, R4 ;  /* 0x00000004ff04723e */ /* 0x000fce00000010ff */
[----:B------:R0:W-:Y:S02]  /*55400*/  @P6 STG.E.U16 desc[UR46][R10.64+0x1f2], R4 ;  /* 0x0001f2040a006986 */ /* 0x0001e4000c10152e */
[----:B0-----:R-:W-:-:S05]  /*55410*/  IMAD.U32 R4, RZ, RZ, UR6 ;  /* 0x00000006ff047e24 */ /* 0x001fca000f8e00ff */
[----:B------:R-:W-:-:S04]  /*55420*/  LEA R4, P6, R4, R10, 0x9 ;  /* 0x0000000a04047211 */ /* 0x000fc800078c48ff */
[----:B------:R-:W-:Y:S02]  /*55430*/  IADD3.X R5, R11, UR10, RZ, P6, !PT ;  /* 0x0000000a0b057c10 */ /* 0x000fe4000b7fe4ff */
[----:B------:R-:W-:Y:S01]  /*55440*/  ISETP.GT.AND P6, PT, R0, 0x8, P2 ;  /* 0x000000080000780c */ /* 0x000fe200017c4270 */
[----:B------:R-:W-:-:S05]  /*55450*/  FMUL R12, R14, R2 ;  /* 0x000000020e0c7220 */ /* 0x000fca0000400000 */
[----:B------:R-:W-:-:S07]  /*55460*/  F2FP.BF16.F32.PACK_AB R12, RZ, R12 ;  /* 0x0000000cff0c723e */ /* 0x000fce00000010ff */
[----:B------:R0:W-:Y:S02]  /*55470*/  @P6 STG.E.U16 desc[UR46][R6.64+0x1f0], R12 ;  /* 0x0001f00c06006986 */ /* 0x0001e4000c10152e */
[----:B0-----:R-:W-:Y:S02]  /*55480*/  FMUL R12, R13, R2 ;  /* 0x000000020d0c7220 */ /* 0x001fe40000400000 */
[----:B------:R-:W3:Y:S04]  /*55490*/  LDL.LU R13, [R1+0xa04] ;  /* 0x000a0400010d7983 */ /* 0x000ee80000300800 */
[----:B------:R-:W4:Y:S04]  /*554a0*/  LDL.LU R14, [R1+0xa08] ;  /* 0x000a0800010e7983 */ /* 0x000f280000300800 */
[----:B------:R-:W5:Y:S04]  /*554b0*/  LDL.LU R20, [R1+0xab0] ;  /* 0x000ab00001147983 */ /* 0x000f680000300800 */
[----:B------:R-:W5:Y:S04]  /*554c0*/  LDL.LU R235, [R1+0xab4] ;  /* 0x000ab40001eb7983 */ /* 0x000f680000300800 */
[----:B------:R-:W5:Y:S04]  /*554d0*/  LDL.LU R234, [R1+0xab8] ;  /* 0x000ab80001ea7983 */ /* 0x000f680000300800 */
[----:B------:R-:W5:Y:S04]  /*554e0*/  LDL.LU R233, [R1+0xabc] ;  /* 0x000abc0001e97983 */ /* 0x000f680000300800 */
[----:B------:R-:W5:Y:S04]  /*554f0*/  LDL.LU R232, [R1+0xac0] ;  /* 0x000ac00001e87983 */ /* 0x000f680000300800 */
[----:B------:R-:W5:Y:S01]  /*55500*/  LDL.LU R231, [R1+0xac4] ;  /* 0x000ac40001e77983 */ /* 0x000f620000300800 */
[----:B------:R-:W-:-:S03]  /*55510*/  ISETP.GT.AND P6, PT, R0, 0x8, P1 ;  /* 0x000000080000780c */ /* 0x000fc60000fc4270 */
        /* <DEDUP_REMOVED lines=8> */
[----:B------:R-:W-:-:S03]  /*555a0*/  F2FP.BF16.F32.PACK_AB R12, RZ, R12 ;  /* 0x0000000cff0c723e */ /* 0x000fc600000010ff */
        /* <DEDUP_REMOVED lines=9> */
[----:B------:R2:W-:Y:S01]  /*55640*/  @P6 STG.E.U16 desc[UR46][R6.64+0x1f2], R12 ;  /* 0x0001f20c06006986 */ /* 0x0005e2000c10152e */
        /* <DEDUP_REMOVED lines=25> */
[----:B--2---:R-:W-:-:S03]  /*557e0*/  FMUL R12, R22, R2 ;  /* 0x00000002160c7220 */ /* 0x004fc60000400000 */
[----:B------:R-:W2:Y:S02]  /*557f0*/  LDL.LU R189, [R1+0xb6c] ;  /* 0x000b6c0001bd7983 */ /* 0x000ea40000300800 */
[----:B------:R-:W-:Y:S02]  /*55800*/  F2FP.BF16.F32.PACK_AB R12, RZ, R12 ;  /* 0x0000000cff0c723e */ /* 0x000fe400000010ff */
[----:B------:R-:W2:Y:S04]  /*55810*/  LDL.LU R188, [R1+0xb70] ;  /* 0x000b700001bc7983 */ /* 0x000ea80000300800 */
[----:B------:R3:W-:Y:S01]  /*55820*/  @P6 STG.E.U16 desc[UR46][R8.64], R12 ;  /* 0x0000000c08006986 */ /* 0x0007e2000c10152e */
[----:B------:R-:W-:-:S03]  /*55830*/  ISETP.GT.AND P6, PT, R3, 0x1, PT ;  /* 0x000000010300780c */ /* 0x000fc60003fc4270 */
[----:B------:R-:W2:Y:S01]  /*55840*/  LDL.LU R187, [R1+0xb74] ;  /* 0x000b740001bb7983 */ /* 0x000ea20000300800 */
[----:B------:R-:W-:-:S03]  /*55850*/  ISETP.GT.AND P6, PT, R0, 0x80, P6 ;  /* 0x000000800000780c */ /* 0x000fc600037c4270 */
        /* <DEDUP_REMOVED lines=21> */
[----:B---3--:R-:W-:-:S03]  /*559b0*/  FMUL R12, R13, R2 ;  /* 0x000000020d0c7220 */ /* 0x008fc60000400000 */
[----:B------:R-:W3:Y:S02]  /*559c0*/  LDL.LU R165, [R1+0xbcc] ;  /* 0x000bcc0001a57983 */ /* 0x000ee40000300800 */
[----:B------:R-:W-:Y:S02]  /*559d0*/  F2FP.BF16.F32.PACK_AB R12, RZ, R12 ;  /* 0x0000000cff0c723e */ /* 0x000fe400000010ff */
[----:B------:R-:W3:Y:S04]  /*559e0*/  LDL.LU R163, [R1+0xbd0] ;  /* 0x000bd00001a37983 */ /* 0x000ee80000300800 */
[----:B------:R0:W-:Y:S01]  /*559f0*/  @P6 STG.E.U16 desc[UR46][R8.64+0x2], R12 ;  /* 0x0000020c08006986 */ /* 0x0001e2000c10152e */
[----:B----4-:R-:W-:-:S03]  /*55a00*/  FMUL R14, R14, R2 ;  /* 0x000000020e0e7220 */ /* 0x010fc60000400000 */
[----:B------:R-:W4:Y:S04]  /*55a10*/  LDL.LU R162, [R1+0xbd4] ;  /* 0x000bd40001a27983 */ /* 0x000f280000300800 */
[----:B------:R-:W4:Y:S01]  /*55a20*/  LDL.LU R161, [R1+0xbd8] ;  /* 0x000bd80001a17983 */ /* 0x000f220000300800 */
[----:B0-----:R-:W-:-:S03]  /*55a30*/  IADD3 R12, P6, R8, UR5, RZ ;  /* 0x00000005080c7c10 */ /* 0x001fc6000ffde0ff */
[----:B------:R-:W4:Y:S01]  /*55a40*/  LDL.LU R160, [R1+0xbdc] ;  /* 0x000bdc0001a07983 */ /* 0x000f220000300800 */
[----:B------:R-:W-:-:S03]  /*55a50*/  IADD3.X R13, R9, UR4, RZ, P6, !PT ;  /* 0x00000004090d7c10 */ /* 0x000fc6000b7fe4ff */
[----:B------:R-:W4:Y:S01]  /*55a60*/  LDL.LU R159, [R1+0xbe0] ;  /* 0x000be000019f7983 */ /* 0x000f220000300800 */
[----:B------:R-:W-:Y:S02]  /*55a70*/  IADD3 R22, P6, R8, UR5, RZ ;  /* 0x0000000508167c10 */ /* 0x000fe4000ffde0ff */
[----:B------:R-:W-:Y:S01]  /*55a80*/  F2FP.BF16.F32.PACK_AB R14, RZ, R14 ;  /* 0x0000000eff0e723e */ /* 0x000fe200000010ff */
[----:B------:R-:W4:Y:S01]  /*55a90*/  LDL.LU R158, [R1+0xbe4] ;  /* 0x000be400019e7983 */ /* 0x000f220000300800 */
[----:B------:R-:W-:Y:S02]  /*55aa0*/  IADD3.X R23, R9, UR4, RZ, P6, !PT ;  /* 0x0000000409177c10 */ /* 0x000fe4000b7fe4ff */
[----:B------:R-:W-:Y:S01]  /*55ab0*/  IADD3 R152, P6, R4, UR5, RZ ;  /* 0x0000000504987c10 */ /* 0x000fe2000ffde0ff */
[----:B------:R-:W4:Y:S03]  /*55ac0*/  LDL.LU R157, [R1+0xbe8] ;  /* 0x000be800019d7983 */ /* 0x000f260000300800 */
[----:B------:R-:W-:Y:S01]  /*55ad0*/  IADD3.X R153, R5, UR4, RZ, P6, !PT ;  /* 0x0000000405997c10 */ /* 0x000fe2000b7fe4ff */
[----:B------:R-:W4:Y:S01]  /*55ae0*/  LDL.LU R156, [R1+0xbec] ;  /* 0x000bec00019c7983 */ /* 0x000f220000300800 */
[----:B------:R-:W-:-:S03]  /*55af0*/  ISETP.GT.AND P6, PT, R0, 0x88, P5 ;  /* 0x000000880000780c */ /* 0x000fc60002fc4270 */
[----:B------:R-:W4:Y:S04]  /*55b00*/  LDL.LU R155, [R1+0xbf0] ;  /* 0x000bf000019b7983 */ /* 0x000f280000300800 */
[----:B------:R-:W4:Y:S04]  /*55b10*/  LDL.LU R154, [R1+0xbf4] ;  /* 0x000bf400019a7983 */ /* 0x000f280000300800 */
[----:B------:R-:W4:Y:S04]  /*55b20*/  LDL.LU R21, [R1+0xbf8] ;  /* 0x000bf80001157983 */ /* 0x000f280000300800 */
[----:B------:R-:W4:Y:S04]  /*55b30*/  LDL.LU R15, [R1+0xbfc] ;  /* 0x000bfc00010f7983 */ /* 0x000f280000300800 */
[----:B------:R0:W-:Y:S04]  /*55b40*/  @P6 STG.E.U16 desc[UR46][R12.64], R14 ;  /* 0x0000000e0c006986 */ /* 0x0001e8000c10152e */
[----:B0-----:R-:W5:Y:S01]  /*55b50*/  LDL.LU R14, [R1+0xa0c] ;  /* 0x000a0c00010e7983 */ /* 0x001f620000300800 */
[----:B------:R-:W-:-:S04]  /*55b60*/  ISETP.GT.AND P6, PT, R3, 0x1, PT ;  /* 0x000000010300780c */ /* 0x000fc80003fc4270 */
[----:B------:R-:W-:Y:S01]  /*55b70*/  ISETP.GT.AND P6, PT, R0, 0x88, P6 ;  /* 0x000000880000780c */ /* 0x000fe200037c4270 */
[----:B-----5:R-:W-:-:S05]  /*55b80*/  FMUL R14, R14, R2 ;  /* 0x000000020e0e7220 */ /* 0x020fca0000400000 */
[----:B------:R-:W-:-:S07]  /*55b90*/  F2FP.BF16.F32.PACK_AB R14, RZ, R14 ;  /* 0x0000000eff0e723e */ /* 0x000fce00000010ff */
        /* <DEDUP_REMOVED lines=240> */
[----:B------:R0:W-:Y:S01]  /*56aa0*/  @P6 STG.E.U16 desc[UR46][R22.64+0xa2], R14 ;  /* 0x0000a20e16006986 */ /* 0x0001e2000c10152e */
[----:B------:R-:W-:-:S04]  /*56ab0*/  ISETP.GT.AND P6, PT, R3, 0x58, PT ;  /* 0x000000580300780c */ /* 0x000fc80003fc4270 */
[----:B------:R-:W-:Y:S01]  /*56ac0*/  ISETP.GT.AND P6, PT, R0, 0x80, P6 ;  /* 0x000000800000780c */ /* 0x000fe200037c4270 */
[----:B0-----:R-:W-:-:S05]  /*56ad0*/  FMUL R14, R20, R2 ;  /* 0x00000002140e7220 */ /* 0x001fca0000400000 */
        /* <DEDUP_REMOVED lines=234> */
[----:B--2---:R-:W-:-:S05]  /*57980*/  FMUL R14, R189, R2 ;  /* 0x00000002bd0e7220 */ /* 0x004fca0000400000 */
        /* <DEDUP_REMOVED lines=119> */
[----:B---3--:R-:W-:-:S05]  /*58100*/  FMUL R14, R165, R2 ;  /* 0x00000002a50e7220 */ /* 0x008fca0000400000 */
[----:B------:R-:W-:-:S07]  /*58110*/  F2FP.BF16.F32.PACK_AB R14, RZ, R14 ;  /* 0x0000000eff0e723e */ /* 0x000fce00000010ff */
[----:B------:R0:W-:Y:S01]  /*58120*/  @P6 STG.E.U16 desc[UR46][R22.64+0x1c2], R14 ;  /* 0x0001c20e16006986 */ /* 0x0001e2000c10152e */
[----:B------:R-:W-:-:S04]  /*58130*/  ISETP.GT.AND P6, PT, R3, 0xe8, PT ;  /* 0x000000e80300780c */ /* 0x000fc80003fc4270 */
[----:B------:R-:W-:Y:S01]  /*58140*/  ISETP.GT.AND P6, PT, R0, 0x80, P6 ;  /* 0x000000800000780c */ /* 0x000fe200037c4270 */
[----:B0-----:R-:W-:-:S05]  /*58150*/  FMUL R14, R163, R2 ;  /* 0x00000002a30e7220 */ /* 0x001fca0000400000 */
[----:B------:R-:W-:-:S07]  /*58160*/  F2FP.BF16.F32.PACK_AB R14, RZ, R14 ;  /* 0x0000000eff0e723e */ /* 0x000fce00000010ff */
[----:B------:R4:W-:Y:S01]  /*58170*/  @P6 STG.E.U16 desc[UR46][R8.64+0x1d0], R14 ;  /* 0x0001d00e08006986 */ /* 0x0009e2000c10152e */
[----:B------:R-:W-:Y:S01]  /*58180*/  ISETP.GT.AND P6, PT, R0, 0x80, P4 ;  /* 0x000000800000780c */ /* 0x000fe200027c4270 */
[----:B----4-:R-:W-:-:S05]  /*58190*/  FMUL R14, R162, R2 ;  /* 0x00000002a20e7220 */ /* 0x010fca0000400000 */
        /* <DEDUP_REMOVED lines=36> */
[----:B0-----:R-:W-:Y:S02]  /*583e0*/  FMUL R14, R21, R2 ;  /* 0x00000002150e7220 */ /* 0x001fe40000400000 */
[----:B------:R-:W2:Y:S03]  /*583f0*/  LDL.LU R21, [R1+0x800] ;  /* 0x0008000001157983 */ /* 0x000ea60000300800 */
        /* <DEDUP_REMOVED lines=83> */
[----:B------:R-:W4:Y:S01]  /*58930*/  LDL.LU R14, [R1+0x808] ;  /* 0x00080800010e7983 */ /* 0x000f220000300800 */
[----:B------:R-:W-:-:S02]  /*58940*/  ISETP.GT.AND P6, PT, R0, 0x88, P1 ;  /* 0x000000880000780c */ /* 0x000fc40000fc4270 */
[----:B------:R-:W-:-:S11]  /*58950*/  F2FP.BF16.F32.PACK_AB R12, RZ, R12 ;  /* 0x0000000cff0c723e */ /* 0x000fd600000010ff */
[----:B------:R2:W-:Y:S01]  /*58960*/  @P6 STG.E.U16 desc[UR46][R22.64+0x1f2], R12 ;  /* 0x0001f20c16006986 */ /* 0x0005e2000c10152e */
[----:B------:R-:W-:Y:S01]  /*58970*/  ISETP.GT.AND P6, PT, R0, 0x100, P5 ;  /* 0x000001000000780c */ /* 0x000fe20002fc4270 */
[----:B--2---:R-:W-:-:S05]  /*58980*/  FMUL R12, R21, R2 ;  /* 0x00000002150c7220 */ /* 0x004fca0000400000 */
[----:B------:R-:W-:-:S07]  /*58990*/  F2FP.BF16.F32.PACK_AB R12, RZ, R12 ;  /* 0x0000000cff0c723e */ /* 0x000fce00000010ff */
[----:B------:R3:W-:Y:S01]  /*589a0*/  @P6 STG.E.U16 desc[UR46][R4.64], R12 ;  /* 0x0000000c04006986 */ /* 0x0007e2000c10152e */
[----:B------:R-:W-:-:S04]  /*589b0*/  ISETP.GT.AND P6, PT, R3, 0x1, PT ;  /* 0x000000010300780c */ /* 0x000fc80003fc4270 */
[----:B------:R-:W-:Y:S01]  /*589c0*/  ISETP.GT.AND P6, PT, R0, 0x100, P6 ;  /* 0x000001000000780c */ /* 0x000fe200037c4270 */
[----:B---3--:R-:W-:Y:S01]  /*589d0*/  FMUL R12, R15, R2 ;  /* 0x000000020f0c7220 */ /* 0x008fe20000400000 */
[----:B------:R-:W-:-:S04]  /*589e0*/  IMAD.U32 R154, RZ, RZ, UR6 ;  /* 0x00000006ff9a7e24 */ /* 0x000fc8000f8e00ff */
[----:B------:R-:W-:Y:S01]  /*589f0*/  F2FP.BF16.F32.PACK_AB R12, RZ, R12 ;  /* 0x0000000cff0c723e */ /* 0x000fe200000010ff */
[----:B------:R-:W-:Y:S01]  /*58a00*/  UIMAD UR10, UR7, 0x300, URZ ;  /* 0x00000300070a78a4 */ /* 0x000fe2000f8e023f */
[----:B------:R-:W-:-:S05]  /*58a10*/  IMAD.WIDE.U32 R154, R154, 0x300, R10 ;  /* 0x000003009a9a7825 */ /* 0x000fca00078e000a */
[----:B------:R0:W-:Y:S01]  /*58a20*/  @P6 STG.E.U16 desc[UR46][R4.64+0x2], R12 ;  /* 0x0000020c04006986 */ /* 0x0001e2000c10152e */
[----:B------:R-:W-:Y:S01]  /*58a30*/  IADD3 R20, P6, R4, UR5, RZ ;  /* 0x0000000504147c10 */ /* 0x000fe2000ffde0ff */
[----:B------:R-:W-:-:S03]  /*58a40*/  VIADD R15, R155, UR10 ;  /* 0x0000000a9b0f7c36 */ /* 0x000fc60008000000 */
[----:B------:R-:W-:Y:S02]  /*58a50*/  IADD3.X R21, R5, UR4, RZ, P6, !PT ;  /* 0x0000000405157c10 */ /* 0x000fe4000b7fe4ff */
[----:B0-----:R-:W-:-:S04]  /*58a60*/  IADD3 R12, P6, R154, UR5, RZ ;  /* 0x000000059a0c7c10 */ /* 0x001fc8000ffde0ff */
[----:B------:R-:W-:Y:S02]  /*58a70*/  IADD3.X R13, R15, UR4, RZ, P6, !PT ;  /* 0x000000040f0d7c10 */ /* 0x000fe4000b7fe4ff */
[----:B------:R-:W-:Y:S01]  /*58a80*/  ISETP.GT.AND P6, PT, R0, 0x108, P5 ;  /* 0x000001080000780c */ /* 0x000fe20002fc4270 */
[----:B----4-:R-:W-:-:S05]  /*58a90*/  FMUL R14, R14, R2 ;  /* 0x000000020e0e7220 */ /* 0x010fca0000400000 */
[----:B------:R-:W-:-:S07]  /*58aa0*/  F2FP.BF16.F32.PACK_AB R14, RZ, R14 ;  /* 0x0000000eff0e723e */ /* 0x000fce00000010ff */
[----:B------:R0:W-:Y:S04]  /*58ab0*/  @P6 STG.E.U16 desc[UR46][R152.64], R14 ;  /* 0x0000000e98006986 */ /* 0x0001e8000c10152e */
[----:B0-----:R-:W2:Y:S01]  /*58ac0*/  LDL.LU R14, [R1+0x80c] ;  /* 0x00080c00010e7983 */ /* 0x001ea20000300800 */
[----:B------:R-:W-:-:S04]  /*58ad0*/  ISETP.GT.AND P6, PT, R3, 0x1, PT ;  /* 0x000000010300780c */ /* 0x000fc80003fc4270 */
[----:B------:R-:W-:Y:S01]  /*58ae0*/  ISETP.GT.AND P6, PT, R0, 0x108, P6 ;  /* 0x000001080000780c */ /* 0x000fe200037c4270 */
[----:B--2---:R-:W-:-:S05]  /*58af0*/  FMUL R14, R14, R2 ;  /* 0x000000020e0e7220 */ /* 0x004fca0000400000 */
        /* <DEDUP_REMOVED lines=652> */
[----:B------:R0:W-:Y:S04]  /*5b3c0*/  @P6 STG.E.U16 desc[UR46][R152.64+0x1f0], R14 ;  /* 0x0001f00e98006986 */ /* 0x0001e8000c10152e */
[----:B0-----:R-:W2:Y:S04]  /*5b3d0*/  LDL.LU R152, [R1+0x6c0] ;  /* 0x0006c00001987983 */ /* 0x001ea80000300800 */
        /* <DEDUP_REMOVED lines=65> */
[----:B------:R-:W5:Y:S01]  /*5b7f0*/  LDL.LU R171, [R1+0x7c4] ;  /* 0x0007c40001ab7983 */ /* 0x000f620000300800 */
[----:B------:R-:W-:-:S03]  /*5b800*/  FMUL R14, R156, R2 ;  /* 0x000000029c0e7220 */ /* 0x000fc60000400000 */
        /* <DEDUP_REMOVED lines=15> */
[----:B------:R0:W-:Y:S04]  /*5b900*/  @P6 STG.E.U16 desc[UR46][R20.64+0x1f2], R14 ;  /* 0x0001f20e14006986 */ /* 0x0001e8000c10152e */
[----:B0-----:R-:W2:Y:S01]  /*5b910*/  LDL.LU R14, [R1+0x600] ;  /* 0x00060000010e7983 */ /* 0x001ea20000300800 */
[----:B------:R-:W-:Y:S01]  /*5b920*/  ISETP.GT.AND P6, PT, R0, 0x180, P5 ;  /* 0x000001800000780c */ /* 0x000fe20002fc4270 */
[----:B--2---:R-:W-:-:S05]  /*5b930*/  FMUL R14, R14, R2 ;  /* 0x000000020e0e7220 */ /* 0x004fca0000400000 */
[----:B------:R-:W-:-:S04]  /*5b940*/  F2FP.BF16.F32.PACK_AB R14, RZ, R14 ;  /* 0x0000000eff0e723e */ /* 0x000fc800000010ff */
[----:B------:R-:W-:-:S03]  /*5b950*/  PRMT R19, R14, 0x7610, R19 ;  /* 0x000076100e137816 */ /* 0x000fc60000000013 */
[----:B------:R-:W-:-:S05]  /*5b960*/  @P6 IMAD.MOV.U32 R14, RZ, RZ, R154 ;  /* 0x000000ffff0e6224 */ /* 0x000fca00078e009a */
[----:B------:R0:W-:Y:S04]  /*5b970*/  @P6 STG.E.U16 desc[UR46][R14.64], R19 ;  /* 0x000000130e006986 */ /* 0x0001e8000c10152e */
[----:B0-----:R-:W2:Y:S01]  /*5b980*/  LDL.LU R14, [R1+0x604] ;  /* 0x00060400010e7983 */ /* 0x001ea20000300800 */
[----:B------:R-:W-:-:S04]  /*5b990*/  ISETP.GT.AND P6, PT, R3, 0x1, PT ;  /* 0x000000010300780c */ /* 0x000fc80003fc4270 */
[----:B------:R-:W-:Y:S01]  /*5b9a0*/  ISETP.GT.AND P6, PT, R0, 0x180, P6 ;  /* 0x000001800000780c */ /* 0x000fe200037c4270 */
[----:B--2---:R-:W-:-:S05]  /*5b9b0*/  FMUL R14, R14, R2 ;  /* 0x000000020e0e7220 */ /* 0x004fca0000400000 */
[----:B------:R-:W-:-:S04]  /*5b9c0*/  F2FP.BF16.F32.PACK_AB R14, RZ, R14 ;  /* 0x0000000eff0e723e */ /* 0x000fc800000010ff */
[----:B------:R-:W-:-:S03]  /*5b9d0*/  PRMT R19, R14, 0x7610, R19 ;  /* 0x000076100e137816 */ /* 0x000fc60000000013 */
[----:B------:R-:W-:-:S05]  /*5b9e0*/  @P6 IMAD.MOV.U32 R14, RZ, RZ, R154 ;  /* 0x000000ffff0e6224 */ /* 0x000fca00078e009a */
[----:B------:R0:W-:Y:S04]  /*5b9f0*/  @P6 STG.E.U16 desc[UR46][R14.64+0x2], R19 ;  /* 0x000002130e006986 */ /* 0x0001e8000c10152e */
[----:B0-----:R-:W2:Y:S01]  /*5ba00*/  LDL.LU R14, [R1+0x608] ;  /* 0x00060800010e7983 */ /* 0x001ea20000300800 */
        /* <DEDUP_REMOVED lines=303> */
[----:B------:R-:W-:Y:S02]  /*5cd00*/  ISETP.GT.AND P5, PT, R0, 0x188, P6 ;  /* 0x000001880000780c */ /* 0x000fe400037a4270 */
[----:B------:R-:W-:Y:S01]  /*5cd10*/  ISETP.GT.AND P6, PT, R3, 0x60, PT ;  /* 0x000000600300780c */ /* 0x000fe20003fc4270 */
[----:B--2---:R-:W-:-:S05]  /*5cd20*/  FMUL R14, R14, R2 ;  /* 0x000000020e0e7220 */ /* 0x004fca0000400000 */
[----:B------:R-:W-:-:S05]  /*5cd30*/  F2FP.BF16.F32.PACK_AB R14, RZ, R14 ;  /* 0x0000000eff0e723e */ /* 0x000fca00000010ff */
[----:B------:R0:W-:Y:S01]  /*5cd40*/  @P5 STG.E.U16 desc[UR46][R12.64+0xb2], R14 ;  /* 0x0000b20e0c005986 */ /* 0x0001e2000c10152e */
[----:B------:R-:W-:Y:S01]  /*5cd50*/  ISETP.GT.AND P5, PT, R0, 0x180, P6 ;  /* 0x000001800000780c */ /* 0x000fe200037a4270 */
[----:B0-----:R-:W-:-:S05]  /*5cd60*/  FMUL R14, R152, R2 ;  /* 0x00000002980e7220 */ /* 0x001fca0000400000 */
[----:B------:R-:W-:-:S04]  /*5cd70*/  F2FP.BF16.F32.PACK_AB R14, RZ, R14 ;  /* 0x0000000eff0e723e */ /* 0x000fc800000010ff */
[----:B------:R-:W-:-:S03]  /*5cd80*/  PRMT R19, R14, 0x7610, R19 ;  /* 0x000076100e137816 */ /* 0x000fc60000000013 */
[----:B------:R-:W-:Y:S01]  /*5cd90*/  @P5 IMAD.MOV.U32 R14, RZ, RZ, R154 ;  /* 0x000000ffff0e5224 */ /* 0x000fe200078e009a */
[----:B------:R-:W-:-:S04]  /*5cda0*/  ISETP.GT.AND P6, PT, R3, 0x61, PT ;  /* 0x000000610300780c */ /* 0x000fc80003fc4270 */
[----:B------:R3:W-:Y:S01]  /*5cdb0*/  @P5 STG.E.U16 desc[UR46][R14.64+0xc0], R19 ;  /* 0x0000c0130e005986 */ /* 0x0007e2000c10152e */
[----:B------:R-:W-:Y:S01]  /*5cdc0*/  ISETP.GT.AND P5, PT, R0, 0x180, P6 ;  /* 0x000001800000780c */ /* 0x000fe200037a4270 */
[----:B---3--:R-:W-:Y:S02]  /*5cdd0*/  FMUL R14, R235, R2 ;  /* 0x00000002eb0e7220 */ /* 0x008fe40000400000 */
[----:B------:R-:W2:Y:S03]  /*5cde0*/  LDL.LU R235, [R1+0x4e4] ;  /* 0x0004e40001eb7983 */ /* 0x000ea60000300800 */
[----:B------:R-:W-:-:S04]  /*5cdf0*/  F2FP.BF16.F32.PACK_AB R14, RZ, R14 ;  /* 0x0000000eff0e723e */ /* 0x000fc800000010ff */
[----:B------:R-:W-:-:S03]  /*5ce00*/  PRMT R19, R14, 0x7610, R19 ;  /* 0x000076100e137816 */ /* 0x000fc60000000013 */
[----:B------:R-:W-:-:S05]  /*5ce10*/  @P5 IMAD.MOV.U32 R14, RZ, RZ, R154 ;  /* 0x000000ffff0e5224 */ /* 0x000fca00078e009a */
[----:B------:R4:W-:Y:S01]  /*5ce20*/  @P5 STG.E.U16 desc[UR46][R14.64+0xc2], R19 ;  /* 0x0000c2130e005986 */ /* 0x0009e2000c10152e */
[----:B------:R-:W-:-:S04]  /*5ce30*/  ISETP.GT.AND P5, PT, R3, 0x60, PT ;  /* 0x000000600300780c */ /* 0x000fc80003fa4270 */
[----:B------:R-:W-:Y:S01]  /*5ce40*/  ISETP.GT.AND P5, PT, R0, 0x188, P5 ;  /* 0x000001880000780c */ /* 0x000fe20002fa4270 */
[----:B----4-:R-:W-:Y:S02]  /*5ce50*/  FMUL R14, R234, R2 ;  /* 0x00000002ea0e7220 */ /* 0x010fe40000400000 */
[----:B------:R-:W3:Y:S03]  /*5ce60*/  LDL.LU R234, [R1+0x4e8] ;  /* 0x0004e80001ea7983 */ /* 0x000ee60000300800 */
[----:B------:R-:W-:-:S07]  /*5ce70*/  F2FP.BF16.F32.PACK_AB R14, RZ, R14 ;  /* 0x0000000eff0e723e */ /* 0x000fce00000010ff */
[----:B------:R5:W-:Y:S01]  /*5ce80*/  @P5 STG.E.U16 desc[UR46][R12.64+0xc0], R14 ;  /* 0x0000c00e0c005986 */ /* 0x000be2000c10152e */
[----:B------:R-:W-:Y:S02]  /*5ce90*/  ISETP.GT.AND P5, PT, R0, 0x188, P6 ;  /* 0x000001880000780c */ /* 0x000fe400037a4270 */
[----:B------:R-:W-:Y:S01]  /*5cea0*/  ISETP.GT.AND P6, PT, R3, 0x68, PT ;  /* 0x000000680300780c */ /* 0x000fe20003fc4270 */
[----:B-----5:R-:W-:Y:S02]  /*5ceb0*/  FMUL R14, R233, R2 ;  /* 0x00000002e90e7220 */ /* 0x020fe40000400000 */
[----:B------:R-:W4:Y:S03]  /*5cec0*/  LDL.LU R233, [R1+0x4ec] ;  /* 0x0004ec0001e97983 */ /* 0x000f260000300800 */
[----:B------:R-:W-:-:S05]  /*5ced0*/  F2FP.BF16.F32.PACK_AB R14, RZ, R14 ;  /* 0x0000000eff0e723e */ /* 0x000fca00000010ff */
[----:B------:R0:W-:Y:S01]  /*5cee0*/  @P5 STG.E.U16 desc[UR46][R12.64+0xc2], R14 ;  /* 0x0000c20e0c005986 */ /* 0x0001e2000c10152e */
[----:B------:R-:W-:Y:S01]  /*5cef0*/  ISETP.GT.AND P5, PT, R0, 0x180, P6 ;  /* 0x000001800000780c */ /* 0x000fe200037a4270 */
[----:B0-----:R-:W-:Y:S01]  /*5cf00*/  FMUL R14, R232, R2 ;  /* 0x00000002e80e7220 */ /* 0x001fe20000400000 */
[----:B------:R-:W-:Y:S01]  /*5cf10*/  ISETP.GT.AND P6, PT, R3, 0x69, PT ;  /* 0x000000690300780c */ /* 0x000fe20003fc4270 */
[----:B------:R-:W5:Y:S03]  /*5cf20*/  LDL.LU R232, [R1+0x4f0] ;  /* 0x0004f00001e87983 */ /* 0x000f660000300800 */
[----:B------:R-:W-:-:S04]  /*5cf30*/  F2FP.BF16.F32.PACK_AB R14, RZ, R14 ;  /* 0x0000000eff0e723e */ /* 0x000fc800000010ff */
[----:B------:R-:W-:-:S03]  /*5cf40*/  PRMT R19, R14, 0x7610, R19 ;  /* 0x000076100e137816 */ /* 0x000fc60000000013 */
[----:B------:R-:W-:-:S05]  /*5cf50*/  @P5 IMAD.MOV.U32 R14, RZ, RZ, R154 ;  /* 0x000000ffff0e5224 */ /* 0x000fca00078e009a */
[----:B------:R0:W-:Y:S01]  /*5cf60*/  @P5 STG.E.U16 desc[UR46][R14.64+0xd0], R19 ;  /* 0x0000d0130e005986 */ /* 0x0001e2000c10152e */
[----:B------:R-:W-:Y:S01]  /*5cf70*/  ISETP.GT.AND P5, PT, R0, 0x180, P6 ;  /* 0x000001800000780c */ /* 0x000fe200037a4270 */
[----:B0-----:R-:W-:Y:S02]  /*5cf80*/  FMUL R14, R231, R2 ;  /* 0x00000002e70e7220 */ /* 0x001fe40000400000 */
[----:B------:R-:W5:Y:S03]  /*5cf90*/  LDL.LU R231, [R1+0x4f4] ;  /* 0x0004f40001e77983 */ /* 0x000f660000300800 */
[----:B------:R-:W-:-:S04]  /*5cfa0*/  F2FP.BF16.F32.PACK_AB R14, RZ, R14 ;  /* 0x0000000eff0e723e */ /* 0x000fc800000010ff */
[----:B------:R-:W-:-:S03]  /*5cfb0*/  PRMT R19, R14, 0x7610, R19 ;  /* 0x000076100e137816 */ /* 0x000fc60000000013 */
[----:B------:R-:W-:-:S05]  /*5cfc0*/  @P5 IMAD.MOV.U32 R14, RZ, RZ, R154 ;  /* 0x000000ffff0e5224 */ /* 0x000fca00078e009a */
[----:B------:R0:W-:Y:S01]  /*5cfd0*/  @P5 STG.E.U16 desc[UR46][R14.64+0xd2], R19 ;  /* 0x0000d2130e005986 */ /* 0x0001e2000c10152e */
[----:B------:R-:W-:-:S04]  /*5cfe0*/  ISETP.GT.AND P5, PT, R3, 0x68, PT ;  /* 0x000000680300780c */ /* 0x000fc80003fa4270 */
[----:B------:R-:W-:Y:S01]  /*5cff0*/  ISETP.GT.AND P5, PT, R0, 0x188, P5 ;  /* 0x000001880000780c */ /* 0x000fe20002fa4270 */
[----:B0-----:R-:W-:Y:S02]  /*5d000*/  FMUL R14, R230, R2 ;  /* 0x00000002e60e7220 */ /* 0x001fe40000400000 */
[----:B------:R-:W5:Y:S03]  /*5d010*/  LDL.LU R230, [R1+0x4f8] ;  /* 0x0004f80001e67983 */ /* 0x000f660000300800 */
[----:B------:R-:W-:-:S07]  /*5d020*/  F2FP.BF16.F32.PACK_AB R14, RZ, R14 ;  /* 0x0000000eff0e723e */ /* 0x000fce00000010ff */
[----:B------:R0:W-:Y:S01]  /*5d030*/  @P5 STG.E.U16 desc[UR46][R12.64+0xd0], R14 ;  /* 0x0000d00e0c005986 */ /* 0x0001e2000c10152e */
[----:B------:R-:W-:Y:S02]  /*5d040*/  ISETP.GT.AND P5, PT, R0, 0x188, P6 ;  /* 0x000001880000780c */ /* 0x000fe400037a4270 */
[----:B------:R-:W-:Y:S01]  /*5d050*/  ISETP.GT.AND P6, PT, R3, 0x70, PT ;  /* 0x000000700300780c */ /* 0x000fe20003fc4270 */
[----:B0-----:R-:W-:Y:S02]  /*5d060*/  FMUL R14, R229, R2 ;  /* 0x00000002e50e7220 */ /* 0x001fe40000400000 */
[----:B------:R-:W5:Y:S03]  /*5d070*/  LDL.LU R229, [R1+0x4fc] ;  /* 0x0004fc0001e57983 */ /* 0x000f660000300800 */
        /* <DEDUP_REMOVED lines=79> */
[-C--:B0-----:R-:W-:Y:S01]  /*5d570*/  FMUL R14, R217, R2.reuse ;  /* 0x00000002d90e7220 */ /* 0x081fe20000400000 */
[----:B------:R-:W-:Y:S01]  /*5d580*/  FMUL R152, R167, R2 ;  /* 0x00000002a7987220 */ /* 0x000fe20000400000 */
        /* <DEDUP_REMOVED lines=39> */
[----:B0-----:R-:W-:Y:S01]  /*5d800*/  FMUL R14, R211, R2 ;  /* 0x00000002d30e7220 */ /* 0x001fe20000400000 */
[----:B------:R-:W-:Y:S01]  /*5d810*/  F2FP.BF16.F32.PACK_AB R152, RZ, R152 ;  /* 0x00000098ff98723e */ /* 0x000fe200000010ff */
        /* <DEDUP_REMOVED lines=53> */
[-C--:B0-----:R-:W-:Y:S01]  /*5db70*/  FMUL R14, R203, R2.reuse ;  /* 0x00000002cb0e7220 */ /* 0x081fe20000400000 */
[----:B------:R-:W-:Y:S01]  /*5db80*/  FMUL R157, R157, R2 ;  /* 0x000000029d9d7220 */ /* 0x000fe20000400000 */
        /* <DEDUP_REMOVED lines=232> */
[----:B------:R-:W-:Y:S01]  /*5ea10*/  ISETP.GT.AND P5, PT, R0, 0x188, P6 ;  /* 0x000001880000780c */ /* 0x000fe200037a4270 */
[----:B0-----:R-:W-:Y:S01]  /*5ea20*/  FMUL R14, R169, R2 ;  /* 0x00000002a90e7220 */ /* 0x001fe20000400000 */
[----:B------:R-:W-:Y:S01]  /*5ea30*/  ISETP.GT.AND P6, PT, R3, 0xe8, PT ;  /* 0x000000e80300780c */ /* 0x000fe20003fc4270 */
[----:B------:R-:W5:Y:S03]  /*5ea40*/  LDL.LU R169, [R1+0x5ec] ;  /* 0x0005ec0001a97983 */ /* 0x000f660000300800 */
[----:B------:R-:W-:-:S04]  /*5ea50*/  F2FP.BF16.F32.PACK_AB R14, RZ, R14 ;  /* 0x0000000eff0e723e */ /* 0x000fc800000010ff */
[----:B------:R-:W-:Y:S01]  /*5ea60*/  PRMT R19, R14, 0x7610, R19 ;  /* 0x000076100e137816 */ /* 0x000fe20000000013 */
[----:B------:R-:W-:Y:S02]  /*5ea70*/  FMUL R14, R168, R2 ;  /* 0x00000002a80e7220 */ /* 0x000fe40000400000 */
[----:B------:R-:W5:Y:S04]  /*5ea80*/  LDL.LU R168, [R1+0x5f4] ;  /* 0x0005f40001a87983 */ /* 0x000f680000300800 */
[----:B------:R0:W-:Y:S01]  /*5ea90*/  @P5 STG.E.U16 desc[UR46][R12.64+0x1c2], R19 ;  /* 0x0001c2130c005986 */ /* 0x0001e2000c10152e */
[----:B------:R-:W-:Y:S02]  /*5eaa0*/  ISETP.GT.AND P5, PT, R0, 0x180, P6 ;  /* 0x000001800000780c */ /* 0x000fe400037a4270 */
[----:B------:R-:W-:Y:S01]  /*5eab0*/  F2FP.BF16.F32.PACK_AB R14, RZ, R14 ;  /* 0x0000000eff0e723e */ /* 0x000fe200000010ff */
[----:B------:R-:W5:Y:S03]  /*5eac0*/  LDL.LU R167, [R1+0x5f0] ;  /* 0x0005f00001a77983 */ /* 0x000f660000300800 */
[----:B------:R-:W-:-:S07]  /*5ead0*/  PRMT R153, R14, 0x7610, R153 ;  /* 0x000076100e997816 */ /* 0x000fce0000000099 */
[----:B------:R-:W-:-:S05]  /*5eae0*/  @P5 IMAD.MOV.U32 R14, RZ, RZ, R154 ;  /* 0x000000ffff0e5224 */ /* 0x000fca00078e009a */
[----:B------:R1:W-:Y:S01]  /*5eaf0*/  @P5 STG.E.U16 desc[UR46][R14.64+0x1d0], R153 ;  /* 0x0001d0990e005986 */ /* 0x0003e2000c10152e */
[----:B------:R-:W-:Y:S01]  /*5eb00*/  ISETP.GT.AND P5, PT, R0, 0x180, P4 ;  /* 0x000001800000780c */ /* 0x000fe200027a4270 */
[----:B0-----:R-:W-:Y:S01]  /*5eb10*/  FMUL R19, R166, R2 ;  /* 0x00000002a6137220 */ /* 0x001fe20000400000 */
[----:B------:R-:W-:Y:S01]  /*5eb20*/  ISETP.GT.AND P6, PT, R0, 0x188, P6 ;  /* 0x000001880000780c */ /* 0x000fe200037c4270 */
[----:B------:R-:W5:Y:S03]  /*5eb30*/  LDL.LU R166, [R1+0x5f8] ;  /* 0x0005f80001a67983 */ /* 0x000f660000300800 */
[----:B------:R-:W-:-:S07]  /*5eb40*/  F2FP.BF16.F32.PACK_AB R19, RZ, R19 ;  /* 0x00000013ff13723e */ /* 0x000fce00000010ff */
[----:B-1----:R-:W-:Y:S01]  /*5eb50*/  @P5 IMAD.MOV.U32 R14, RZ, RZ, R154 ;  /* 0x000000ffff0e5224 */ /* 0x002fe200078e009a */
[----:B------:R-:W-:-:S04]  /*5eb60*/  PRMT R164, R19, 0x7610, R164 ;  /* 0x0000761013a47816 */ /* 0x000fc800000000a4 */
[----:B------:R0:W-:Y:S01]  /*5eb70*/  @P5 STG.E.U16 desc[UR46][R14.64+0x1d2], R152 ;  /* 0x0001d2980e005986 */ /* 0x0001e2000c10152e */
[C---:B------:R-:W-:Y:S02]  /*5eb80*/  ISETP.GT.AND P5, PT, R0.reuse, 0x180, P0 ;  /* 0x000001800000780c */ /* 0x040fe400007a4270 */
[C---:B------:R-:W-:Y:S01]  /*5eb90*/  ISETP.GT.AND P4, PT, R0.reuse, 0x188, P4 ;  /* 0x000001880000780c */ /* 0x040fe20002784270 */
[----:B------:R-:W-:Y:S01]  /*5eba0*/  FMUL R153, R165, R2 ;  /* 0x00000002a5997220 */ /* 0x000fe20000400000 */
[----:B------:R1:W-:Y:S01]  /*5ebb0*/  @P6 STG.E.U16 desc[UR46][R12.64+0x1d0], R164 ;  /* 0x0001d0a40c006986 */ /* 0x0003e2000c10152e */
[----:B------:R-:W-:-:S03]  /*5ebc0*/  ISETP.GT.AND P6, PT, R0, 0x180, P3 ;  /* 0x000001800000780c */ /* 0x000fc60001fc4270 */
[----:B------:R-:W-:Y:S01]  /*5ebd0*/  F2FP.BF16.F32.PACK_AB R19, RZ, R153 ;  /* 0x00000099ff13723e */ /* 0x000fe200000010ff */
[----:B------:R-:W-:Y:S01]  /*5ebe0*/  FMUL R163, R163, R2 ;  /* 0x00000002a3a37220 */ /* 0x000fe20000400000 */
[----:B0-----:R-:W-:Y:S01]  /*5ebf0*/  F2FP.BF16.F32.PACK_AB R14, RZ, R157 ;  /* 0x0000009dff0e723e */ /* 0x001fe200000010ff */
[----:B------:R-:W5:Y:S01]  /*5ec00*/  LDL.LU R165, [R1+0x5fc] ;  /* 0x0005fc0001a57983 */ /* 0x000f620000300800 */
[----:B------:R-:W-:Y:S02]  /*5ec10*/  F2FP.BF16.F32.PACK_AB R152, RZ, R156 ;  /* 0x0000009cff98723e */ /* 0x000fe400000010ff */
[----:B------:R-:W-:Y:S01]  /*5ec20*/  ISETP.GT.AND P0, PT, R0, 0x188, P0 ;  /* 0x000001880000780c */ /* 0x000fe20000704270 */
[----:B------:R0:W-:Y:S01]  /*5ec30*/  @P4 STG.E.U16 desc[UR46][R12.64+0x1d2], R19 ;  /* 0x0001d2130c004986 */ /* 0x0001e2000c10152e */
[----:B------:R-:W-:Y:S01]  /*5ec40*/  PRMT R156, R14, 0x7610, R156 ;  /* 0x000076100e9c7816 */ /* 0x000fe2000000009c */
[----:B------:R-:W-:Y:S01]  /*5ec50*/  @P5 IMAD.MOV.U32 R14, RZ, RZ, R154 ;  /* 0x000000ffff0e5224 */ /* 0x000fe200078e009a */
[----:B------:R-:W-:Y:S01]  /*5ec60*/  PRMT R153, R152, 0x7610, R153 ;  /* 0x0000761098997816 */ /* 0x000fe20000000099 */
[----:B------:R-:W-:Y:S01]  /*5ec70*/  FMUL R162, R162, R2 ;  /* 0x00000002a2a27220 */ /* 0x000fe20000400000 */
[----:B------:R-:W-:Y:S01]  /*5ec80*/  ISETP.GT.AND P4, PT, R0, 0x180, P2 ;  /* 0x000001800000780c */ /* 0x000fe20001784270 */
[----:B-1----:R-:W2:Y:S04]  /*5ec90*/  LDL.LU R164, [R1+0x4e0] ;  /* 0x0004e00001a47983 */ /* 0x002ea80000300800 */
[----:B------:R1:W-:Y:S01]  /*5eca0*/  @P5 STG.E.U16 desc[UR46][R14.64+0x1e0], R156 ;  /* 0x0001e09c0e005986 */ /* 0x0003e2000c10152e */
[----:B0-----:R-:W-:-:S02]  /*5ecb0*/  F2FP.BF16.F32.PACK_AB R19, RZ, R158 ;  /* 0x0000009eff13723e */ /* 0x001fc400000010ff */
[C---:B------:R-:W-:Y:S01]  /*5ecc0*/  ISETP.GT.AND P3, PT, R0.reuse, 0x188, P3 ;  /* 0x000001880000780c */ /* 0x040fe20001f64270 */
[----:B------:R-:W3:Y:S01]  /*5ecd0*/  LDL.LU R157, [R1+0x4dc] ;  /* 0x0004dc00019d7983 */ /* 0x000ee20000300800 */
[----:B------:R-:W-:Y:S01]  /*5ece0*/  PRMT R152, R19, 0x7610, R152 ;  /* 0x0000761013987816 */ /* 0x000fe20000000098 */
[----:B-1----:R-:W-:Y:S01]  /*5ecf0*/  @P6 IMAD.MOV.U32 R14, RZ, RZ, R154 ;  /* 0x000000ffff0e6224 */ /* 0x002fe200078e009a */
[C---:B------:R-:W-:Y:S01]  /*5ed00*/  ISETP.GT.AND P2, PT, R0.reuse, 0x188, P2 ;  /* 0x000001880000780c */ /* 0x040fe20001744270 */
[----:B------:R-:W4:Y:S04]  /*5ed10*/  LDL.LU R158, [R1+0x4d8] ;  /* 0x0004d800019e7983 */ /* 0x000f280000300800 */
[----:B------:R0:W-:Y:S04]  /*5ed20*/  @P6 STG.E.U16 desc[UR46][R14.64+0x1e2], R153 ;  /* 0x0001e2990e006986 */ /* 0x0001e8000c10152e */
[----:B------:R1:W-:Y:S01]  /*5ed30*/  @P0 STG.E.U16 desc[UR46][R12.64+0x1e0], R152 ;  /* 0x0001e0980c000986 */ /* 0x0003e2000c10152e */
[----:B------:R-:W-:-:S02]  /*5ed40*/  ISETP.GT.AND P0, PT, R0, 0x180, P1 ;  /* 0x000001800000780c */ /* 0x000fc40000f04270 */
[----:B------:R-:W-:Y:S01]  /*5ed50*/  F2FP.BF16.F32.PACK_AB R19, RZ, R159 ;  /* 0x0000009fff13723e */ /* 0x000fe200000010ff */
[----:B------:R-:W5:Y:S01]  /*5ed60*/  LDL.LU R156, [R1+0x4d4] ;  /* 0x0004d400019c7983 */ /* 0x000f620000300800 */
[----:B0-----:R-:W-:-:S03]  /*5ed70*/  F2FP.BF16.F32.PACK_AB R14, RZ, R161 ;  /* 0x000000a1ff0e723e */ /* 0x001fc600000010ff */
[----:B------:R0:W-:Y:S01]  /*5ed80*/  @P3 STG.E.U16 desc[UR46][R12.64+0x1e2], R19 ;  /* 0x0001e2130c003986 */ /* 0x0001e2000c10152e */
[----:B------:R-:W-:Y:S01]  /*5ed90*/  PRMT R153, R14, 0x7610, R153 ;  /* 0x000076100e997816 */ /* 0x000fe20000000099 */
[----:B------:R-:W-:Y:S01]  /*5eda0*/  @P4 IMAD.MOV.U32 R14, RZ, RZ, R154 ;  /* 0x000000ffff0e4224 */ /* 0x000fe200078e009a */
[----:B-1----:R-:W-:Y:S01]  /*5edb0*/  F2FP.BF16.F32.PACK_AB R152, RZ, R160 ;  /* 0x000000a0ff98723e */ /* 0x002fe200000010ff */
[----:B------:R-:W2:Y:S01]  /*5edc0*/  LDL.LU R159, [R1+0x4d0] ;  /* 0x0004d000019f7983 */ /* 0x000ea20000300800 */
[----:B------:R-:W-:-:S03]  /*5edd0*/  ISETP.GT.AND P1, PT, R0, 0x188, P1 ;  /* 0x000001880000780c */ /* 0x000fc60000f24270 */
[----:B------:R1:W-:Y:S01]  /*5ede0*/  @P4 STG.E.U16 desc[UR46][R14.64+0x1f0], R153 ;  /* 0x0001f0990e004986 */ /* 0x0003e2000c10152e */
[----:B0-----:R-:W-:-:S03]  /*5edf0*/  F2FP.BF16.F32.PACK_AB R19, RZ, R162 ;  /* 0x000000a2ff13723e */ /* 0x001fc600000010ff */
[----:B------:R-:W3:Y:S04]  /*5ee00*/  LDL.LU R161, [R1+0x4cc] ;  /* 0x0004cc0001a17983 */ /* 0x000ee80000300800 */
[----:B------:R-:W4:Y:S01]  /*5ee10*/  LDL.LU R160, [R1+0x4c8] ;  /* 0x0004c80001a07983 */ /* 0x000f220000300800 */
[----:B-1----:R-:W-:-:S03]  /*5ee20*/  @P0 IMAD.MOV.U32 R14, RZ, RZ, R154 ;  /* 0x000000ffff0e0224 */ /* 0x002fc600078e009a */
[----:B------:R-:W5:Y:S04]  /*5ee30*/  LDL.LU R162, [R1+0x4c4] ;  /* 0x0004c40001a27983 */ /* 0x000f680000300800 */
[----:B------:R0:W-:Y:S04]  /*5ee40*/  @P0 STG.E.U16 desc[UR46][R14.64+0x1f2], R152 ;  /* 0x0001f2980e000986 */ /* 0x0001e8000c10152e */
[----:B------:R1:W-:Y:S01]  /*5ee50*/  @P2 STG.E.U16 desc[UR46][R12.64+0x1f0], R19 ;  /* 0x0001f0130c002986 */ /* 0x0003e2000c10152e */
[----:B0-----:R-:W-:-:S03]  /*5ee60*/  F2FP.BF16.F32.PACK_AB R14, RZ, R163 ;  /* 0x000000a3ff0e723e */ /* 0x001fc600000010ff */
[----:B------:R-:W2:Y:S01]  /*5ee70*/  LDL.LU R15, [R1+0x400] ;  /* 0x00040000010f7983 */ /* 0x000ea20000300800 */
[----:B------:R-:W-:-:S03]  /*5ee80*/  PRMT R153, R14, 0x7610, R153 ;  /* 0x000076100e997816 */ /* 0x000fc60000000099 */
[----:B------:R-:W3:Y:S04]  /*5ee90*/  LDL.LU R152, [R1+0x408] ;  /* 0x0004080001987983 */ /* 0x000ee80000300800 */
[----:B-1----:R-:W4:Y:S04]  /*5eea0*/  LDL.LU R19, [R1+0x404] ;  /* 0x0004040001137983 */ /* 0x002f280000300800 */
[----:B------:R-:W5:Y:S04]  /*5eeb0*/  LDL.LU R163, [R1+0x4c0] ;  /* 0x0004c00001a37983 */ /* 0x000f680000300800 */
[----:B------:R0:W-:Y:S04]  /*5eec0*/  @P1 STG.E.U16 desc[UR46][R12.64+0x1f2], R153 ;  /* 0x0001f2990c001986 */ /* 0x0001e8000c10152e */
[----:B0-----:R-:W5:Y:S01]  /*5eed0*/  LDL.LU R13, [R1+0x40c] ;  /* 0x00040c00010d7983 */ /* 0x001f620000300800 */
[----:B------:R-:W-:-:S02]  /*5eee0*/  ISETP.GT.AND P6, PT, R3, 0x100, PT ;  /* 0x000001000300780c */ /* 0x000fc40003fc4270 */
[----:B------:R-:W-:Y:S01]  /*5eef0*/  ISETP.GT.AND P5, PT, R3, 0x101, PT ;  /* 0x000001010300780c */ /* 0x000fe20003fa4270 */
[----:B------:R-:W5:Y:S01]  /*5ef00*/  LDL.LU R153, [R1+0x4bc] ;  /* 0x0004bc0001997983 */ /* 0x000f620000300800 */
[C---:B------:R-:W-:Y:S02]  /*5ef10*/  ISETP.GT.AND P2, PT, R0.reuse, RZ, P6 ;  /* 0x000000ff0000720c */ /* 0x040fe40003744270 */
[C---:B------:R-:W-:Y:S02]  /*5ef20*/  ISETP.GT.AND P3, PT, R0.reuse, RZ, P5 ;  /* 0x000000ff0000720c */ /* 0x040fe40002f64270 */
[C---:B------:R-:W-:Y:S02]  /*5ef30*/  ISETP.GT.AND P4, PT, R0.reuse, 0x8, P6 ;  /* 0x000000080000780c */ /* 0x040fe40003784270 */
[----:B------:R-:W-:Y:S01]  /*5ef40*/  ISETP.GT.AND P0, PT, R0, 0x8, P5 ;  /* 0x000000080000780c */ /* 0x000fe20002f04270 */
[-C--:B--2---:R-:W-:Y:S01]  /*5ef50*/  FMUL R15, R15, R2.reuse ;  /* 0x000000020f0f7220 */ /* 0x084fe20000400000 */
[----:B---3--:R-:W-:-:S04]  /*5ef60*/  FMUL R152, R152, R2 ;  /* 0x0000000298987220 */ /* 0x008fc80000400000 */
[----:B------:R-:W-:Y:S01]  /*5ef70*/  F2FP.BF16.F32.PACK_AB R15, RZ, R15 ;  /* 0x0000000fff0f723e */ /* 0x000fe200000010ff */
[----:B----4-:R-:W-:Y:S01]  /*5ef80*/  FMUL R19, R19, R2 ;  /* 0x0000000213137220 */ /* 0x010fe20000400000 */
[----:B------:R-:W-:Y:S02]  /*5ef90*/  F2FP.BF16.F32.PACK_AB R12, RZ, R152 ;  /* 0x00000098ff0c723e */ /* 0x000fe400000010ff */
[----:B------:R-:W2:Y:S02]  /*5efa0*/  LDL.LU R152, [R1+0x4b8] ;  /* 0x0004b80001987983 */ /* 0x000ea40000300800 */
[----:B------:R-:W-:Y:S02]  /*5efb0*/  F2FP.BF16.F32.PACK_AB R14, RZ, R19 ;  /* 0x00000013ff0e723e */ /* 0x000fe400000010ff */
[----:B------:R-:W-:Y:S02]  /*5efc0*/  PRMT R19, R15, 0x7610, R19 ;  /* 0x000076100f137816 */ /* 0x000fe40000000013 */
[----:B------:R-:W-:Y:S01]  /*5efd0*/  PRMT R15, R12, 0x7610, R15 ;  /* 0x000076100c0f7816 */ /* 0x000fe2000000000f */
[----:B------:R0:W-:Y:S01]  /*5efe0*/  @P3 STG.E.U16 desc[UR46][R10.64+0x202], R14 ;  /* 0x0002020e0a003986 */ /* 0x0001e2000c10152e */
[----:B-----5:R-:W-:-:S03]  /*5eff0*/  FMUL R13, R13, R2 ;  /* 0x000000020d0d7220 */ /* 0x020fc60000400000 */
[----:B------:R1:W-:Y:S02]  /*5f000*/  @P2 STG.E.U16 desc[UR46][R10.64+0x200], R19 ;  /* 0x000200130a002986 */ /* 0x0003e4000c10152e */
[----:B------:R-:W-:-:S04]  /*5f010*/  F2FP.BF16.F32.PACK_AB R12, RZ, R13 ;  /* 0x0000000dff0c723e */ /* 0x000fc800000010ff */
[----:B0-----:R-:W-:Y:S01]  /*5f020*/  PRMT R14, R12, 0x7610, R14 ;  /* 0x000076100c0e7816 */ /* 0x001fe2000000000e */
[----:B-1----:R-:W3:Y:S04]  /*5f030*/  LDL.LU R19, [R1+0x4b4] ;  /* 0x0004b40001137983 */ /* 0x002ee80000300800 */
[----:B------:R-:W4:Y:S04]  /*5f040*/  LDL.LU R13, [R1+0x410] ;  /* 0x00041000010d7983 */ /* 0x000f280000300800 */
[----:B------:R-:W5:Y:S04]  /*5f050*/  LDL.LU R12, [R1+0x414] ;  /* 0x00041400010c7983 */ /* 0x000f680000300800 */
[----:B------:R-:W-:Y:S04]  /*5f060*/  @P4 STG.E.U16 desc[UR46][R6.64+0x200], R15 ;  /* 0x0002000f06004986 */ /* 0x000fe8000c10152e */
[----:B------:R0:W-:Y:S04]  /*5f070*/  @P0 STG.E.U16 desc[UR46][R6.64+0x202], R14 ;  /* 0x0002020e06000986 */ /* 0x0001e8000c10152e */
[----:B0-----:R-:W2:Y:S01]  /*5f080*/  LDL.LU R14, [R1+0x418] ;  /* 0x00041800010e7983 */ /* 0x001ea20000300800 */
[----:B------:R-:W-:-:S02]  /*5f090*/  ISETP.GT.AND P6, PT, R3, 0x108, PT ;  /* 0x000001080300780c */ /* 0x000fc40003fc4270 */
[----:B------:R-:W-:Y:S02]  /*5f0a0*/  ISETP.GT.AND P5, PT, R3, 0x109, PT ;  /* 0x000001090300780c */ /* 0x000fe40003fa4270 */
[C---:B------:R-:W-:Y:S02]  /*5f0b0*/  ISETP.GT.AND P1, PT, R0.reuse, RZ, P6 ;  /* 0x000000ff0000720c */ /* 0x040fe40003724270 */
[C---:B------:R-:W-:Y:S02]  /*5f0c0*/  ISETP.GT.AND P2, PT, R0.reuse, RZ, P5 ;  /* 0x000000ff0000720c */ /* 0x040fe40002f44270 */
[----:B------:R-:W-:Y:S01]  /*5f0d0*/  ISETP.GT.AND P0, PT, R0, 0x8, P6 ;  /* 0x000000080000780c */ /* 0x000fe20003704270 */
[-C--:B----4-:R-:W-:Y:S01]  /*5f0e0*/  FMUL R13, R13, R2.reuse ;  /* 0x000000020d0d7220 */ /* 0x090fe20000400000 */
[----:B-----5:R-:W-:-:S04]  /*5f0f0*/  FMUL R12, R12, R2 ;  /* 0x000000020c0c7220 */ /* 0x020fc80000400000 */
[----:B------:R-:W-:Y:S02]  /*5f100*/  F2FP.BF16.F32.PACK_AB R13, RZ, R13 ;  /* 0x0000000dff0d723e */ /* 0x000fe400000010ff */
[----:B------:R-:W-:Y:S02]  /*5f110*/  F2FP.BF16.F32.PACK_AB R12, RZ, R12 ;  /* 0x0000000cff0c723e */ /* 0x000fe400000010ff */
[----:B------:R-:W-:Y:S02]  /*5f120*/  PRMT R15, R13, 0x7610, R15 ;  /* 0x000076100d0f7816 */ /* 0x000fe4000000000f */
[----:B------:R-:W-:-:S03]  /*5f130*/  PRMT R13, R12, 0x7610, R13 ;  /* 0x000076100c0d7816 */ /* 0x000fc6000000000d */
[----:B------:R0:W-:Y:S01]  /*5f140*/  @P1 STG.E.U16 desc[UR46][R10.64+0x210], R15 ;  /* 0x0002100f0a001986 */ /* 0x0001e2000c10152e */
[----:B--2---:R-:W-:-:S03]  /*5f150*/  FMUL R14, R14, R2 ;  /* 0x000000020e0e7220 */ /* 0x004fc60000400000 */
[----:B------:R1:W-:Y:S02]  /*5f160*/  @P2 STG.E.U16 desc[UR46][R10.64+0x212], R13 ;  /* 0x0002120d0a002986 */ /* 0x0003e4000c10152e */
[----:B------:R-:W-:Y:S02]  /*5f170*/  F2FP.BF16.F32.PACK_AB R12, RZ, R14 ;  /* 0x0000000eff0c723e */ /* 0x000fe400000010ff */
[----:B0-----:R-:W2:Y:S04]  /*5f180*/  LDL.LU R15, [R1+0x430] ;  /* 0x00043000010f7983 */ /* 0x001ea80000300800 */
[----:B------:R0:W-:Y:S04]  /*5f190*/  @P0 STG.E.U16 desc[UR46][R6.64+0x210], R12 ;  /* 0x0002100c06000986 */ /* 0x0001e8000c10152e */
[----:B-1----:R-:W4:Y:S04]  /*5f1a0*/  LDL.LU R13, [R1+0x41c] ;  /* 0x00041c00010d7983 */ /* 0x002f280000300800 */
[----:B0-----:R-:W5:Y:S01]  /*5f1b0*/  LDL.LU R12, [R1+0x420] ;  /* 0x00042000010c7983 */ /* 0x001f620000300800 */
[-C--:B----4-:R-:W-:Y:S01]  /*5f1c0*/  FMUL R13, R13, R2.reuse ;  /* 0x000000020d0d7220 */ /* 0x090fe20000400000 */
[----:B-----5:R-:W-:-:S04]  /*5f1d0*/  FMUL R12, R12, R2 ;  /* 0x000000020c0c7220 */ /* 0x020fc80000400000 */
[----:B------:R-:W-:Y:S02]  /*5f1e0*/  F2FP.BF16.F32.PACK_AB R13, RZ, R13 ;  /* 0x0000000dff0d723e */ /* 0x000fe400000010ff */
[----:B------:R-:W-:Y:S02]  /*5f1f0*/  F2FP.BF16.F32.PACK_AB R12, RZ, R12 ;  /* 0x0000000cff0c723e */ /* 0x000fe400000010ff */
[----:B------:R-:W-:Y:S02]  /*5f200*/  PRMT R14, R13, 0x7610, R14 ;  /* 0x000076100d0e7816 */ /* 0x000fe4000000000e */
[----:B------:R-:W-:Y:S02]  /*5f210*/  PRMT R13, R12, 0x7610, R13 ;  /* 0x000076100c0d7816 */ /* 0x000fe4000000000d */
[----:B------:R-:W4:Y:S01]  /*5f220*/  LDL.LU R12, [R1+0x424] ;  /* 0x00042400010c7983 */ /* 0x000f220000300800 */
[----:B------:R-:W-:Y:S02]  /*5f230*/  ISETP.GT.AND P3, PT, R3, 0x110, PT ;  /* 0x000001100300780c */ /* 0x000fe40003f64270 */
[----:B------:R-:W-:-:S02]  /*5f240*/  ISETP.GT.AND P1, PT, R0, 0x8, P5 ;  /* 0x000000080000780c */ /* 0x000fc40002f24270 */
[----:B------:R-:W-:Y:S02]  /*5f250*/  ISETP.GT.AND P0, PT, R0, RZ, P3 ;  /* 0x000000ff0000720c */ /* 0x000fe40001f04270 */
[----:B------:R-:W-:-:S09]  /*5f260*/  ISETP.GT.AND P2, PT, R3, 0x111, PT ;  /* 0x000001110300780c */ /* 0x000fd20003f44270 */
[----:B------:R-:W-:Y:S04]  /*5f270*/  @P1 STG.E.U16 desc[UR46][R6.64+0x212], R14 ;  /* 0x0002120e06001986 */ /* 0x000fe8000c10152e */
[----:B------:R0:W-:Y:S01]  /*5f280*/  @P0 STG.E.U16 desc[UR46][R10.64+0x220], R13 ;  /* 0x0002200d0a000986 */ /* 0x0001e2000c10152e */
[----:B------:R-:W-:Y:S01]  /*5f290*/  ISETP.GT.AND P0, PT, R0, RZ, P2 ;  /* 0x000000ff0000720c */ /* 0x000fe20001704270 */
[----:B----4-:R-:W-:-:S05]  /*5f2a0*/  FMUL R12, R12, R2 ;  /* 0x000000020c0c7220 */ /* 0x010fca0000400000 */
[----:B------:R-:W-:-:S04]  /*5f2b0*/  F2FP.BF16.F32.PACK_AB R12, RZ, R12 ;  /* 0x0000000cff0c723e */ /* 0x000fc800000010ff */
[----:B0-----:R-:W-:Y:S02]  /*5f2c0*/  PRMT R13, R12, 0x7610, R13 ;  /* 0x000076100c0d7816 */ /* 0x001fe4000000000d */
[----:B------:R-:W4:Y:S04]  /*5f2d0*/  LDL.LU R12, [R1+0x428] ;  /* 0x00042800010c7983 */ /* 0x000f280000300800 */
[----:B------:R0:W-:Y:S04]  /*5f2e0*/  @P0 STG.E.U16 desc[UR46][R10.64+0x222], R13 ;  /* 0x0002220d0a000986 */ /* 0x0001e8000c10152e */
[----:B0-----:R-:W5:Y:S01]  /*5f2f0*/  LDL.LU R13, [R1+0x42c] ;  /* 0x00042c00010d7983 */ /* 0x001f620000300800 */
[----:B------:R-:W-:Y:S01]  /*5f300*/  ISETP.GT.AND P0, PT, R0, 0x8, P3 ;  /* 0x000000080000780c */ /* 0x000fe20001f04270 */
[----:B----4-:R-:W-:-:S05]  /*5f310*/  FMUL R12, R12, R2 ;  /* 0x000000020c0c7220 */ /* 0x010fca0000400000 */
[----:B------:R-:W-:-:S07]  /*5f320*/  F2FP.BF16.F32.PACK_AB R12, RZ, R12 ;  /* 0x0000000cff0c723e */ /* 0x000fce00000010ff */
[----:B------:R5:W-:Y:S01]  /*5f330*/  @P0 STG.E.U16 desc[UR46][R6.64+0x220], R12 ;  /* 0x0002200c06000986 */ /* 0x000be2000c10152e */
[----:B------:R-:W-:Y:S01]  /*5f340*/  ISETP.GT.AND P0, PT, R0, 0x8, P2 ;  /* 0x000000080000780c */ /* 0x000fe20001704270 */
[----:B-----5:R-:W-:-:S05]  /*5f350*/  FMUL R12, R13, R2 ;  /* 0x000000020d0c7220 */ /* 0x020fca0000400000 */
[----:B------:R-:W-:-:S04]  /*5f360*/  F2FP.BF16.F32.PACK_AB R12, RZ, R12 ;  /* 0x0000000cff0c723e */ /* 0x000fc800000010ff */
[----:B------:R-:W-:Y:S01]  /*5f370*/  PRMT R14, R12, 0x7610, R14 ;  /* 0x000076100c0e7816 */ /* 0x000fe2000000000e */
[----:B------:R-:W-:Y:S01]  /*5f380*/  VIADD R13, R155, UR10 ;  /* 0x0000000a9b0d7c36 */ /* 0x000fe20008000000 */
[----:B------:R-:W-:-:S03]  /*5f390*/  ISETP.GT.AND P2, PT, R3, 0x118, PT ;  /* 0x000001180300780c */ /* 0x000fc60003f44270 */
[----:B------:R0:W-:Y:S01]  /*5f3a0*/  @P0 STG.E.U16 desc[UR46][R6.64+0x222], R14 ;  /* 0x0002220e06000986 */ /* 0x0001e2000c10152e */
[----:B--2---:R-:W-:Y:S01]  /*5f3b0*/  FMUL R12, R15, R2 ;  /* 0x000000020f0c7220 */ /* 0x004fe20000400000 */
[----:B0-----:R-:W-:-:S04]  /*5f3c0*/  IADD3 R14, P0, R154, UR5, RZ ;  /* 0x000000059a0e7c10 */ /* 0x001fc8000ff1e0ff */
[----:B------:R-:W-:Y:S02]  /*5f3d0*/  IADD3.X R15, R13, UR4, RZ, P0, !PT ;  /* 0x000000040d0f7c10 */ /* 0x000fe400087fe4ff */
[----:B------:R-:W-:Y:S02]  /*5f3e0*/  ISETP.GT.AND P0, PT, R0, RZ, P2 ;  /* 0x000000ff0000720c */ /* 0x000fe40001704270 */
[----:B------:R-:W-:-:S11]  /*5f3f0*/  F2FP.BF16.F32.PACK_AB R12, RZ, R12 ;  /* 0x0000000cff0c723e */ /* 0x000fd600000010ff */
[----:B------:R0:W-:Y:S04]  /*5f400*/  @P0 STG.E.U16 desc[UR46][R10.64+0x230], R12 ;  /* 0x0002300c0a000986 */ /* 0x0001e8000c10152e */
[----:B0-----:R-:W2:Y:S01]  /*5f410*/  LDL.LU R12, [R1+0x434] ;  /* 0x00043400010c7983 */ /* 0x001ea20000300800 */
[----:B------:R-:W-:-:S04]  /*5f420*/  ISETP.GT.AND P1, PT, R3, 0x119, PT ;  /* 0x000001190300780c */ /* 0x000fc80003f24270 */
[----:B------:R-:W-:Y:S01]  /*5f430*/  ISETP.GT.AND P0, PT, R0, RZ, P1 ;  /* 0x000000ff0000720c */ /* 0x000fe20000f04270 */
        /* <DEDUP_REMOVED lines=169> */
[----:B------:R-:W-:Y:S02]  /*5fed0*/  ISETP.GT.AND P0, PT, R0, RZ, P2 ;  /* 0x000000ff0000720c */ /* 0x000fe40001704270 */
[----:B------:R-:W-:Y:S01]  /*5fee0*/  ISETP.GT.AND P1, PT, R3, 0x159, PT ;  /* 0x000001590300780c */ /* 0x000fe20003f24270 */
[----:B--2---:R-:W-:-:S05]  /*5fef0*/  FMUL R12, R12, R2 ;  /* 0x000000020c0c7220 */ /* 0x004fca0000400000 */
[----:B------:R-:W-:-:S05]  /*5ff00*/  F2FP.BF16.F32.PACK_AB R12, RZ, R12 ;  /* 0x0000000cff0c723e */ /* 0x000fca00000010ff */
[----:B------:R3:W-:Y:S01]  /*5ff10*/  @P0 STG.E.U16 desc[UR46][R10.64+0x2b0], R12 ;  /* 0x0002b00c0a000986 */ /* 0x0007e2000c10152e */
[----:B------:R-:W-:Y:S01]  /*5ff20*/  ISETP.GT.AND P0, PT, R0, RZ, P1 ;  /* 0x000000ff0000720c */ /* 0x000fe20000f04270 */
[----:B---3--:R-:W-:-:S05]  /*5ff30*/  FMUL R12, R19, R2 ;  /* 0x00000002130c7220 */ /* 0x008fca0000400000 */
[----:B------:R-:W-:-:S07]  /*5ff40*/  F2FP.BF16.F32.PACK_AB R12, RZ, R12 ;  /* 0x0000000cff0c723e */ /* 0x000fce00000010ff */
[----:B------:R0:W-:Y:S01]  /*5ff50*/  @P0 STG.E.U16 desc[UR46][R10.64+0x2b2], R12 ;  /* 0x0002b20c0a000986 */ /* 0x0001e2000c10152e */
[----:B------:R-:W-:Y:S01]  /*5ff60*/  ISETP.GT.AND P0, PT, R0, 0x8, P2 ;  /* 0x000000080000780c */ /* 0x000fe20001704270 */
[----:B0-----:R-:W-:-:S05]  /*5ff70*/  FMUL R12, R152, R2 ;  /* 0x00000002980c7220 */ /* 0x001fca0000400000 */
[----:B------:R-:W-:-:S07]  /*5ff80*/  F2FP.BF16.F32.PACK_AB R12, RZ, R12 ;  /* 0x0000000cff0c723e */ /* 0x000fce00000010ff */
[----:B------:R0:W-:Y:S01]  /*5ff90*/  @P0 STG.E.U16 desc[UR46][R6.64+0x2b0], R12 ;  /* 0x0002b00c06000986 */ /* 0x0001e2000c10152e */
[----:B------:R-:W-:Y:S02]  /*5ffa0*/  ISETP.GT.AND P0, PT, R0, 0x8, P1 ;  /* 0x000000080000780c */ /* 0x000fe40000f04270 */
[----:B------:R-:W-:Y:S01]  /*5ffb0*/  ISETP.GT.AND P2, PT, R3, 0x160, PT ;  /* 0x000001600300780c */ /* 0x000fe20003f44270 */
[----:B0-----:R-:W-:-:S05]  /*5ffc0*/  FMUL R12, R153, R2 ;  /* 0x00000002990c7220 */ /* 0x001fca0000400000 */
[----:B------:R-:W-:-:S05]  /*5ffd0*/  F2FP.BF16.F32.PACK_AB R12, RZ, R12 ;  /* 0x0000000cff0c723e */ /* 0x000fca00000010ff */
        /* <DEDUP_REMOVED lines=428> */
[----:B------:R-:W5:Y:S01]  /*61aa0*/  LDL.LU R177, [R1+0x3cc] ;  /* 0x0003cc0001b17983 */ /* 0x000f620000300800 */
[----:B0-----:R-:W-:-:S03]  /*61ab0*/  FMUL R10, R165, R2 ;  /* 0x00000002a50a7220 */ /* 0x001fc60000400000 */
        /* <DEDUP_REMOVED lines=15> */
[----:B------:R-:W-:-:S03]  /*61bb0*/  ISETP.GT.AND P6, PT, R3, 0x100, PT ;  /* 0x000001000300780c */ /* 0x000fc60003fc4270 */
[----:B------:R-:W3:Y:S01]  /*61bc0*/  LDL.LU R7, [R1+0x2ac] ;  /* 0x0002ac0001077983 */ /* 0x000ee20000300800 */
        /* <DEDUP_REMOVED lines=258> */
[----:B---3--:R-:W-:Y:S02]  /*62bf0*/  FMUL R6, R7, R2 ;  /* 0x0000000207067220 */ /* 0x008fe40000400000 */
[----:B------:R-:W2:Y:S03]  /*62c00*/  LDL.LU R7, [R1+0xa0] ;  /* 0x0000a00001077983 */ /* 0x000ea60000300800 */
[----:B------:R-:W-:-:S07]  /*62c10*/  F2FP.BF16.F32.PACK_AB R6, RZ, R6 ;  /* 0x00000006ff06723e */ /* 0x000fce00000010ff */
[----:B------:R0:W-:Y:S01]  /*62c20*/  @P6 STG.E.U16 desc[UR46][R22.64+0x2a2], R6 ;  /* 0x0002a20616006986 */ /* 0x0001e2000c10152e */
[----:B------:R-:W-:-:S04]  /*62c30*/  ISETP.GT.AND P6, PT, R3, 0x158, PT ;  /* 0x000001580300780c */ /* 0x000fc80003fc4270 */
[----:B------:R-:W-:Y:S01]  /*62c40*/  ISETP.GT.AND P6, PT, R0, 0x80, P6 ;  /* 0x000000800000780c */ /* 0x000fe200037c4270 */
[----:B0-----:R-:W-:Y:S02]  /*62c50*/  FMUL R6, R11, R2 ;  /* 0x000000020b067220 */ /* 0x001fe40000400000 */
[----:B------:R-:W3:Y:S03]  /*62c60*/  LDL.LU R11, [R1+0xb0] ;  /* 0x0000b000010b7983 */ /* 0x000ee60000300800 */
        /* <DEDUP_REMOVED lines=10> */
[----:B----4-:R-:W-:Y:S02]  /*62d10*/  FMUL R6, R152, R2 ;  /* 0x0000000298067220 */ /* 0x010fe40000400000 */
[----:B------:R-:W4:Y:S03]  /*62d20*/  LDL.LU R152, [R1+0xb8] ;  /* 0x0000b80001987983 */ /* 0x000f260000300800 */
[----:B------:R-:W-:-:S07]  /*62d30*/  F2FP.BF16.F32.PACK_AB R6, RZ, R6 ;  /* 0x00000006ff06723e */ /* 0x000fce00000010ff */
[----:B------:R5:W-:Y:S01]  /*62d40*/  @P6 STG.E.U16 desc[UR46][R22.64+0x2b0], R6 ;  /* 0x0002b00616006986 */ /* 0x000be2000c10152e */
[----:B------:R-:W-:-:S04]  /*62d50*/  ISETP.GT.AND P6, PT, R3, 0x159, PT ;  /* 0x000001590300780c */ /* 0x000fc80003fc4270 */
[----:B------:R-:W-:Y:S01]  /*62d60*/  ISETP.GT.AND P6, PT, R0, 0x88, P6 ;  /* 0x000000880000780c */ /* 0x000fe200037c4270 */
[----:B-----5:R-:W-:Y:S02]  /*62d70*/  FMUL R6, R153, R2 ;  /* 0x0000000299067220 */ /* 0x020fe40000400000 */
[----:B------:R-:W5:Y:S03]  /*62d80*/  LDL.LU R153, [R1+0xbc] ;  /* 0x0000bc0001997983 */ /* 0x000f660000300800 */
[----:B------:R-:W-:-:S07]  /*62d90*/  F2FP.BF16.F32.PACK_AB R6, RZ, R6 ;  /* 0x00000006ff06723e */ /* 0x000fce00000010ff */
[----:B------:R0:W-:Y:S01]  /*62da0*/  @P6 STG.E.U16 desc[UR46][R22.64+0x2b2], R6 ;  /* 0x0002b20616006986 */ /* 0x0001e2000c10152e */
[----:B------:R-:W-:-:S04]  /*62db0*/  ISETP.GT.AND P6, PT, R3, 0x160, PT ;  /* 0x000001600300780c */ /* 0x000fc80003fc4270 */
[----:B------:R-:W-:Y:S01]  /*62dc0*/  ISETP.GT.AND P6, PT, R0, 0x80, P6 ;  /* 0x000000800000780c */ /* 0x000fe200037c4270 */
[----:B0-----:R-:W-:Y:S02]  /*62dd0*/  FMUL R6, R163, R2 ;  /* 0x00000002a3067220 */ /* 0x001fe40000400000 */
        /* <DEDUP_REMOVED lines=464> */
[----:B------:R0:W-:Y:S04]  /*64ae0*/  @P6 STG.E.U16 desc[UR46][R22.64+0x3f2], R6 ;  /* 0x0003f20616006986 */ /* 0x0001e8000c10152e */
[----:B0-----:R-:W2:Y:S01]  /*64af0*/  LDL.LU R6, [R1] ;  /* 0x0000000001067983 */ /* 0x001ea20000300800 */
[----:B------:R-:W-:-:S03]  /*64b00*/  ISETP.GT.AND P6, PT, R3, 0x100, PT ;  /* 0x000001000300780c */ /* 0x000fc60003fc4270 */
[----:B------:R-:W3:Y:S01]  /*64b10*/  LDL.LU R22, [R1+0xa8] ;  /* 0x0000a80001167983 */ /* 0x000ee20000300800 */
[----:B------:R-:W-:-:S03]  /*64b20*/  ISETP.GT.AND P6, PT, R0, 0x100, P6 ;  /* 0x000001000000780c */ /* 0x000fc600037c4270 */
[----:B------:R-:W4:Y:S01]  /*64b30*/  LDL.LU R23, [R1+0xac] ;  /* 0x0000ac0001177983 */ /* 0x000f220000300800 */
[----:B--2---:R-:W-:-:S05]  /*64b40*/  FMUL R6, R6, R2 ;  /* 0x0000000206067220 */ /* 0x004fca0000400000 */
[----:B------:R-:W-:-:S05]  /*64b50*/  F2FP.BF16.F32.PACK_AB R6, RZ, R6 ;  /* 0x00000006ff06723e */ /* 0x000fca00000010ff */
        /* <DEDUP_REMOVED lines=232> */
[-C--:B------:R-:W-:Y:S01]  /*659e0*/  FMUL R7, R7, R2.reuse ;  /* 0x0000000207077220 */ /* 0x080fe20000400000 */
[----:B--2---:R-:W-:-:S05]  /*659f0*/  FMUL R6, R6, R2 ;  /* 0x0000000206067220 */ /* 0x004fca0000400000 */
[----:B------:R-:W-:-:S06]  /*65a00*/  F2FP.BF16.F32.PACK_AB R6, RZ, R6 ;  /* 0x00000006ff06723e */ /* 0x000fcc00000010ff */
[----:B------:R0:W-:Y:S04]  /*65a10*/  @P6 STG.E.U16 desc[UR46][R20.64+0x292], R6 ;  /* 0x0002920614006986 */ /* 0x0001e8000c10152e */
[----:B0-----:R-:W2:Y:S01]  /*65a20*/  LDL.LU R6, [R1+0xa4] ;  /* 0x0000a40001067983 */ /* 0x001ea20000300800 */
[----:B------:R-:W-:-:S04]  /*65a30*/  ISETP.GT.AND P6, PT, R3, 0x150, PT ;  /* 0x000001500300780c */ /* 0x000fc80003fc4270 */
[----:B------:R-:W-:Y:S02]  /*65a40*/  ISETP.GT.AND P6, PT, R0, 0x100, P6 ;  /* 0x000001000000780c */ /* 0x000fe400037c4270 */
[----:B------:R-:W-:-:S04]  /*65a50*/  F2FP.BF16.F32.PACK_AB R7, RZ, R7 ;  /* 0x00000007ff07723e */ /* 0x000fc800000010ff */
[----:B------:R-:W-:-:S07]  /*65a60*/  PRMT R8, R7, 0x7610, R8 ;  /* 0x0000761007087816 */ /* 0x000fce0000000008 */
[----:B------:R0:W-:Y:S01]  /*65a70*/  @P6 STG.E.U16 desc[UR46][R4.64+0x2a0], R8 ;  /* 0x0002a00804006986 */ /* 0x0001e2000c10152e */
[----:B------:R-:W-:-:S04]  /*65a80*/  ISETP.GT.AND P6, PT, R3, 0x151, PT ;  /* 0x000001510300780c */ /* 0x000fc80003fc4270 */
[----:B------:R-:W-:Y:S01]  /*65a90*/  ISETP.GT.AND P6, PT, R0, 0x100, P6 ;  /* 0x000001000000780c */ /* 0x000fe200037c4270 */
[----:B--2---:R-:W-:-:S05]  /*65aa0*/  FMUL R7, R6, R2 ;  /* 0x0000000206077220 */ /* 0x004fca0000400000 */
[----:B------:R-:W-:Y:S01]  /*65ab0*/  F2FP.BF16.F32.PACK_AB R7, RZ, R7 ;  /* 0x00000007ff07723e */ /* 0x000fe200000010ff */
[----:B---3--:R-:W-:-:S06]  /*65ac0*/  FMUL R6, R22, R2 ;  /* 0x0000000216067220 */ /* 0x008fcc0000400000 */
[----:B------:R1:W-:Y:S01]  /*65ad0*/  @P6 STG.E.U16 desc[UR46][R4.64+0x2a2], R7 ;  /* 0x0002a20704006986 */ /* 0x0003e2000c10152e */
[----:B------:R-:W-:-:S04]  /*65ae0*/  ISETP.GT.AND P6, PT, R3, 0x150, PT ;  /* 0x000001500300780c */ /* 0x000fc80003fc4270 */
[----:B------:R-:W-:Y:S02]  /*65af0*/  ISETP.GT.AND P6, PT, R0, 0x108, P6 ;  /* 0x000001080000780c */ /* 0x000fe400037c4270 */
[----:B------:R-:W-:-:S04]  /*65b00*/  F2FP.BF16.F32.PACK_AB R6, RZ, R6 ;  /* 0x00000006ff06723e */ /* 0x000fc800000010ff */
[----:B------:R-:W-:Y:S01]  /*65b10*/  PRMT R10, R6, 0x7610, R10 ;  /* 0x00007610060a7816 */ /* 0x000fe2000000000a */
[----:B----4-:R-:W-:-:S06]  /*65b20*/  FMUL R6, R23, R2 ;  /* 0x0000000217067220 */ /* 0x010fcc0000400000 */
[----:B------:R2:W-:Y:S01]  /*65b30*/  @P6 STG.E.U16 desc[UR46][R20.64+0x2a0], R10 ;  /* 0x0002a00a14006986 */ /* 0x0005e2000c10152e */
[----:B------:R-:W-:-:S04]  /*65b40*/  ISETP.GT.AND P6, PT, R3, 0x151, PT ;  /* 0x000001510300780c */ /* 0x000fc80003fc4270 */
[----:B------:R-:W-:Y:S02]  /*65b50*/  ISETP.GT.AND P6, PT, R0, 0x108, P6 ;  /* 0x000001080000780c */ /* 0x000fe400037c4270 */
[----:B------:R-:W-:-:S04]  /*65b60*/  F2FP.BF16.F32.PACK_AB R6, RZ, R6 ;  /* 0x00000006ff06723e */ /* 0x000fc800000010ff */
[----:B0-----:R-:W-:Y:S01]  /*65b70*/  PRMT R8, R6, 0x7610, R8 ;  /* 0x0000761006087816 */ /* 0x001fe20000000008 */
[----:B------:R-:W-:-:S06]  /*65b80*/  FMUL R6, R11, R2 ;  /* 0x000000020b067220 */ /* 0x000fcc0000400000 */
[----:B------:R-:W-:Y:S01]  /*65b90*/  @P6 STG.E.U16 desc[UR46][R20.64+0x2a2], R8 ;  /* 0x0002a20814006986 */ /* 0x000fe2000c10152e */
[----:B------:R-:W-:-:S04]  /*65ba0*/  ISETP.GT.AND P6, PT, R3, 0x158, PT ;  /* 0x000001580300780c */ /* 0x000fc80003fc4270 */
[----:B------:R-:W-:Y:S02]  /*65bb0*/  ISETP.GT.AND P6, PT, R0, 0x100, P6 ;  /* 0x000001000000780c */ /* 0x000fe400037c4270 */
[----:B------:R-:W-:-:S04]  /*65bc0*/  F2FP.BF16.F32.PACK_AB R6, RZ, R6 ;  /* 0x00000006ff06723e */ /* 0x000fc800000010ff */
[----:B-1----:R-:W-:Y:S01]  /*65bd0*/  PRMT R7, R6, 0x7610, R7 ;  /* 0x0000761006077816 */ /* 0x002fe20000000007 */
[----:B------:R-:W-:-:S06]  /*65be0*/  FMUL R6, R19, R2 ;  /* 0x0000000213067220 */ /* 0x000fcc0000400000 */
[----:B------:R0:W-:Y:S01]  /*65bf0*/  @P6 STG.E.U16 desc[UR46][R4.64+0x2b0], R7 ;  /* 0x0002b00704006986 */ /* 0x0001e2000c10152e */
[----:B------:R-:W-:-:S04]  /*65c00*/  ISETP.GT.AND P6, PT, R3, 0x159, PT ;  /* 0x000001590300780c */ /* 0x000fc80003fc4270 */
[----:B------:R-:W-:Y:S02]  /*65c10*/  ISETP.GT.AND P6, PT, R0, 0x100, P6 ;  /* 0x000001000000780c */ /* 0x000fe400037c4270 */
[----:B------:R-:W-:-:S04]  /*65c20*/  F2FP.BF16.F32.PACK_AB R6, RZ, R6 ;  /* 0x00000006ff06723e */ /* 0x000fc800000010ff */
[----:B------:R-:W-:Y:S01]  /*65c30*/  PRMT R9, R6, 0x7610, R9 ;  /* 0x0000761006097816 */ /* 0x000fe20000000009 */
[----:B------:R-:W-:-:S06]  /*65c40*/  FMUL R6, R152, R2 ;  /* 0x0000000298067220 */ /* 0x000fcc0000400000 */
[----:B------:R1:W-:Y:S01]  /*65c50*/  @P6 STG.E.U16 desc[UR46][R4.64+0x2b2], R9 ;  /* 0x0002b20904006986 */ /* 0x0003e2000c10152e */
[----:B------:R-:W-:-:S04]  /*65c60*/  ISETP.GT.AND P6, PT, R3, 0x158, PT ;  /* 0x000001580300780c */ /* 0x000fc80003fc4270 */
[----:B------:R-:W-:Y:S02]  /*65c70*/  ISETP.GT.AND P6, PT, R0, 0x108, P6 ;  /* 0x000001080000780c */ /* 0x000fe400037c4270 */
[----:B------:R-:W-:-:S04]  /*65c80*/  F2FP.BF16.F32.PACK_AB R6, RZ, R6 ;  /* 0x00000006ff06723e */ /* 0x000fc800000010ff */
[----:B--2---:R-:W-:Y:S01]  /*65c90*/  PRMT R10, R6, 0x7610, R10 ;  /* 0x00007610060a7816 */ /* 0x004fe2000000000a */
[----:B-----5:R-:W-:-:S06]  /*65ca0*/  FMUL R6, R153, R2 ;  /* 0x0000000299067220 */ /* 0x020fcc0000400000 */
[----:B------:R2:W-:Y:S01]  /*65cb0*/  @P6 STG.E.U16 desc[UR46][R20.64+0x2b0], R10 ;  /* 0x0002b00a14006986 */ /* 0x0005e2000c10152e */
[----:B------:R-:W-:-:S04]  /*65cc0*/  ISETP.GT.AND P6, PT, R3, 0x159, PT ;  /* 0x000001590300780c */ /* 0x000fc80003fc4270 */
[----:B------:R-:W-:Y:S02]  /*65cd0*/  ISETP.GT.AND P6, PT, R0, 0x108, P6 ;  /* 0x000001080000780c */ /* 0x000fe400037c4270 */
[----:B------:R-:W-:-:S04]  /*65ce0*/  F2FP.BF16.F32.PACK_AB R6, RZ, R6 ;  /* 0x00000006ff06723e */ /* 0x000fc800000010ff */
[----:B0-----:R-:W-:Y:S01]  /*65cf0*/  PRMT R7, R6, 0x7610, R7 ;  /* 0x0000761006077816 */ /* 0x001fe20000000007 */
        /* <DEDUP_REMOVED lines=17> */
[----:B--2---:R-:W-:Y:S01]  /*65e10*/  PRMT R10, R6, 0x7610, R10 ;  /* 0x00007610060a7816 */ /* 0x004fe2000000000a */
[----:B------:R-:W-:-:S06]  /*65e20*/  FMUL R6, R161, R2 ;  /* 0x00000002a1067220 */ /* 0x000fcc0000400000 */
        /* <DEDUP_REMOVED lines=10> */
[----:B---3--:R-:W-:Y:S01]  /*65ed0*/  PRMT R8, R6, 0x7610, R8 ;  /* 0x0000761006087816 */ /* 0x008fe20000000008 */
        /* <DEDUP_REMOVED lines=380> */
[----:B------:R-:W-:Y:S02]  /*676a0*/  ISETP.GT.AND P6, PT, R0, 0x100, P5 ;  /* 0x000001000000780c */ /* 0x000fe40002fc4270 */
[----:B------:R-:W-:-:S04]  /*676b0*/  F2FP.BF16.F32.PACK_AB R6, RZ, R6 ;  /* 0x00000006ff06723e */ /* 0x000fc800000010ff */
[----:B---3--:R-:W-:Y:S01]  /*676c0*/  PRMT R8, R6, 0x7610, R8 ;  /* 0x0000761006087816 */ /* 0x008fe20000000008 */
[----:B------:R-:W-:-:S06]  /*676d0*/  FMUL R6, R175, R2 ;  /* 0x00000002af067220 */ /* 0x000fcc0000400000 */
[----:B------:R3:W-:Y:S01]  /*676e0*/  @P6 STG.E.U16 desc[UR46][R4.64+0x3d0], R8 ;  /* 0x0003d00804006986 */ /* 0x0007e2000c10152e */
[----:B------:R-:W-:Y:S02]  /*676f0*/  ISETP.GT.AND P6, PT, R0, 0x100, P3 ;  /* 0x000001000000780c */ /* 0x000fe40001fc4270 */
[----:B------:R-:W-:-:S04]  /*67700*/  F2FP.BF16.F32.PACK_AB R6, RZ, R6 ;  /* 0x00000006ff06723e */ /* 0x000fc800000010ff */
[----:B-1----:R-:W-:Y:S01]  /*67710*/  PRMT R9, R6, 0x7610, R9 ;  /* 0x0000761006097816 */ /* 0x002fe20000000009 */
[----:B------:R-:W-:-:S06]  /*67720*/  FMUL R6, R174, R2 ;  /* 0x00000002ae067220 */ /* 0x000fcc0000400000 */
[----:B------:R1:W-:Y:S01]  /*67730*/  @P6 STG.E.U16 desc[UR46][R4.64+0x3d2], R9 ;  /* 0x0003d20904006986 */ /* 0x0003e2000c10152e */
[----:B------:R-:W-:Y:S02]  /*67740*/  ISETP.GT.AND P6, PT, R0, 0x108, P5 ;  /* 0x000001080000780c */ /* 0x000fe40002fc4270 */
[----:B------:R-:W-:-:S04]  /*67750*/  F2FP.BF16.F32.PACK_AB R6, RZ, R6 ;  /* 0x00000006ff06723e */ /* 0x000fc800000010ff */
[----:B--2---:R-:W-:Y:S01]  /*67760*/  PRMT R10, R6, 0x7610, R10 ;  /* 0x00007610060a7816 */ /* 0x004fe2000000000a */
[----:B------:R-:W-:-:S06]  /*67770*/  FMUL R6, R173, R2 ;  /* 0x00000002ad067220 */ /* 0x000fcc0000400000 */
[----:B------:R2:W-:Y:S01]  /*67780*/  @P6 STG.E.U16 desc[UR46][R20.64+0x3d0], R10 ;  /* 0x0003d00a14006986 */ /* 0x0005e2000c10152e */
        /* <DEDUP_REMOVED lines=41> */
[----:B------:R-:W-:Y:S01]  /*67a20*/  F2FP.BF16.F32.PACK_AB R6, RZ, R6 ;  /* 0x00000006ff06723e */ /* 0x000fe200000010ff */
[----:B------:R-:W-:-:S10]  /*67a30*/  FMUL R24, R24, R2 ;  /* 0x0000000218187220 */ /* 0x000fd40000400000 */
[----:B------:R0:W-:Y:S01]  /*67a40*/  @P6 STG.E.U16 desc[UR46][R20.64+0x3f2], R6 ;  /* 0x0003f20614006986 */ /* 0x0001e2000c10152e */
[----:B------:R-:W-:-:S04]  /*67a50*/  ISETP.GT.AND P6, PT, R3, 0x100, PT ;  /* 0x000001000300780c */ /* 0x000fc80003fc4270 */
[----:B------:R-:W-:Y:S02]  /*67a60*/  ISETP.GT.AND P6, PT, R0, 0x180, P6 ;  /* 0x000001800000780c */ /* 0x000fe400037c4270 */
[----:B------:R-:W-:Y:S01]  /*67a70*/  F2FP.BF16.F32.PACK_AB R24, RZ, R24 ;  /* 0x00000018ff18723e */ /* 0x000fe200000010ff */
[----:B------:R-:W-:Y:S02]  /*67a80*/  IMAD.MOV.U32 R12, RZ, RZ, R154 ;  /* 0x000000ffff0c7224 */ /* 0x000fe400078e009a */
[----:B------:R-:W-:-:S08]  /*67a90*/  FMUL R25, R25, R2 ;  /* 0x0000000219197220 */ /* 0x000fd00000400000 */
[----:B------:R0:W-:Y:S01]  /*67aa0*/  @P6 STG.E.U16 desc[UR46][R12.64+0x200], R24 ;  /* 0x000200180c006986 */ /* 0x0001e2000c10152e */
[----:B------:R-:W-:-:S04]  /*67ab0*/  ISETP.GT.AND P6, PT, R3, 0x101, PT ;  /* 0x000001010300780c */ /* 0x000fc80003fc4270 */
[----:B------:R-:W-:Y:S02]  /*67ac0*/  ISETP.GT.AND P6, PT, R0, 0x180, P6 ;  /* 0x000001800000780c */ /* 0x000fe400037c4270 */
[----:B------:R-:W-:Y:S01]  /*67ad0*/  F2FP.BF16.F32.PACK_AB R25, RZ, R25 ;  /* 0x00000019ff19723e */ /* 0x000fe200000010ff */
[----:B------:R-:W-:-:S10]  /*67ae0*/  FMUL R26, R26, R2 ;  /* 0x000000021a1a7220 */ /* 0x000fd40000400000 */
        /* <DEDUP_REMOVED lines=571> */
[----:B------:R-:W-:Y:S02]  /*69ea0*/  ISETP.GT.AND P6, PT, R0, 0x180, P5 ;  /* 0x000001800000780c */ /* 0x000fe40002fc4270 */
[----:B------:R-:W-:Y:S01]  /*69eb0*/  F2FP.BF16.F32.PACK_AB R140, RZ, R140 ;  /* 0x0000008cff8c723e */ /* 0x000fe200000010ff */
[----:B------:R-:W-:-:S10]  /*69ec0*/  FMUL R141, R141, R2 ;  /* 0x000000028d8d7220 */ /* 0x000fd40000400000 */
[----:B------:R0:W-:Y:S01]  /*69ed0*/  @P6 STG.E.U16 desc[UR46][R12.64+0x3d0], R140 ;  /* 0x0003d08c0c006986 */ /* 0x0001e2000c10152e */
[C---:B------:R-:W-:Y:S02]  /*69ee0*/  ISETP.GT.AND P6, PT, R0.reuse, 0x180, P3 ;  /* 0x000001800000780c */ /* 0x040fe40001fc4270 */
[----:B------:R-:W-:Y:S02]  /*69ef0*/  F2FP.BF16.F32.PACK_AB R141, RZ, R141 ;  /* 0x0000008dff8d723e */ /* 0x000fe400000010ff */
[C---:B------:R-:W-:Y:S02]  /*69f00*/  ISETP.GT.AND P5, PT, R0.reuse, 0x188, P5 ;  /* 0x000001880000780c */ /* 0x040fe40002fa4270 */
[----:B------:R-:W-:Y:S01]  /*69f10*/  ISETP.GT.AND P3, PT, R0, 0x188, P3 ;  /* 0x000001880000780c */ /* 0x000fe20001f64270 */
[-C--:B------:R-:W-:Y:S01]  /*69f20*/  FMUL R142, R142, R2.reuse ;  /* 0x000000028e8e7220 */ /* 0x080fe20000400000 */
[-C--:B------:R-:W-:Y:S01]  /*69f30*/  FMUL R143, R143, R2.reuse ;  /* 0x000000028f8f7220 */ /* 0x080fe20000400000 */
[----:B------:R-:W-:-:S04]  /*69f40*/  FMUL R144, R144, R2 ;  /* 0x0000000290907220 */ /* 0x000fc80000400000 */
[----:B------:R0:W-:Y:S01]  /*69f50*/  @P6 STG.E.U16 desc[UR46][R12.64+0x3d2], R141 ;  /* 0x0003d28d0c006986 */ /* 0x0001e2000c10152e */
[C---:B------:R-:W-:Y:S02]  /*69f60*/  ISETP.GT.AND P6, PT, R0.reuse, 0x180, P0 ;  /* 0x000001800000780c */ /* 0x040fe400007c4270 */
[----:B------:R-:W-:Y:S02]  /*69f70*/  F2FP.BF16.F32.PACK_AB R142, RZ, R142 ;  /* 0x0000008eff8e723e */ /* 0x000fe400000010ff */
[----:B------:R-:W-:Y:S02]  /*69f80*/  F2FP.BF16.F32.PACK_AB R143, RZ, R143 ;  /* 0x0000008fff8f723e */ /* 0x000fe400000010ff */
[----:B------:R-:W-:Y:S02]  /*69f90*/  F2FP.BF16.F32.PACK_AB R144, RZ, R144 ;  /* 0x00000090ff90723e */ /* 0x000fe400000010ff */
[C---:B------:R-:W-:Y:S01]  /*69fa0*/  ISETP.GT.AND P0, PT, R0.reuse, 0x188, P0 ;  /* 0x000001880000780c */ /* 0x040fe20000704270 */
[----:B------:R0:W-:Y:S01]  /*69fb0*/  @P5 STG.E.U16 desc[UR46][R14.64+0x3d0], R142 ;  /* 0x0003d08e0e005986 */ /* 0x0001e2000c10152e */
[----:B------:R-:W-:-:S03]  /*69fc0*/  ISETP.GT.AND P5, PT, R0, 0x180, P4 ;  /* 0x000001800000780c */ /* 0x000fc600027a4270 */
[----:B------:R0:W-:Y:S01]  /*69fd0*/  @P3 STG.E.U16 desc[UR46][R14.64+0x3d2], R143 ;  /* 0x0003d28f0e003986 */ /* 0x0001e2000c10152e */
[C---:B------:R-:W-:Y:S02]  /*69fe0*/  ISETP.GT.AND P4, PT, R0.reuse, 0x188, P4 ;  /* 0x000001880000780c */ /* 0x040fe40002784270 */
[C---:B------:R-:W-:Y:S01]  /*69ff0*/  ISETP.GT.AND P3, PT, R0.reuse, 0x180, P1 ;  /* 0x000001800000780c */ /* 0x040fe20000f64270 */
[-C--:B------:R-:W-:Y:S01]  /*6a000*/  FMUL R145, R145, R2.reuse ;  /* 0x0000000291917220 */ /* 0x080fe20000400000 */
[----:B------:R0:W-:Y:S01]  /*6a010*/  @P6 STG.E.U16 desc[UR46][R12.64+0x3e0], R144 ;  /* 0x0003e0900c006986 */ /* 0x0001e2000c10152e */
[C---:B------:R-:W-:Y:S02]  /*6a020*/  ISETP.GT.AND P6, PT, R0.reuse, 0x180, P2 ;  /* 0x000001800000780c */ /* 0x040fe400017c4270 */
[C---:B------:R-:W-:Y:S02]  /*6a030*/  ISETP.GT.AND P2, PT, R0.reuse, 0x188, P2 ;  /* 0x000001880000780c */ /* 0x040fe40001744270 */
[----:B------:R-:W-:Y:S01]  /*6a040*/  ISETP.GT.AND P1, PT, R0, 0x188, P1 ;  /* 0x000001880000780c */ /* 0x000fe20000f24270 */
[-C--:B------:R-:W-:Y:S01]  /*6a050*/  FMUL R146, R146, R2.reuse ;  /* 0x0000000292927220 */ /* 0x080fe20000400000 */
[-C--:B------:R-:W-:Y:S01]  /*6a060*/  FMUL R147, R147, R2.reuse ;  /* 0x0000000293937220 */ /* 0x080fe20000400000 */
[-C--:B------:R-:W-:Y:S01]  /*6a070*/  FMUL R148, R148, R2.reuse ;  /* 0x0000000294947220 */ /* 0x080fe20000400000 */
[-C--:B------:R-:W-:Y:S01]  /*6a080*/  FMUL R149, R149, R2.reuse ;  /* 0x0000000295957220 */ /* 0x080fe20000400000 */
[-C--:B------:R-:W-:Y:S01]  /*6a090*/  FMUL R150, R150, R2.reuse ;  /* 0x0000000296967220 */ /* 0x080fe20000400000 */
[----:B------:R-:W-:Y:S01]  /*6a0a0*/  FMUL R151, R151, R2 ;  /* 0x0000000297977220 */ /* 0x000fe20000400000 */
[----:B------:R-:W-:-:S02]  /*6a0b0*/  F2FP.BF16.F32.PACK_AB R145, RZ, R145 ;  /* 0x00000091ff91723e */ /* 0x000fc400000010ff */
[----:B------:R-:W-:Y:S02]  /*6a0c0*/  F2FP.BF16.F32.PACK_AB R146, RZ, R146 ;  /* 0x00000092ff92723e */ /* 0x000fe400000010ff */
[----:B------:R-:W-:Y:S02]  /*6a0d0*/  F2FP.BF16.F32.PACK_AB R147, RZ, R147 ;  /* 0x00000093ff93723e */ /* 0x000fe400000010ff */
[----:B------:R-:W-:Y:S02]  /*6a0e0*/  F2FP.BF16.F32.PACK_AB R148, RZ, R148 ;  /* 0x00000094ff94723e */ /* 0x000fe400000010ff */
[----:B------:R-:W-:Y:S02]  /*6a0f0*/  F2FP.BF16.F32.PACK_AB R149, RZ, R149 ;  /* 0x00000095ff95723e */ /* 0x000fe400000010ff */
[----:B------:R-:W-:Y:S02]  /*6a100*/  F2FP.BF16.F32.PACK_AB R150, RZ, R150 ;  /* 0x00000096ff96723e */ /* 0x000fe400000010ff */
[----:B------:R-:W-:Y:S01]  /*6a110*/  F2FP.BF16.F32.PACK_AB R151, RZ, R151 ;  /* 0x00000097ff97723e */ /* 0x000fe200000010ff */
[----:B------:R0:W-:Y:S04]  /*6a120*/  @P5 STG.E.U16 desc[UR46][R12.64+0x3e2], R145 ;  /* 0x0003e2910c005986 */ /* 0x0001e8000c10152e */
[----:B------:R0:W-:Y:S04]  /*6a130*/  @P0 STG.E.U16 desc[UR46][R14.64+0x3e0], R146 ;  /* 0x0003e0920e000986 */ /* 0x0001e8000c10152e */
[----:B------:R0:W-:Y:S04]  /*6a140*/  @P4 STG.E.U16 desc[UR46][R14.64+0x3e2], R147 ;  /* 0x0003e2930e004986 */ /* 0x0001e8000c10152e */
[----:B------:R0:W-:Y:S04]  /*6a150*/  @P6 STG.E.U16 desc[UR46][R12.64+0x3f0], R148 ;  /* 0x0003f0940c006986 */ /* 0x0001e8000c10152e */
[----:B------:R0:W-:Y:S04]  /*6a160*/  @P3 STG.E.U16 desc[UR46][R12.64+0x3f2], R149 ;  /* 0x0003f2950c003986 */ /* 0x0001e8000c10152e */
[----:B------:R0:W-:Y:S04]  /*6a170*/  @P2 STG.E.U16 desc[UR46][R14.64+0x3f0], R150 ;  /* 0x0003f0960e002986 */ /* 0x0001e8000c10152e */
[----:B------:R0:W-:Y:S02]  /*6a180*/  @P1 STG.E.U16 desc[UR46][R14.64+0x3f2], R151 ;  /* 0x0003f2970e001986 */ /* 0x0001e4000c10152e */
.L_x_2072:
[----:B------:R-:W-:Y:S05]  /*6a190*/  BSYNC B0 ;  /* 0x0000000000007941 */ /* 0x000fea0003800000 */
.L_x_32:
[----:B0-----:R-:W2:Y:S04]  /*6a1a0*/  LDL.LU R5, [R1+0xe08] ;  /* 0x000e080001057983 */ /* 0x001ea80000300800 */
[----:B------:R-:W2:Y:S01]  /*6a1b0*/  LDL.LU R4, [R1+0xe0c] ;  /* 0x000e0c0001047983 */ /* 0x000ea20000300800 */
[----:B------:R-:W-:Y:S01]  /*6a1c0*/  ULDC UR4, c[0x0][0xc] ;  /* 0x0000030000047ab9 */ /* 0x000fe20000000800 */
[----:B------:R-:W-:Y:S01]  /*6a1d0*/  ULDC UR5, c[0x0][0x10] ;  /* 0x0000040000057ab9 */ /* 0x000fe20000000800 */
[----:B-----5:R-:W2:Y:S01]  /*6a1e0*/  LDC R3, c[0x0][0x14] ;  /* 0x00000500ff037b82 */ /* 0x020ea20000000800 */
[----:B------:R-:W-:Y:S01]  /*6a1f0*/  UIMAD.WIDE.U32 UR4, UR4, UR5, URZ ;  /* 0x00000005040472a5 */ /* 0x000fe2000f8e003f */
[----:B------:R-:W-:Y:S01]  /*6a200*/  PRMT R0, RZ, 0x7610, R0 ;  /* 0x00007610ff007816 */ /* 0x000fe20000000000 */
[----:B------:R-:W-:Y:S01]  /*6a210*/  UMOV UR41, 0xffffffff ;  /* 0xffffffff00297882 */ /* 0x000fe20000000000 */
[----:B------:R-:W-:-:S03]  /*6a220*/  UMOV UR42, 0xffffffff ;  /* 0xffffffff002a7882 */ /* 0x000fc60000000000 */
[----:B--2---:R-:W-:-:S04]  /*6a230*/  IMAD.WIDE.U32 R4, R3, UR4, R4 ;  /* 0x0000000403047c25 */ /* 0x004fc8000f8e0004 */
[----:B------:R-:W-:Y:S01]  /*6a240*/  IMAD R3, R3, UR5, RZ ;  /* 0x0000000503037c24 */ /* 0x000fe2000f8e02ff */
[----:B------:R-:W-:Y:S01]  /*6a250*/  ULDC.64 UR4, c[0x0][0x650] ;  /* 0x0001940000047ab9 */ /* 0x000fe20000000a00 */
[----:B------:R-:W-:Y:S01]  /*6a260*/  IMAD.MOV.U32 R7, RZ, RZ, R4 ;  /* 0x000000ffff077224 */ /* 0x000fe200078e0004 */
[----:B------:R-:W-:Y:S01]  /*6a270*/  ISETP.GE.U32.AND P0, PT, R4, UR4, PT ;  /* 0x0000000404007c0c */ /* 0x000fe2000bf06070 */
[----:B------:R-:W-:-:S05]  /*6a280*/  IMAD.IADD R6, R5, 0x1, R3 ;  /* 0x0000000105067824 */ /* 0x000fca00078e0203 */
[----:B------:R0:W-:Y:S01]  /*6a290*/  STL [R1+0xe08], R6 ;  /* 0x000e080601007387 */ /* 0x0001e20000100800 */
[----:B------:R-:W-:-:S03]  /*6a2a0*/  ISETP.GE.U32.AND.EX P0, PT, R6, UR5, PT, P0 ;  /* 0x0000000506007c0c */ /* 0x000fc6000bf06100 */
[----:B------:R0:W-:Y:S10]  /*6a2b0*/  STL [R1+0xe0c], R7 ;  /* 0x000e0c0701007387 */ /* 0x0001f40000100800 */
[----:B0-----:R-:W-:Y:S05]  /*6a2c0*/  @P0 BRA `(.L_x_2073) ;  /* 0x0000000400880947 */ /* 0x001fea0003800000 */
[----:B------:R-:W0:Y:S01]  /*6a2d0*/  S2UR UR6, SR_CTAID.X ;  /* 0x00000000000679c3 */ /* 0x000e220000002500 */
[----:B------:R-:W-:Y:S01]  /*6a2e0*/  ULDC.64 UR12, c[0x0][0x628] ;  /* 0x00018a00000c7ab9 */ /* 0x000fe20000000a00 */
[----:B------:R-:W-:Y:S01]  /*6a2f0*/  ULDC UR4, c[0x0][0x150] ;  /* 0x0000540000047ab9 */ /* 0x000fe20000000800 */
[----:B------:R-:W-:Y:S01]  /*6a300*/  ISETP.NE.U32.AND P0, PT, RZ, UR12, PT ;  /* 0x0000000cff007c0c */ /* 0x000fe2000bf05070 */
[----:B------:R-:W-:Y:S01]  /*6a310*/  ULDC UR15, c[0x0][0x630] ;  /* 0x00018c00000f7ab9 */ /* 0x000fe20000000800 */
[C---:B------:R-:W-:Y:S01]  /*6a320*/  R2UR UR16, R7.reuse ;  /* 0x00000000071072ca */ /* 0x040fe200000e0000 */
[----:B------:R-:W-:Y:S01]  /*6a330*/  ULDC UR19, c[0x0][0x154] ;  /* 0x0000550000137ab9 */ /* 0x000fe20000000800 */
[----:B------:R-:W-:Y:S01]  /*6a340*/  ISETP.NE.AND.EX P0, PT, RZ, UR13, PT, P0 ;  /* 0x0000000dff007c0c */ /* 0x000fe2000bf05300 */
[----:B------:R-:W2:Y:S01]  /*6a350*/  S2UR UR18, SR_CTAID.Y ;  /* 0x00000000001279c3 */ /* 0x000ea20000002600 */
[----:B------:R-:W-:Y:S02]  /*6a360*/  R2UR UR17, R6 ;  /* 0x00000000061172ca */ /* 0x000fe400000e0000 */
[----:B------:R-:W-:-:S02]  /*6a370*/  R2UR UR10, R7 ;  /* 0x00000000070a72ca */ /* 0x000fc400000e0000 */
[----:B------:R-:W-:Y:S02]  /*6a380*/  R2UR UR11, R6 ;  /* 0x00000000060b72ca */ /* 0x000fe400000e0000 */
[----:B0-----:R-:W-:-:S05]  /*6a390*/  I2FP.F32.U32 R0, UR6 ;  /* 0x0000000600007c45 */ /* 0x001fca0008201000 */
[----:B------:R-:W-:-:S04]  /*6a3a0*/  FMUL R0, R0, UR4 ;  /* 0x0000000400007c20 */ /* 0x000fc80008400000 */
[----:B------:R0:W0:Y:S01]  /*6a3b0*/  F2I.U32.TRUNC.NTZ R3, R0 ;  /* 0x0000000000037305 */ /* 0x000022000020f000 */
[----:B--2---:R-:W-:Y:S05]  /*6a3c0*/  @!P0 BRA `(.L_x_2074) ;  /* 0x0000000000308947 */ /* 0x004fea0003800000 */
        /* <DEDUP_REMOVED lines=12> */
.L_x_2074:
[----:B------:R-:W-:Y:S01]  /*6a490*/  USHF.R.U64 UR42, UR10, UR15, UR11 ;  /* 0x0000000f0a2a7299 */ /* 0x000fe2000800120b */
[----:B0-----:R-:W-:Y:S01]  /*6a4a0*/  I2FP.F32.U32 R0, UR18 ;  /* 0x0000001200007c45 */ /* 0x001fe20008201000 */
[----:B------:R-:W-:Y:S02]  /*6a4b0*/  USHF.R.U32.HI UR4, URZ, UR15, UR11 ;  /* 0x0000000f3f047299 */ /* 0x000fe4000801160b */
[----:B------:R-:W-:Y:S02]  /*6a4c0*/  UIADD3 UR10, UP0, URZ, -UR42, URZ ;  /* 0x8000002a3f0a7290 */ /* 0x000fe4000ff1e03f */
[----:B------:R-:W-:Y:S01]  /*6a4d0*/  FMUL R0, R0, UR19 ;  /* 0x0000001300007c20 */ /* 0x000fe20008400000 */
[----:B------:R-:W-:Y:S01]  /*6a4e0*/  ULDC.64 UR12, c[0x0][0x620] ;  /* 0x00018800000c7ab9 */ /* 0x000fe20000000a00 */
[----:B------:R-:W-:Y:S01]  /*6a4f0*/  UIADD3.X UR4, URZ, ~UR4, URZ, UP0, !UPT ;  /* 0x800000043f047290 */ /* 0x000fe200087fe43f */
[----:B------:R-:W-:Y:S01]  /*6a500*/  UMOV UR8, UR16 ;  /* 0x0000001000087c82 */ /* 0x000fe20008000000 */
[----:B------:R-:W-:-:S02]  /*6a510*/  UMOV UR9, UR17 ;  /* 0x0000001100097c82 */ /* 0x000fc40008000000 */
[----:B------:R-:W-:Y:S01]  /*6a520*/  UIMAD UR4, UR4, UR12, URZ ;  /* 0x0000000c040472a4 */ /* 0x000fe2000f8e023f */
[----:B------:R-:W0:Y:S01]  /*6a530*/  F2I.U32.TRUNC.NTZ R0, R0 ;  /* 0x0000000000007305 */ /* 0x000e22000020f000 */
[----:B------:R-:W-:Y:S01]  /*6a540*/  UIMAD.WIDE.U32 UR8, UR10, UR12, UR8 ;  /* 0x0000000c0a0872a5 */ /* 0x000fe2000f8e0008 */
[----:B------:R-:W-:Y:S01]  /*6a550*/  R2UR UR12, R3 ;  /* 0x00000000030c72ca */ /* 0x000fe200000e0000 */
[----:B------:R-:W-:Y:S01]  /*6a560*/  UIMAD UR10, UR10, UR13, UR4 ;  /* 0x0000000d0a0a72a4 */ /* 0x000fe2000f8e0204 */
[----:B------:R-:W-:Y:S01]  /*6a570*/  ULDC UR11, c[0x0][0x618] ;  /* 0x00018600000b7ab9 */ /* 0x000fe20000000800 */
[----:B------:R-:W-:Y:S02]  /*6a580*/  ULDC UR21, c[0x0][0x658] ;  /* 0x0001960000157ab9 */ /* 0x000fe40000000800 */
[----:B------:R-:W-:Y:S01]  /*6a590*/  UIADD3 UR9, UR9, UR10, URZ ;  /* 0x0000000a09097290 */ /* 0x000fe2000fffe03f */
[----:B------:R-:W-:Y:S01]  /*6a5a0*/  UMOV UR15, 0xffffffff ;  /* 0xffffffff000f7882 */ /* 0x000fe20000000000 */
[----:B------:R-:W-:Y:S01]  /*6a5b0*/  ULDC.64 UR4, c[0x0][0x640] ;  /* 0x0001900000047ab9 */ /* 0x000fe20000000a00 */
[----:B------:R-:W-:Y:S01]  /*6a5c0*/  USHF.L.U32 UR15, UR15, UR21, URZ ;  /* 0x000000150f0f7299 */ /* 0x000fe2000800063f */
[----:B------:R-:W-:Y:S01]  /*6a5d0*/  ISETP.NE.U32.AND P0, PT, RZ, UR4, PT ;  /* 0x00000004ff007c0c */ /* 0x000fe2000bf05070 */
[----:B------:R-:W-:-:S02]  /*6a5e0*/  USHF.R.U64 UR16, UR8, UR11, UR9 ;  /* 0x0000000b08107299 */ /* 0x000fc40008001209 */
[----:B------:R-:W-:Y:S01]  /*6a5f0*/  USHF.R.U32.HI UR8, URZ, UR11, UR9 ;  /* 0x0000000b3f087299 */ /* 0x000fe20008011609 */
[----:B0-----:R-:W-:Y:S01]  /*6a600*/  R2UR UR14, R0 ;  /* 0x00000000000e72ca */ /* 0x001fe200000e0000 */
[----:B------:R-:W-:Y:S01]  /*6a610*/  ULDC UR17, c[0x0][0x608] ;  /* 0x0001820000117ab9 */ /* 0x000fe20000000800 */
[----:B------:R-:W-:Y:S01]  /*6a620*/  ULOP3.LUT UR40, URZ, UR15, URZ, 0x33, !UPT ;  /* 0x0000000f3f287292 */ /* 0x000fe2000f8e333f */
[----:B------:R-:W-:Y:S01]  /*6a630*/  ISETP.NE.AND.EX P0, PT, RZ, UR5, PT, P0 ;  /* 0x00000005ff007c0c */ /* 0x000fe2000bf05300 */
[----:B------:R-:W-:Y:S02]  /*6a640*/  USHF.R.U64 UR15, UR16, UR17, UR8 ;  /* 0x00000011100f7299 */ /* 0x000fe40008001208 */
[----:B------:R-:W-:Y:S02]  /*6a650*/  USHF.R.U32.HI UR8, URZ, UR17, UR8 ;  /* 0x000000113f087299 */ /* 0x000fe40008011608 */
[----:B------:R-:W-:Y:S02]  /*6a660*/  UIADD3 UR12, -UR12, URZ, URZ ;  /* 0x0000003f0c0c7290 */ /* 0x000fe4000fffe13f */
[----:B------:R-:W-:Y:S01]  /*6a670*/  USHF.R.U64 UR17, UR15, UR21, UR8 ;  /* 0x000000150f117299 */ /* 0x000fe20008001208 */
[----:B------:R-:W-:Y:S01]  /*6a680*/  UMOV UR19, 0x1 ;  /* 0x0000000100137882 */ /* 0x000fe20000000000 */
[----:B------:R-:W-:Y:S01]  /*6a690*/  ULDC UR13, c[0x0][0x144] ;  /* 0x00005100000d7ab9 */ /* 0x000fe20000000800 */
[----:B------:R-:W-:Y:S01]  /*6a6a0*/  ULDC UR7, c[0x0][0x600] ;  /* 0x0001800000077ab9 */ /* 0x000fe20000000800 */
[----:B------:R-:W-:-:S02]  /*6a6b0*/  USHF.L.U32 UR24, UR19, UR21, URZ ;  /* 0x0000001513187299 */ /* 0x000fc4000800063f */
[----:B------:R-:W-:Y:S02]  /*6a6c0*/  USHF.R.U32.HI UR8, URZ, UR21, UR8 ;  /* 0x000000153f087299 */ /* 0x000fe40008011608 */
[----:B------:R-:W-:Y:S02]  /*6a6d0*/  UIMAD UR21, UR13, UR12, UR6 ;  /* 0x0000000c0d1572a4 */ /* 0x000fe4000f8e0206 */
[----:B------:R-:W-:Y:S02]  /*6a6e0*/  UIADD3 UR20, UR7, -0x1, URZ ;  /* 0xffffffff07147890 */ /* 0x000fe4000fffe03f */
[----:B------:R-:W-:Y:S01]  /*6a6f0*/  UIADD3 UR19, -UR14, URZ, URZ ;  /* 0x0000003f0e137290 */ /* 0x000fe2000fffe13f */
[----:B------:R-:W-:Y:S01]  /*6a700*/  ULDC UR25, c[0x0][0x148] ;  /* 0x0000520000197ab9 */ /* 0x000fe20000000800 */
[----:B------:R-:W-:Y:S01]  /*6a710*/  ULDC UR22, c[0x0][0x648] ;  /* 0x0001920000167ab9 */ /* 0x000fe20000000800 */
[----:B------:R-:W-:Y:S01]  /*6a720*/  ULDC UR23, c[0x0][0x638] ;  /* 0x00018e0000177ab9 */ /* 0x000fe20000000800 */
        /* <DEDUP_REMOVED lines=14> */
.L_x_2075:
[----:B------:R-:W-:Y:S01]  /*6a810*/  UISETP.NE.AND UP0, UPT, UR39, URZ, UPT ;  /* 0x0000003f2700728c */ /* 0x000fe2000bf05270 */
[----:B------:R-:W-:Y:S01]  /*6a820*/  IMAD.MOV.U32 R0, RZ, RZ, 0x1 ;  /* 0x00000001ff007424 */ /* 0x000fe200078e00ff */
[----:B------:R-:W-:Y:S02]  /*6a830*/  USHF.R.U64 UR4, UR6, UR22, UR8 ;  /* 0x0000001606047299 */ /* 0x000fe40008001208 */
[----:B------:R-:W-:Y:S02]  /*6a840*/  ULOP3.LUT UR40, UR15, UR40, URZ, 0xc0, !UPT ;  /* 0x000000280f287292 */ /* 0x000fe4000f8ec03f */
[----:B------:R-:W-:Y:S02]  /*6a850*/  UIADD3 UR5, -UR4, URZ, URZ ;  /* 0x0000003f04057290 */ /* 0x000fe4000fffe13f */
[----:B------:R-:W-:Y:S02]  /*6a860*/  UIMAD UR40, UR24, UR4, UR40 ;  /* 0x00000004182872a4 */ /* 0x000fe4000f8e0228 */
[----:B------:R-:W-:-:S02]  /*6a870*/  ULOP3.LUT UR16, UR16, UR20, URZ, 0xc0, !UPT ;  /* 0x0000001410107292 */ /* 0x000fc4000f8ec03f */
[----:B------:R-:W-:Y:S02]  /*6a880*/  @UP0 UIMAD UR21, UR25, UR19, UR18 ;  /* 0x00000013191502a4 */ /* 0x000fe4000f8e0212 */
[----:B------:R-:W-:-:S03]  /*6a890*/  UIMAD UR4, UR5, UR23, UR17 ;  /* 0x00000017050472a4 */ /* 0x000fc6000f8e0211 */
[----:B------:R-:W-:Y:S01]  /*6a8a0*/  ULDC UR5, c[0x0][0x610] ;  /* 0x0001840000057ab9 */ /* 0x000fe20000000800 */
[----:B------:R-:W-:Y:S02]  /*6a8b0*/  UIMAD UR4, UR4, UR7, UR16 ;  /* 0x00000007040472a4 */ /* 0x000fe4000f8e0210 */
[----:B------:R-:W-:-:S04]  /*6a8c0*/  UIMAD UR40, UR40, UR5, UR21 ;  /* 0x00000005282872a4 */ /* 0x000fc8000f8e0215 */
[----:B------:R-:W-:Y:S02]  /*6a8d0*/  USEL UR41, UR4, UR40, !UP0 ;  /* 0x0000002804297287 */ /* 0x000fe4000c000000 */
[----:B------:R-:W-:-:S12]  /*6a8e0*/  USEL UR40, UR40, UR4, !UP0 ;  /* 0x0000000428287287 */ /* 0x000fd8000c000000 */
.L_x_2073:
[----:B------:R-:W-:-:S13]  /*6a8f0*/  LOP3.LUT P0, RZ, R0, 0xff, RZ, 0xc0, !PT ;  /* 0x000000ff00ff7812 */ /* 0x000fda000780c0ff */
[----:B------:R-:W-:Y:S05]  /*6a900*/  @P0 BRA `(.L_x_2076) ;  /* 0xfffff96800a80947 */ /* 0x000fea000383ffff */
[----:B------:R-:W-:Y:S05]  /*6a910*/  EXIT ;  /* 0x000000000000794d */ /* 0x000fea0003800000 */
.L_x_7:
[----:B------:R-:W2:Y:S01]  /*6a920*/  LDL R4, [R1+0xe0c] ;  /* 0x000e0c0001047983 */ /* 0x000ea20000100800 */
[----:B------:R-:W-:-:S03]  /*6a930*/  ULDC.64 UR4, c[0x0][0x650] ;  /* 0x0001940000047ab9 */ /* 0x000fc60000000a00 */
[----:B------:R-:W3:Y:S01]  /*6a940*/  LDL R2, [R1+0xe08] ;  /* 0x000e080001027983 */ /* 0x000ee20000100800 */
[----:B0-----:R-:W-:Y:S01]  /*6a950*/  PRMT R0, RZ, 0x7610, R0 ;  /* 0x00007610ff007816 */ /* 0x001fe20000000000 */
[----:B------:R-:W-:Y:S02]  /*6a960*/  IMAD.MOV.U32 R5, RZ, RZ, -0x1 ;  /* 0xffffffffff057424 */ /* 0x000fe400078e00ff */
[----:B------:R-:W-:Y:S02]  /*6a970*/  IMAD.MOV.U32 R3, RZ, RZ, -0x1 ;  /* 0xffffffffff037424 */ /* 0x000fe400078e00ff */
[----:B------:R-:W-:Y:S01]  /*6a980*/  IMAD.MOV.U32 R11, RZ, RZ, -0x1 ;  /* 0xffffffffff0b7424 */ /* 0x000fe200078e00ff */
[----:B--2---:R-:W-:-:S04]  /*6a990*/  ISETP.GE.U32.AND P0, PT, R4, UR4, PT ;  /* 0x0000000404007c0c */ /* 0x004fc8000bf06070 */
[----:B---3--:R-:W-:-:S13]  /*6a9a0*/  ISETP.GE.U32.AND.EX P0, PT, R2, UR5, PT, P0 ;  /* 0x0000000502007c0c */ /* 0x008fda000bf06100 */
        /* <DEDUP_REMOVED lines=21> */
.L_x_2078:
[----:B------:R-:W-:Y:S01]  /*6ab00*/  USHF.R.U64 UR4, UR14, UR19, UR15 ;  /* 0x000000130e047299 */ /* 0x000fe2000800120f */
[----:B------:R-:W-:Y:S01]  /*6ab10*/  R2UR UR7, R2 ;  /* 0x00000000020772ca */ /* 0x000fe200000e0000 */
[----:B------:R-:W-:Y:S02]  /*6ab20*/  USHF.R.U32.HI UR5, URZ, UR19, UR15 ;  /* 0x000000133f057299 */ /* 0x000fe4000801160f */
[----:B------:R-:W-:Y:S01]  /*6ab30*/  UIADD3 UR13, UP0, URZ, -UR4, URZ ;  /* 0x800000043f0d7290 */ /* 0x000fe2000ff1e03f */
[----:B------:R-:W-:Y:S01]  /*6ab40*/  ULDC.64 UR14, c[0x0][0x620] ;  /* 0x00018800000e7ab9 */ /* 0x000fe20000000a00 */
[----:B------:R-:W-:Y:S02]  /*6ab50*/  UMOV UR6, UR20 ;  /* 0x0000001400067c82 */ /* 0x000fe40008000000 */
[----:B------:R-:W-:Y:S02]  /*6ab60*/  UIADD3.X UR5, URZ, ~UR5, URZ, UP0, !UPT ;  /* 0x800000053f057290 */ /* 0x000fe400087fe43f */
[----:B------:R-:W-:-:S02]  /*6ab70*/  UISETP.NE.AND UP1, UPT, UR39, URZ, UPT ;  /* 0x0000003f2700728c */ /* 0x000fc4000bf25270 */
[----:B------:R-:W-:Y:S02]  /*6ab80*/  UIMAD UR5, UR5, UR14, URZ ;  /* 0x0000000e050572a4 */ /* 0x000fe4000f8e023f */
[----:B------:R-:W-:Y:S02]  /*6ab90*/  UIMAD.WIDE.U32 UR6, UR13, UR14, UR6 ;  /* 0x0000000e0d0672a5 */ /* 0x000fe4000f8e0006 */
[----:B------:R-:W-:Y:S01]  /*6aba0*/  UIMAD UR5, UR13, UR15, UR5 ;  /* 0x0000000f0d0572a4 */ /* 0x000fe2000f8e0205 */
[----:B------:R-:W-:Y:S02]  /*6abb0*/  ULDC UR14, c[0x0][0x608] ;  /* 0x00018200000e7ab9 */ /* 0x000fe40000000800 */
[----:B------:R-:W-:Y:S01]  /*6abc0*/  ULDC UR13, c[0x0][0x618] ;  /* 0x00018600000d7ab9 */ /* 0x000fe20000000800 */
[----:B------:R-:W-:Y:S01]  /*6abd0*/  UIADD3 UR5, UR7, UR5, URZ ;  /* 0x0000000507057290 */ /* 0x000fe2000fffe03f */
[----:B------:R-:W-:Y:S01]  /*6abe0*/  ULDC UR22, c[0x0][0x658] ;  /* 0x0001960000167ab9 */ /* 0x000fe20000000800 */
[----:B------:R-:W-:-:S02]  /*6abf0*/  @UP1 UIMAD UR8, UR11, UR12, UR10 ;  /* 0x0000000c0b0812a4 */ /* 0x000fc4000f8e020a */
[----:B------:R-:W-:Y:S02]  /*6ac00*/  USHF.R.U64 UR17, UR6, UR13, UR5 ;  /* 0x0000000d06117299 */ /* 0x000fe40008001205 */
[----:B------:R-:W-:Y:S01]  /*6ac10*/  USHF.R.U32.HI UR5, URZ, UR13, UR5 ;  /* 0x0000000d3f057299 */ /* 0x000fe20008011605 */
[----:B------:R-:W-:Y:S01]  /*6ac20*/  ULDC.64 UR6, c[0x0][0x640] ;  /* 0x0001900000067ab9 */ /* 0x000fe20000000a00 */
[----:B------:R-:W-:Y:S01]  /*6ac30*/  UMOV UR10, 0xffffffff ;  /* 0xffffffff000a7882 */ /* 0x000fe20000000000 */
[----:B------:R-:W-:Y:S01]  /*6ac40*/  ISETP.NE.U32.AND P0, PT, RZ, UR6, PT ;  /* 0x00000006ff007c0c */ /* 0x000fe2000bf05070 */
[----:B------:R-:W-:Y:S02]  /*6ac50*/  USHF.R.U64 UR18, UR17, UR14, UR5 ;  /* 0x0000000e11127299 */ /* 0x000fe40008001205 */
[----:B------:R-:W-:Y:S01]  /*6ac60*/  USHF.R.U32.HI UR5, URZ, UR14, UR5 ;  /* 0x0000000e3f057299 */ /* 0x000fe20008011605 */
[----:B------:R-:W-:Y:S01]  /*6ac70*/  ISETP.NE.AND.EX P0, PT, RZ, UR7, PT, P0 ;  /* 0x00000007ff007c0c */ /* 0x000fe2000bf05300 */
[----:B------:R-:W-:-:S02]  /*6ac80*/  USHF.L.U32 UR11, UR10, UR22, URZ ;  /* 0x000000160a0b7299 */ /* 0x000fc4000800063f */
[----:B------:R-:W-:Y:S01]  /*6ac90*/  USHF.R.U64 UR19, UR18, UR22, UR5 ;  /* 0x0000001612137299 */ /* 0x000fe20008001205 */
[----:B------:R-:W-:Y:S01]  /*6aca0*/  ULDC UR20, c[0x0][0x600] ;  /* 0x0001800000147ab9 */ /* 0x000fe20000000800 */
[----:B------:R-:W-:Y:S02]  /*6acb0*/  USHF.R.U32.HI UR10, URZ, UR22, UR5 ;  /* 0x000000163f0a7299 */ /* 0x000fe40008011605 */
[----:B------:R-:W-:Y:S02]  /*6acc0*/  UIADD3 UR21, UR20, -0x1, URZ ;  /* 0xffffffff14157890 */ /* 0x000fe4000fffe03f */
[----:B------:R-:W-:Y:S01]  /*6acd0*/  ULOP3.LUT UR26, URZ, UR11, URZ, 0x33, !UPT ;  /* 0x0000000b3f1a7292 */ /* 0x000fe2000f8e333f */
        /* <DEDUP_REMOVED lines=17> */
.L_x_2079:
[----:B------:R-:W-:Y:S01]  /*6adf0*/  USHF.R.U64 UR6, UR5, UR23, UR10 ;  /* 0x0000001705067299 */ /* 0x000fe2000800120a */
[----:B------:R-:W-:Y:S01]  /*6ae00*/  IMAD.MOV.U32 R0, RZ, RZ, 0x1 ;  /* 0x00000001ff007424 */ /* 0x000fe200078e00ff */
[----:B------:R-:W-:Y:S01]  /*6ae10*/  USHF.L.U32 UR25, UR25, UR22, URZ ;  /* 0x0000001619197299 */ /* 0x000fe2000800063f */
[----:B------:R-:W-:Y:S01]  /*6ae20*/  IMAD.U32 R11, RZ, RZ, UR4 ;  /* 0x00000004ff0b7e24 */ /* 0x000fe2000f8e00ff */
[----:B------:R-:W-:Y:S02]  /*6ae30*/  ULOP3.LUT UR5, UR18, UR26, URZ, 0xc0, !UPT ;  /* 0x0000001a12057292 */ /* 0x000fe4000f8ec03f */
[----:B------:R-:W-:Y:S02]  /*6ae40*/  UIADD3 UR7, -UR6, URZ, URZ ;  /* 0x0000003f06077290 */ /* 0x000fe4000fffe13f */
[----:B------:R-:W-:Y:S02]  /*6ae50*/  UIMAD UR6, UR25, UR6, UR5 ;  /* 0x00000006190672a4 */ /* 0x000fe4000f8e0205 */
[----:B------:R-:W-:-:S02]  /*6ae60*/  ULOP3.LUT UR17, UR17, UR21, URZ, 0xc0, !UPT ;  /* 0x0000001511117292 */ /* 0x000fc4000f8ec03f */
[----:B------:R-:W-:Y:S02]  /*6ae70*/  UIMAD UR5, UR7, UR24, UR19 ;  /* 0x00000018070572a4 */ /* 0x000fe4000f8e0213 */
[----:B------:R-:W-:Y:S01]  /*6ae80*/  UISETP.NE.AND UP0, UPT, UR39, URZ, UPT ;  /* 0x0000003f2700728c */ /* 0x000fe2000bf05270 */
[----:B------:R-:W-:Y:S01]  /*6ae90*/  ULDC UR7, c[0x0][0x610] ;  /* 0x0001840000077ab9 */ /* 0x000fe20000000800 */
[----:B------:R-:W-:Y:S02]  /*6aea0*/  UIMAD UR5, UR5, UR20, UR17 ;  /* 0x00000014050572a4 */ /* 0x000fe4000f8e0211 */
[----:B------:R-:W-:-:S04]  /*6aeb0*/  UIMAD UR8, UR6, UR7, UR8 ;  /* 0x00000007060872a4 */ /* 0x000fc8000f8e0208 */
[----:B------:R-:W-:Y:S02]  /*6aec0*/  USEL UR6, UR5, UR8, !UP0 ;  /* 0x0000000805067287 */ /* 0x000fe4000c000000 */
[----:B------:R-:W-:-:S04]  /*6aed0*/  USEL UR8, UR8, UR5, !UP0 ;  /* 0x0000000508087287 */ /* 0x000fc8000c000000 */
[----:B------:R-:W-:Y:S02]  /*6aee0*/  IMAD.U32 R3, RZ, RZ, UR6 ;  /* 0x00000006ff037e24 */ /* 0x000fe4000f8e00ff */
[----:B------:R-:W-:-:S07]  /*6aef0*/  IMAD.U32 R5, RZ, RZ, UR8 ;  /* 0x00000008ff057e24 */ /* 0x000fce000f8e00ff */
.L_x_2077:
[----:B------:R-:W-:-:S08]  /*6af00*/  NOP ;  /* 0x0000000000007918 */ /* 0x000fd00000000000 */
[----:B-1----:R-:W0:-:S00]  /*6af10*/  USETMAXREG.DEALLOC.CTAPOOL 0x18 ;  /* 0x00000018000079c8 */ /* 0x002e0000080e0500 */
[----:B------:R-:W-:-:S13]  /*6af20*/  ISETP.NE.AND P0, PT, RZ, UR9, PT ;  /* 0x00000009ff007c0c */ /* 0x000fda000bf05270 */
[----:B------:R-:W-:Y:S05]  /*6af30*/  @P0 EXIT ;  /* 0x000000000000094d */ /* 0x000fea0003800000 */
[----:B0-----:R-:W-:Y:S01]  /*6af40*/  LOP3.LUT P0, RZ, R0, 0xff, RZ, 0xc0, !PT ;  /* 0x000000ff00ff7812 */ /* 0x001fe2000780c0ff */
[----:B------:R-:W-:Y:S02]  /*6af50*/  IMAD.MOV.U32 R6, RZ, RZ, 0x1 ;  /* 0x00000001ff067424 */ /* 0x000fe400078e00ff */
[----:B------:R-:W-:-:S10]  /*6af60*/  IMAD.MOV.U32 R7, RZ, RZ, RZ ;  /* 0x000000ffff077224 */ /* 0x000fd400078e00ff */
[----:B------:R-:W-:Y:S05]  /*6af70*/  @!P0 BRA `(.L_x_2080) ;  /* 0x0000000c00708947 */ /* 0x000fea0003800000 */
[----:B------:R-:W0:Y:S01]  /*6af80*/  LDC R0, c[0x0][0x28c] ;  /* 0x0000a300ff007b82 */ /* 0x000e220000000800 */
[----:B------:R-:W1:Y:S01]  /*6af90*/  S2R R9, SR_CgaCtaId ;  /* 0x0000000000097919 */ /* 0x000e620000008800 */
[----:B------:R-:W-:Y:S01]  /*6afa0*/  ULDC UR5, c[0x0][0x658] ;  /* 0x0001960000057ab9 */ /* 0x000fe20000000800 */
[----:B------:R-:W-:Y:S01]  /*6afb0*/  UMOV UR7, 0xffffffff ;  /* 0xffffffff00077882 */ /* 0x000fe20000000000 */
[----:B------:R-:W-:Y:S01]  /*6afc0*/  ULDC UR6, c[0x0][0xc] ;  /* 0x0000030000067ab9 */ /* 0x000fe20000000800 */
[----:B------:R-:W-:Y:S01]  /*6afd0*/  USHF.L.U32 UR9, UR7, UR5, URZ ;  /* 0x0000000507097299 */ /* 0x000fe2000800063f */
[----:B------:R-:W-:Y:S01]  /*6afe0*/  BSSY B0, `(.L_x_2080) ;  /* 0x00000d5000007945 */ /* 0x000fe20003800000 */
[----:B------:R-:W-:Y:S01]  /*6aff0*/  UMOV UR8, 0x1 ;  /* 0x0000000100087882 */ /* 0x000fe20000000000 */
[----:B------:R-:W-:Y:S01]  /*6b000*/  ULDC UR7, c[0x0][0x10] ;  /* 0x0000040000077ab9 */ /* 0x000fe20000000800 */
[----:B------:R-:W-:Y:S01]  /*6b010*/  USHF.L.U32 UR5, UR8, UR5, URZ ;  /* 0x0000000508057299 */ /* 0x000fe2000800063f */
[----:B------:R-:W-:Y:S01]  /*6b020*/  IMAD.MOV.U32 R8, RZ, RZ, 0x1 ;  /* 0x00000001ff087424 */ /* 0x000fe200078e00ff */
[----:B------:R-:W-:Y:S01]  /*6b030*/  UIMAD.WIDE.U32 UR6, UR6, UR7, URZ ;  /* 0x00000007060672a5 */ /* 0x000fe2000f8e003f */
[----:B------:R-:W-:Y:S01]  /*6b040*/  IMAD.MOV.U32 R6, RZ, RZ, 0x1 ;  /* 0x00000001ff067424 */ /* 0x000fe200078e00ff */
[----:B------:R-:W-:Y:S01]  /*6b050*/  ULDC UR8, c[0x0][0x14] ;  /* 0x0000050000087ab9 */ /* 0x000fe20000000800 */
[----:B------:R-:W-:Y:S01]  /*6b060*/  ULDC UR4, c[0x0][0x600] ;  /* 0x0001800000047ab9 */ /* 0x000fe20000000800 */
[----:B------:R-:W-:-:S02]  /*6b070*/  UIMAD.WIDE.U32 UR20, UR6, UR8, URZ ;  /* 0x00000008061472a5 */ /* 0x000fc4000f8e003f */
[----:B------:R-:W-:Y:S02]  /*6b080*/  UIMAD UR7, UR7, UR8, URZ ;  /* 0x00000008070772a4 */ /* 0x000fe4000f8e023f */
[----:B------:R-:W-:Y:S02]  /*6b090*/  ULOP3.LUT UR24, UR38, 0x2, URZ, 0xfc, !UPT ;  /* 0x0000000226187892 */ /* 0x000fe4000f8efc3f */
[----:B------:R-:W-:Y:S02]  /*6b0a0*/  UIADD3 UR4, UR4, -0x1, URZ ;  /* 0xffffffff04047890 */ /* 0x000fe4000fffe03f */
[----:B------:R-:W-:Y:S01]  /*6b0b0*/  ULOP3.LUT UR6, URZ, UR9, URZ, 0x33, !UPT ;  /* 0x000000093f067292 */ /* 0x000fe2000f8e333f */
[----:B0-----:R-:W-:Y:S01]  /*6b0c0*/  VIADD R0, R0, 0x1f ;  /* 0x0000001f00007836 */ /* 0x001fe20000000000 */
[----:B------:R-:W-:Y:S01]  /*6b0d0*/  UIADD3 UR7, UR21, UR7, URZ ;  /* 0x0000000715077290 */ /* 0x000fe2000fffe03f */
[----:B------:R-:W-:-:S03]  /*6b0e0*/  ULDC.64 UR22, c[0x0][0x198] ;  /* 0x0000660000167ab9 */ /* 0x000fc60000000a00 */
[----:B------:R-:W-:-:S04]  /*6b0f0*/  SHF.R.S32.HI R7, RZ, 0x1f, R0 ;  /* 0x0000001fff077819 */ /* 0x000fc80000011400 */
[----:B------:R-:W-:Y:S01]  /*6b100*/  LEA.HI R0, R7, R0, RZ, 0x5 ;  /* 0x0000000007007211 */ /* 0x000fe200078f28ff */
[C---:B-1----:R-:W-:Y:S02]  /*6b110*/  IMAD.SHL.U32 R16, R9.reuse, 0x100, RZ ;  /* 0x0000010009107824 */ /* 0x042fe400078e00ff */
[----:B------:R-:W-:Y:S01]  /*6b120*/  IMAD.SHL.U32 R9, R9, 0x2000, RZ ;  /* 0x0000200009097824 */ /* 0x000fe200078e00ff */
[----:B------:R-:W-:Y:S01]  /*6b130*/  SHF.R.S32.HI R0, RZ, 0x5, R0 ;  /* 0x00000005ff007819 */ /* 0x000fe20000011400 */
[----:B------:R-:W-:Y:S01]  /*6b140*/  IMAD.MOV.U32 R7, RZ, RZ, RZ ;  /* 0x000000ffff077224 */ /* 0x000fe200078e00ff */
[----:B------:R-:W-:Y:S02]  /*6b150*/  LOP3.LUT R16, R16, 0x100, RZ, 0xc0, !PT ;  /* 0x0000010010107812 */ /* 0x000fe400078ec0ff */
[----:B------:R-:W-:Y:S01]  /*6b160*/  LOP3.LUT R9, R9, 0x2000, RZ, 0xc0, !PT ;  /* 0x0000200009097812 */ /* 0x000fe200078ec0ff */
[----:B------:R-:W-:-:S07]  /*6b170*/  VIADD R17, R0, 0x1 ;  /* 0x0000000100117836 */ /* 0x000fce0000000000 */
.L_x_2091:
[----:B------:R-:W-:-:S03]  /*6b180*/  UMOV UR8, 0xffffffff ;  /* 0xffffffff00087882 */ /* 0x000fc60000000000 */
[----:B------:R-:W-:Y:S05]  /*6b190*/  BRA.DIV UR8, `(.L_x_2081) ;  /* 0x0000000e08b47947 */ /* 0x000fea000b800000 */
[----:B------:R-:W-:-:S13]  /*6b1a0*/  ELECT P6, URZ, PT ;  /* 0x00000000003f782f */ /* 0x000fda00038c0000 */
.L_x_2101:
[----:B------:R-:W0:Y:S01]  /*6b1b0*/  LDC R2, c[0x0][0x28c] ;  /* 0x0000a300ff027b82 */ /* 0x000e220000000800 */
[----:B------:R-:W-:Y:S01]  /*6b1c0*/  BSSY B1, `(.L_x_2082) ;  /* 0x000003a000017945 */ /* 0x000fe20003800000 */
[----:B0-----:R-:W-:-:S13]  /*6b1d0*/  ISETP.LT.OR P6, PT, R2, 0x1, !P6 ;  /* 0x000000010200780c */ /* 0x001fda00077c1670 */
[----:B------:R-:W-:Y:S05]  /*6b1e0*/  @P6 BRA `(.L_x_2083) ;  /* 0x0000000000dc6947 */ /* 0x000fea0003800000 */
[----:B------:R-:W-:Y:S02]  /*6b1f0*/  IMAD R2, R3, 0x200, R16 ;  /* 0x0000020003027824 */ /* 0x000fe400078e0210 */
[----:B------:R-:W-:Y:S02]  /*6b200*/  IMAD.SHL.U32 R5, R5, 0x200, RZ ;  /* 0x0000020005057824 */ /* 0x000fe400078e00ff */
[----:B------:R-:W-:Y:S02]  /*6b210*/  IMAD.MOV.U32 R12, RZ, RZ, RZ ;  /* 0x000000ffff0c7224 */ /* 0x000fe400078e00ff */
[----:B------:R-:W-:Y:S02]  /*6b220*/  IMAD.MOV.U32 R4, RZ, RZ, R17 ;  /* 0x000000ffff047224 */ /* 0x000fe400078e0011 */
[----:B------:R-:W-:Y:S02]  /*6b230*/  IMAD.MOV.U32 R3, RZ, RZ, R6 ;  /* 0x000000ffff037224 */ /* 0x000fe400078e0006 */
[----:B------:R-:W-:-:S07]  /*6b240*/  IMAD.MOV.U32 R13, RZ, RZ, R7 ;  /* 0x000000ffff0d7224 */ /* 0x000fce00078e0007 */
.L_x_2086:
[----:B------:R-:W0:Y:S01]  /*6b250*/  S2R R15, SR_CgaCtaId ;  /* 0x00000000000f7919 */ /* 0x000e220000008800 */
[----:B------:R-:W-:Y:S02]  /*6b260*/  MOV R10, 0x400 ;  /* 0x00000400000a7802 */ /* 0x000fe40000000f00 */
[----:B------:R-:W-:Y:S02]  /*6b270*/  SHF.L.U32 R14, R3, 0x1f, RZ ;  /* 0x0000001f030e7819 */ /* 0x000fe400000006ff */
[----:B0-----:R-:W-:-:S05]  /*6b280*/  LEA R10, R15, R10, 0x18 ;  /* 0x0000000a0f0a7211 */ /* 0x001fca00078ec0ff */
[----:B------:R-:W-:-:S04]  /*6b290*/  IMAD R15, R13, 0x8, R10 ;  /* 0x000000080d0f7824 */ /* 0x000fc800078e020a */
[----:B------:R-:W0:Y:S02]  /*6b2a0*/  SYNCS.PHASECHK.TRANS64.TRYWAIT P0, [R15+URZ+0x18], R14 ;  /* 0x0000180e0f0075a7 */ /* 0x000e24000800017f */
[----:B0-----:R-:W-:Y:S05]  /*6b2b0*/  @!P0 BRA `(.L_x_2084) ;  /* 0x0000000c008c8947 */ /* 0x001fea0003800000 */
.L_x_2102:
[----:B------:R-:W1:Y:S01]  /*6b2c0*/  S2R R18, SR_TID.X ;  /* 0x0000000000127919 */ /* 0x000e620000002100 */
[----:B------:R-:W-:-:S04]  /*6b2d0*/  UPRMT UR8, UR24, 0x9910, URZ ;  /* 0x0000991018087896 */ /* 0x000fc8000800003f */
[----:B------:R-:W-:Y:S01]  /*6b2e0*/  UISETP.NE.AND UP0, UPT, UR8, 0x2, UPT ;  /* 0x000000020800788c */ /* 0x000fe2000bf05270 */
[----:B-1----:R-:W-:-:S13]  /*6b2f0*/  LOP3.LUT P0, RZ, R18, 0x7f, RZ, 0xc0, !PT ;  /* 0x0000007f12ff7812 */ /* 0x002fda000780c0ff */
[----:B0-----:R-:W0:Y:S02]  /*6b300*/  @!P0 LDC R14, c[0x0][0x500] ;  /* 0x00014000ff0e8b82 */ /* 0x001e240000000800 */
[----:B0-----:R0:W-:Y:S01]  /*6b310*/  @!P0 SYNCS.ARRIVE.TRANS64 RZ, [R15+URZ], R14 ;  /* 0x0000000e0fff89a7 */ /* 0x0011e2000800003f */
[----:B------:R-:W-:-:S13]  /*6b320*/  PLOP3.LUT P0, PT, PT, PT, UP0, 0x80, 0x0 ;  /* 0x000000000000781c */ /* 0x000fda0003f0f008 */
[----:B0-----:R-:W-:Y:S05]  /*6b330*/  @P0 BRA `(.L_x_2085) ;  /* 0x0000000000040947 */ /* 0x001fea0003800000 */
[----:B------:R-:W-:Y:S01]  /*6b340*/  BPT.TRAP 0x1 ;  /* 0x000000040000795c */ /* 0x000fe20000300000 */
.L_x_2085:
[----:B------:R-:W-:Y:S01]  /*6b350*/  R2UR UR9, R15 ;  /* 0x000000000f0972ca */ /* 0x000fe200000e0000 */
[----:B------:R-:W-:Y:S01]  /*6b360*/  IMAD R15, R13, 0x4000, R9 ;  /* 0x000040000d0f7824 */ /* 0x000fe200078e0209 */
[----:B------:R-:W-:Y:S01]  /*6b370*/  R2UR UR18, R5 ;  /* 0x00000000051272ca */ /* 0x000fe200000e0000 */
[--C-:B------:R-:W-:Y:S01]  /*6b380*/  IMAD R14, R13, 0x8000, R10.reuse ;  /* 0x000080000d0e7824 */ /* 0x100fe200078e020a */
[----:B------:R-:W-:Y:S01]  /*6b390*/  UIADD3 UR14, UP0, UR22, 0xf0, URZ ;  /* 0x000000f0160e7890 */ /* 0x000fe2000ff1e03f */
[----:B------:R-:W-:Y:S01]  /*6b3a0*/  IMAD R15, R15, 0x2, R10 ;  /* 0x000000020f0f7824 */ /* 0x000fe200078e020a */
[----:B------:R-:W-:Y:S01]  /*6b3b0*/  R2UR UR10, R12 ;  /* 0x000000000c0a72ca */ /* 0x000fe200000e0000 */
[----:B------:R-:W-:Y:S01]  /*6b3c0*/  VIADD R4, R4, 0xffffffff ;  /* 0xffffffff04047836 */ /* 0x000fe20000000000 */
[----:B------:R-:W-:Y:S01]  /*6b3d0*/  R2UR UR8, R14 ;  /* 0x000000000e0872ca */ /* 0x000fe200000e0000 */
[----:B------:R-:W-:Y:S01]  /*6b3e0*/  UIADD3 UR26, UP1, UR22, 0x1f0, URZ ;  /* 0x000001f0161a7890 */ /* 0x000fe2000ff3e03f */
[----:B------:R-:W-:Y:S01]  /*6b3f0*/  R2UR UR11, R15 ;  /* 0x000000000f0b72ca */ /* 0x000fe200000e0000 */
[----:B------:R-:W-:Y:S01]  /*6b400*/  UIADD3.X UR15, URZ, UR23, URZ, UP0, !UPT ;  /* 0x000000173f0f7290 */ /* 0x000fe200087fe43f */
[----:B------:R-:W-:Y:S01]  /*6b410*/  R2UR UR12, R11 ;  /* 0x000000000b0c72ca */ /* 0x000fe200000e0000 */
[----:B------:R-:W-:Y:S01]  /*6b420*/  VIADD R13, R13, 0x1 ;  /* 0x000000010d0d7836 */ /* 0x000fe20000000000 */
[----:B------:R-:W-:Y:S01]  /*6b430*/  R2UR UR19, R2 ;  /* 0x00000000021372ca */ /* 0x000fe200000e0000 */
[----:B------:R-:W-:Y:S01]  /*6b440*/  UIADD3.X UR27, URZ, UR23, URZ, UP1, !UPT ;  /* 0x000000173f1b7290 */ /* 0x000fe20008ffe43f */
[----:B------:R-:W-:Y:S01]  /*6b450*/  ISETP.GT.AND P1, PT, R4, 0x1, PT ;  /* 0x000000010400780c */ /* 0x000fe20003f24270 */
[----:B------:R-:W-:Y:S01]  /*6b460*/  UMOV UR16, 0x0 ;  /* 0x0000000000107882 */ /* 0x000fe20000000000 */
[----:B------:R-:W-:Y:S01]  /*6b470*/  UMOV UR17, 0x10000000 ;  /* 0x1000000000117882 */ /* 0x000fe20000000000 */
[----:B------:R-:W-:Y:S01]  /*6b480*/  ISETP.NE.AND P0, PT, R13, 0x3, PT ;  /* 0x000000030d00780c */ /* 0x000fe20003f05270 */
[----:B------:R-:W-:Y:S01]  /*6b490*/  UMOV UR25, 0x30000 ;  /* 0x0003000000197882 */ /* 0x000fe20000000000 */
[----:B------:R-:W-:Y:S01]  /*6b4a0*/  UIADD3 UR8, UR8, 0x100, URZ ;  /* 0x0000010008087890 */ /* 0x000fe2000fffe03f */
[----:B------:R-:W-:Y:S01]  /*6b4b0*/  VIADD R12, R12, 0x20 ;  /* 0x000000200c0c7836 */ /* 0x000fe20000000000 */
[----:B------:R-:W-:Y:S01]  /*6b4c0*/  UIADD3 UR13, UR11, 0x18100, URZ ;  /* 0x000181000b0d7890 */ /* 0x000fe2000fffe03f */
[----:B------:R-:W-:-:S02]  /*6b4d0*/  SEL R10, RZ, 0x1, P0 ;  /* 0x00000001ff0a7807 */ /* 0x000fc40000000000 */
[----:B------:R-:W-:Y:S01]  /*6b4e0*/  UMOV UR11, UR18 ;  /* 0x00000012000b7c82 */ /* 0x000fe20008000000 */
[----:B------:R-:W-:Y:S02]  /*6b4f0*/  SEL R13, R13, RZ, P0 ;  /* 0x000000ff0d0d7207 */ /* 0x000fe40000000000 */
[----:B------:R-:W-:Y:S01]  /*6b500*/  LOP3.LUT R3, R3, R10, RZ, 0x3c, !PT ;  /* 0x0000000a03037212 */ /* 0x000fe200078e3cff */
[----:B------:R0:W-:Y:S02]  /*6b510*/  UTMALDG.3D [UR8], [UR14], desc[UR16] ;  /* 0x000010080e0075b4 */ /* 0x0001e40008011000 */
[----:B0-----:R-:W-:Y:S01]  /*6b520*/  UMOV UR8, UR13 ;  /* 0x0000000d00087c82 */ /* 0x001fe20008000000 */
[----:B------:R-:W-:Y:S02]  /*6b530*/  UMOV UR11, UR19 ;  /* 0x00000013000b7c82 */ /* 0x000fe40008000000 */
[----:B------:R0:W-:Y:S02]  /*6b540*/  UTMALDG.3D.MULTICAST [UR8], [UR26], UR25, desc[UR16] ;  /* 0x000010081a0073b4 */ /* 0x0001e40008011819 */
[----:B0-----:R-:W-:Y:S05]  /*6b550*/  @P1 BRA `(.L_x_2086) ;  /* 0xfffffffc003c1947 */ /* 0x001fea000383ffff */
.L_x_2083:
[----:B------:R-:W-:Y:S05]  /*6b560*/  BSYNC B1 ;  /* 0x0000000000017941 */ /* 0x000fea0003800000 */
.L_x_2082:
[----:B------:R-:W2:Y:S01]  /*6b570*/  LDL.LU R15, [R1+0xe08] ;  /* 0x000e0800010f7983 */ /* 0x000ea20000300800 */
[----:B------:R-:W-:Y:S01]  /*6b580*/  LOP3.LUT P0, RZ, R8, 0xff, RZ, 0xc0, !PT ;  /* 0x000000ff08ff7812 */ /* 0x000fe2000780c0ff */
[C---:B------:R-:W-:Y:S01]  /*6b590*/  IMAD.IADD R4, R0.reuse, 0x1, R7 ;  /* 0x0000000100047824 */ /* 0x040fe200078e0207 */
[----:B------:R-:W-:Y:S01]  /*6b5a0*/  ULDC.64 UR8, c[0x0][0x650] ;  /* 0x0001940000087ab9 */ /* 0x000fe20000000a00 */
[----:B------:R-:W3:Y:S01]  /*6b5b0*/  LDL.LU R14, [R1+0xe0c] ;  /* 0x000e0c00010e7983 */ /* 0x000ee20000300800 */
[----:B------:R-:W-:Y:S01]  /*6b5c0*/  ISETP.GE.U32.AND P1, PT, R0, 0x3, PT ;  /* 0x000000030000780c */ /* 0x000fe20003f26070 */
[----:B------:R-:W-:Y:S01]  /*6b5d0*/  BSSY B1, `(.L_x_2087) ;  /* 0x0000073000017945 */ /* 0x000fe20003800000 */
[----:B------:R-:W-:Y:S01]  /*6b5e0*/  IMAD.MOV.U32 R11, RZ, RZ, -0x1 ;  /* 0xffffffffff0b7424 */ /* 0x000fe200078e00ff */
[----:B------:R-:W-:-:S06]  /*6b5f0*/  PRMT R8, RZ, 0x7610, R8 ;  /* 0x00007610ff087816 */ /* 0x000fcc0000000008 */
[----:B------:R-:W0:Y:S01]  /*6b600*/  @P0 S2R R3, SR_CgaCtaId ;  /* 0x0000000000030919 */ /* 0x000e220000008800 */
[----:B------:R-:W-:-:S04]  /*6b610*/  @P0 MOV R2, 0x400 ;  /* 0x0000040000020802 */ /* 0x000fc80000000f00 */
[----:B0-----:R-:W-:-:S04]  /*6b620*/  @P0 LEA R2, R3, R2, 0x18 ;  /* 0x0000000203020211 */ /* 0x001fc800078ec0ff */
[----:B------:R0:W-:Y:S01]  /*6b630*/  @P0 SYNCS.ARRIVE.TRANS64.A1T0 RZ, [R2+URZ+0x48], RZ ;  /* 0x000048ff02ff09a7 */ /* 0x0001e2000810003f */
[----:B------:R-:W-:-:S04]  /*6b640*/  ISETP.GT.U32.AND P0, PT, R4, 0x2, PT ;  /* 0x000000020400780c */ /* 0x000fc80003f04070 */
[----:B------:R-:W-:Y:S01]  /*6b650*/  ISETP.LT.U32.AND P0, PT, R0, 0x3, P0 ;  /* 0x000000030000780c */ /* 0x000fe20000701070 */
[----:B0-----:R-:W-:-:S05]  /*6b660*/  IMAD.WIDE.U32 R2, R4, -0x55555555, RZ ;  /* 0xaaaaaaab04027825 */ /* 0x001fca00078e00ff */
[----:B------:R-:W-:Y:S02]  /*6b670*/  SHF.R.U32.HI R5, RZ, 0x1, R3 ;  /* 0x00000001ff057819 */ /* 0x000fe40000011603 */
[----:B------:R-:W-:Y:S02]  /*6b680*/  SEL R3, RZ, 0x1, !P0 ;  /* 0x00000001ff037807 */ /* 0x000fe40004000000 */
[----:B------:R-:W-:Y:S01]  /*6b690*/  PRMT R2, RZ, 0x7610, R2 ;  /* 0x00007610ff027816 */ /* 0x000fe20000000002 */
[----:B------:R-:W-:Y:S01]  /*6b6a0*/  IMAD R7, R5, -0x3, R4 ;  /* 0xfffffffd05077824 */ /* 0x000fe200078e0204 */
[----:B------:R-:W-:Y:S01]  /*6b6b0*/  LOP3.LUT R6, R6, R3, RZ, 0x3c, !PT ;  /* 0x0000000306067212 */ /* 0x000fe200078e3cff */
[----:B------:R-:W-:-:S03]  /*6b6c0*/  IMAD.MOV.U32 R3, RZ, RZ, -0x1 ;  /* 0xffffffffff037424 */ /* 0x000fc600078e00ff */
[----:B------:R-:W-:Y:S01]  /*6b6d0*/  @P1 LOP3.LUT R6, R6, 0x1, R5, 0x78, !PT ;  /* 0x0000000106061812 */ /* 0x000fe200078e7805 */
[----:B------:R-:W-:Y:S01]  /*6b6e0*/  IMAD.MOV.U32 R5, RZ, RZ, -0x1 ;  /* 0xffffffffff057424 */ /* 0x000fe200078e00ff */
[----:B---3--:R-:W-:-:S04]  /*6b6f0*/  IADD3 R14, P0, R14, UR20, RZ ;  /* 0x000000140e0e7c10 */ /* 0x008fc8000ff1e0ff */
[----:B--2---:R-:W-:Y:S01]  /*6b700*/  IADD3.X R15, R15, UR7, RZ, P0, !PT ;  /* 0x000000070f0f7c10 */ /* 0x004fe200087fe4ff */
[----:B------:R0:W-:Y:S01]  /*6b710*/  STL [R1+0xe0c], R14 ;  /* 0x000e0c0e01007387 */ /* 0x0001e20000100800 */
[----:B------:R-:W-:-:S03]  /*6b720*/  ISETP.GE.U32.AND P0, PT, R14, UR8, PT ;  /* 0x000000080e007c0c */ /* 0x000fc6000bf06070 */
[----:B------:R0:W-:Y:S01]  /*6b730*/  STL [R1+0xe08], R15 ;  /* 0x000e080f01007387 */ /* 0x0001e20000100800 */
[----:B------:R-:W-:-:S13]  /*6b740*/  ISETP.GE.U32.AND.EX P0, PT, R15, UR9, PT, P0 ;  /* 0x000000090f007c0c */ /* 0x000fda000bf06100 */
[----:B0-----:R-:W-:Y:S05]  /*6b750*/  @P0 BRA `(.L_x_2088) ;  /* 0x0000000400680947 */ /* 0x001fea0003800000 */
[----:B------:R-:W0:Y:S01]  /*6b760*/  S2UR UR8, SR_CTAID.X ;  /* 0x00000000000879c3 */ /* 0x000e220000002500 */
[----:B------:R-:W-:Y:S01]  /*6b770*/  ULDC.64 UR10, c[0x0][0x628] ;  /* 0x00018a00000a7ab9 */ /* 0x000fe20000000a00 */
[----:B------:R-:W-:Y:S01]  /*6b780*/  ULDC UR9, c[0x0][0x150] ;  /* 0x0000540000097ab9 */ /* 0x000fe20000000800 */
[----:B------:R-:W-:Y:S01]  /*6b790*/  ISETP.NE.U32.AND P0, PT, RZ, UR10, PT ;  /* 0x0000000aff007c0c */ /* 0x000fe2000bf05070 */
[----:B------:R-:W-:Y:S01]  /*6b7a0*/  ULDC UR12, c[0x0][0x630] ;  /* 0x00018c00000c7ab9 */ /* 0x000fe20000000800 */
[----:B------:R-:W-:Y:S01]  /*6b7b0*/  ULDC UR14, c[0x0][0x154] ;  /* 0x00005500000e7ab9 */ /* 0x000fe20000000800 */
[----:B------:R-:W-:Y:S01]  /*6b7c0*/  IMAD.MOV.U32 R3, RZ, RZ, R15 ;  /* 0x000000ffff037224 */ /* 0x000fe200078e000f */
[----:B------:R-:W-:Y:S01]  /*6b7d0*/  ISETP.NE.AND.EX P0, PT, RZ, UR11, PT, P0 ;  /* 0x0000000bff007c0c */ /* 0x000fe2000bf05300 */
[----:B------:R-:W1:Y:S01]  /*6b7e0*/  S2UR UR13, SR_CTAID.Y ;  /* 0x00000000000d79c3 */ /* 0x000e620000002600 */
[----:B0-----:R-:W-:-:S05]  /*6b7f0*/  I2FP.F32.U32 R2, UR8 ;  /* 0x0000000800027c45 */ /* 0x001fca0008201000 */
[----:B------:R-:W-:Y:S01]  /*6b800*/  FMUL R10, R2, UR9 ;  /* 0x00000009020a7c20 */ /* 0x000fe20008400000 */
[----:B------:R-:W-:Y:S01]  /*6b810*/  IMAD.MOV.U32 R2, RZ, RZ, R14 ;  /* 0x000000ffff027224 */ /* 0x000fe200078e000e */
[----:B-1----:R-:W-:-:S04]  /*6b820*/  I2FP.F32.U32 R12, UR13 ;  /* 0x0000000d000c7c45 */ /* 0x002fc80008201000 */
[----:B------:R-:W0:Y:S01]  /*6b830*/  F2I.U32.TRUNC.NTZ R10, R10 ;  /* 0x0000000a000a7305 */ /* 0x000e22000020f000 */
[----:B------:R-:W-:Y:S05]  /*6b840*/  @!P0 BRA `(.L_x_2089) ;  /* 0x0000000000288947 */ /* 0x000fea0003800000 */
[----:B------:R-:W-:Y:S02]  /*6b850*/  ULDC UR9, c[0x0][0x634] ;  /* 0x00018d0000097ab9 */ /* 0x000fe40000000800 */
[----:B------:R-:W-:-:S05]  /*6b860*/  IADD3 R3, P0, R14, UR9, RZ ;  /* 0x000000090e037c10 */ /* 0x000fca000ff1e0ff */
[----:B------:R-:W-:-:S04]  /*6b870*/  IMAD.X R11, RZ, RZ, R15, P0 ;  /* 0x000000ffff0b7224 */ /* 0x000fc800000e060f */
[----:B------:R-:W-:-:S04]  /*6b880*/  IMAD.WIDE.U32 R4, R11, UR10, RZ ;  /* 0x0000000a0b047c25 */ /* 0x000fc8000f8e00ff */
[----:B------:R-:W-:-:S04]  /*6b890*/  IMAD.WIDE.U32 R4, P0, R3, UR11, R4 ;  /* 0x0000000b03047c25 */ /* 0x000fc8000f800004 */
[----:B------:R-:W-:-:S04]  /*6b8a0*/  IMAD.WIDE.U32 R2, R3, UR10, RZ ;  /* 0x0000000a03027c25 */ /* 0x000fc8000f8e00ff */
[----:B------:R-:W-:Y:S01]  /*6b8b0*/  IMAD.MOV.U32 R2, RZ, RZ, R5 ;  /* 0x000000ffff027224 */ /* 0x000fe200078e0005 */
[----:B------:R-:W-:Y:S01]  /*6b8c0*/  IADD3 RZ, P1, R3, R4, RZ ;  /* 0x0000000403ff7210 */ /* 0x000fe20007f3e0ff */
[----:B------:R-:W-:-:S04]  /*6b8d0*/  IMAD.X R3, RZ, RZ, RZ, P0 ;  /* 0x000000ffff037224 */ /* 0x000fc800000e06ff */
[----:B------:R-:W-:-:S08]  /*6b8e0*/  IMAD.WIDE.U32.X R2, R11, UR11, R2, P1 ;  /* 0x0000000b0b027c25 */ /* 0x000fd000088e0402 */
.L_x_2089:
[--C-:B------:R-:W-:Y:S01]  /*6b8f0*/  SHF.R.U64 R11, R2, UR12, R3.reuse ;  /* 0x0000000c020b7c19 */ /* 0x100fe20008001203 */
[----:B------:R-:W-:Y:S01]  /*6b900*/  ULDC.64 UR10, c[0x0][0x620] ;  /* 0x00018800000a7ab9 */ /* 0x000fe20000000a00 */
[----:B------:R-:W-:Y:S01]  /*6b910*/  SHF.R.U32.HI R2, RZ, UR12, R3 ;  /* 0x0000000cff027c19 */ /* 0x000fe20008011603 */
[----:B------:R-:W-:Y:S01]  /*6b920*/  IMAD.MOV.U32 R3, RZ, RZ, R15 ;  /* 0x000000ffff037224 */ /* 0x000fe200078e000f */
[----:B------:R-:W-:Y:S01]  /*6b930*/  IADD3 R13, P0, RZ, -R11, RZ ;  /* 0x8000000bff0d7210 */ /* 0x000fe20007f1e0ff */
[----:B------:R-:W-:Y:S01]  /*6b940*/  FMUL R4, R12, UR14 ;  /* 0x0000000e0c047c20 */ /* 0x000fe20008400000 */
[----:B------:R-:W-:Y:S01]  /*6b950*/  ULDC.64 UR14, c[0x0][0x640] ;  /* 0x00019000000e7ab9 */ /* 0x000fe20000000a00 */
[----:B0-----:R-:W-:Y:S02]  /*6b960*/  R2UR UR9, R10 ;  /* 0x000000000a0972ca */ /* 0x001fe400000e0000 */
[----:B------:R-:W-:Y:S01]  /*6b970*/  IMAD.X R2, RZ, RZ, ~R2, P0 ;  /* 0x000000ffff027224 */ /* 0x000fe200000e0e02 */
[----:B------:R-:W-:Y:S01]  /*6b980*/  ISETP.NE.U32.AND P0, PT, RZ, UR14, PT ;  /* 0x0000000eff007c0c */ /* 0x000fe2000bf05070 */
[----:B------:R-:W0:Y:S02]  /*6b990*/  F2I.U32.TRUNC.NTZ R4, R4 ;  /* 0x0000000400047305 */ /* 0x000e24000020f000 */
[----:B------:R-:W-:Y:S01]  /*6b9a0*/  IMAD R2, R2, UR10, RZ ;  /* 0x0000000a02027c24 */ /* 0x000fe2000f8e02ff */
[----:B------:R-:W-:-:S03]  /*6b9b0*/  ISETP.NE.AND.EX P0, PT, RZ, UR15, PT, P0 ;  /* 0x0000000fff007c0c */ /* 0x000fc6000bf05300 */
[----:B------:R-:W-:Y:S02]  /*6b9c0*/  IMAD R5, R13, UR11, R2 ;  /* 0x0000000b0d057c24 */ /* 0x000fe4000f8e0202 */
[----:B------:R-:W-:-:S04]  /*6b9d0*/  IMAD.MOV.U32 R2, RZ, RZ, R14 ;  /* 0x000000ffff027224 */ /* 0x000fc800078e000e */
[----:B------:R-:W-:Y:S01]  /*6b9e0*/  IMAD.WIDE.U32 R2, R13, UR10, R2 ;  /* 0x0000000a0d027c25 */ /* 0x000fe2000f8e0002 */
[----:B------:R-:W-:Y:S01]  /*6b9f0*/  ULDC UR10, c[0x0][0x618] ;  /* 0x00018600000a7ab9 */ /* 0x000fe20000000800 */
[----:B0-----:R-:W-:Y:S02]  /*6ba00*/  R2UR UR11, R4 ;  /* 0x00000000040b72ca */ /* 0x001fe400000e0000 */
[----:B------:R-:W-:-:S05]  /*6ba10*/  IMAD.IADD R3, R3, 0x1, R5 ;  /* 0x0000000103037824 */ /* 0x000fca00078e0205 */
[--C-:B------:R-:W-:Y:S02]  /*6ba20*/  SHF.R.U64 R10, R2, UR10, R3.reuse ;  /* 0x0000000a020a7c19 */ /* 0x100fe40008001203 */
[----:B------:R-:W-:Y:S01]  /*6ba30*/  SHF.R.U32.HI R3, RZ, UR10, R3 ;  /* 0x0000000aff037c19 */ /* 0x000fe20008011603 */
[----:B------:R-:W-:-:S03]  /*6ba40*/  ULDC UR10, c[0x0][0x608] ;  /* 0x00018200000a7ab9 */ /* 0x000fc60000000800 */
[--C-:B------:R-:W-:Y:S02]  /*6ba50*/  SHF.R.U64 R12, R10, UR10, R3.reuse ;  /* 0x0000000a0a0c7c19 */ /* 0x100fe40008001203 */
[----:B------:R-:W-:Y:S01]  /*6ba60*/  SHF.R.U32.HI R3, RZ, UR10, R3 ;  /* 0x0000000aff037c19 */ /* 0x000fe20008011603 */
[----:B------:R-:W-:-:S03]  /*6ba70*/  ULDC UR10, c[0x0][0x658] ;  /* 0x00019600000a7ab9 */ /* 0x000fc60000000800 */
[--C-:B------:R-:W-:Y:S02]  /*6ba80*/  SHF.R.U64 R13, R12, UR10, R3.reuse ;  /* 0x0000000a0c0d7c19 */ /* 0x100fe40008001203 */
[----:B------:R-:W-:-:S03]  /*6ba90*/  SHF.R.U32.HI R14, RZ, UR10, R3 ;  /* 0x0000000aff0e7c19 */ /* 0x000fc60008011603 */
[----:B------:R-:W-:Y:S02]  /*6baa0*/  IMAD.MOV.U32 R2, RZ, RZ, R13 ;  /* 0x000000ffff027224 */ /* 0x000fe400078e000d */
[----:B------:R-:W-:Y:S01]  /*6bab0*/  IMAD.MOV.U32 R3, RZ, RZ, R14 ;  /* 0x000000ffff037224 */ /* 0x000fe200078e000e */
[----:B------:R-:W-:Y:S06]  /*6bac0*/  @!P0 BRA `(.L_x_2090) ;  /* 0x0000000000288947 */ /* 0x000fec0003800000 */
        /* <DEDUP_REMOVED lines=10> */
.L_x_2090:
[----:B------:R-:W-:Y:S01]  /*6bb70*/  ULDC UR10, c[0x0][0x648] ;  /* 0x00019200000a7ab9 */ /* 0x000fe20000000800 */
[----:B------:R-:W-:Y:S01]  /*6bb80*/  UISETP.NE.AND UP0, UPT, UR39, URZ, UPT ;  /* 0x0000003f2700728c */ /* 0x000fe2000bf05270 */
[----:B------:R-:W-:Y:S01]  /*6bb90*/  SHF.R.U64 R3, R2, UR10, R3 ;  /* 0x0000000a02037c19 */ /* 0x000fe20008001203 */
[----:B------:R-:W-:Y:S01]  /*6bba0*/  ULDC UR10, c[0x0][0x638] ;  /* 0x00018e00000a7ab9 */ /* 0x000fe20000000800 */
[----:B------:R-:W-:Y:S01]  /*6bbb0*/  UIADD3 UR11, -UR11, URZ, URZ ;  /* 0x0000003f0b0b7290 */ /* 0x000fe2000fffe13f */
[----:B------:R-:W-:Y:S02]  /*6bbc0*/  LOP3.LUT R12, R12, UR6, RZ, 0xc0, !PT ;  /* 0x000000060c0c7c12 */ /* 0x000fe4000f8ec0ff */
[----:B------:R-:W-:Y:S01]  /*6bbd0*/  IMAD.MOV R2, RZ, RZ, -R3 ;  /* 0x000000ffff027224 */ /* 0x000fe200078e0a03 */
[----:B------:R-:W-:Y:S02]  /*6bbe0*/  PLOP3.LUT P0, PT, PT, PT, UP0, 0x40, 0x0 ;  /* 0x000000000000781c */ /* 0x000fe40003f0e808 */
[----:B------:R-:W-:Y:S01]  /*6bbf0*/  IMAD R5, R3, UR5, R12 ;  /* 0x0000000503057c24 */ /* 0x000fe2000f8e020c */
[----:B------:R-:W-:Y:S01]  /*6bc00*/  PLOP3.LUT P1, PT, PT, PT, UP0, 0x40, 0x0 ;  /* 0x000000000000781c */ /* 0x000fe20003f2e808 */
[----:B------:R-:W-:Y:S01]  /*6bc10*/  IMAD R13, R2, UR10, R13 ;  /* 0x0000000a020d7c24 */ /* 0x000fe2000f8e020d */
[----:B------:R-:W-:Y:S01]  /*6bc20*/  UIADD3 UR10, -UR9, URZ, URZ ;  /* 0x0000003f090a7290 */ /* 0x000fe2000fffe13f */
[----:B------:R-:W-:-:S02]  /*6bc30*/  LOP3.LUT R2, R10, UR4, RZ, 0xc0, !PT ;  /* 0x000000040a027c12 */ /* 0x000fc4000f8ec0ff */
[----:B------:R-:W-:Y:S02]  /*6bc40*/  ULDC UR9, c[0x0][0x144] ;  /* 0x0000510000097ab9 */ /* 0x000fe40000000800 */
[----:B------:R-:W-:-:S03]  /*6bc50*/  UIMAD UR8, UR9, UR10, UR8 ;  /* 0x0000000a090872a4 */ /* 0x000fc6000f8e0208 */
[----:B------:R-:W-:Y:S02]  /*6bc60*/  ULDC UR9, c[0x0][0x148] ;  /* 0x0000520000097ab9 */ /* 0x000fe40000000800 */
[----:B------:R-:W-:-:S03]  /*6bc70*/  @UP0 UIMAD UR8, UR9, UR11, UR13 ;  /* 0x0000000b090802a4 */ /* 0x000fc6000f8e020d */
[----:B------:R-:W-:Y:S02]  /*6bc80*/  ULDC UR9, c[0x0][0x600] ;  /* 0x0001800000097ab9 */ /* 0x000fe40000000800 */
[----:B------:R-:W-:Y:S02]  /*6bc90*/  IMAD R2, R13, UR9, R2 ;  /* 0x000000090d027c24 */ /* 0x000fe4000f8e0202 */
[----:B------:R-:W-:Y:S01]  /*6bca0*/  IMAD.U32 R4, RZ, RZ, UR8 ;  /* 0x00000008ff047e24 */ /* 0x000fe2000f8e00ff */
[----:B------:R-:W-:-:S03]  /*6bcb0*/  ULDC UR8, c[0x0][0x610] ;  /* 0x0001840000087ab9 */ /* 0x000fc60000000800 */
[----:B------:R-:W-:-:S05]  /*6bcc0*/  IMAD R5, R5, UR8, R4 ;  /* 0x0000000805057c24 */ /* 0x000fca000f8e0204 */
[----:B------:R-:W-:Y:S02]  /*6bcd0*/  SEL R3, R2, R5, P0 ;  /* 0x0000000502037207 */ /* 0x000fe40000000000 */
[----:B------:R-:W-:Y:S01]  /*6bce0*/  SEL R5, R5, R2, P1 ;  /* 0x0000000205057207 */ /* 0x000fe20000800000 */
[----:B------:R-:W-:-:S07]  /*6bcf0*/  IMAD.MOV.U32 R2, RZ, RZ, 0x1 ;  /* 0x00000001ff027424 */ /* 0x000fce00078e00ff */
.L_x_2088:
[----:B------:R-:W-:Y:S05]  /*6bd00*/  BSYNC B1 ;  /* 0x0000000000017941 */ /* 0x000fea0003800000 */
.L_x_2087:
[----:B------:R-:W-:-:S13]  /*6bd10*/  LOP3.LUT P0, RZ, R2, 0xff, RZ, 0xc0, !PT ;  /* 0x000000ff02ff7812 */ /* 0x000fda000780c0ff */
[----:B------:R-:W-:Y:S05]  /*6bd20*/  @P0 BRA `(.L_x_2091) ;  /* 0xfffffff400140947 */ /* 0x000fea000383ffff */
[----:B------:R-:W-:Y:S05]  /*6bd30*/  BSYNC B0 ;  /* 0x0000000000007941 */ /* 0x000fea0003800000 */
.L_x_2080:
[----:B------:R-:W-:-:S03]  /*6bd40*/  UMOV UR8, 0xffffffff ;  /* 0xffffffff00087882 */ /* 0x000fc60000000000 */
[----:B------:R-:W-:Y:S05]  /*6bd50*/  BRA.DIV UR8, `(.L_x_2092) ;  /* 0x0000000208f87947 */ /* 0x000fea000b800000 */
[----:B------:R-:W-:-:S13]  /*6bd60*/  ELECT P6, URZ, PT ;  /* 0x00000000003f782f */ /* 0x000fda00038c0000 */
.L_x_2105:
[----:B------:R-:W-:Y:S04]  /*6bd70*/  BSSY B0, `(.L_x_2093) ;  /* 0x0000023000007945 */ /* 0x000fe80003800000 */
[----:B------:R-:W-:Y:S05]  /*6bd80*/  @!P6 BRA `(.L_x_2094) ;  /* 0x000000000084e947 */ /* 0x000fea0003800000 */
[----:B------:R-:W-:-:S04]  /*6bd90*/  ULOP3.LUT UR8, UR38, 0x2, URZ, 0xfc, !UPT ;  /* 0x0000000226087892 */ /* 0x000fc8000f8efc3f */
[----:B------:R-:W-:-:S06]  /*6bda0*/  UISETP.NE.AND UP0, UPT, UR8, 0x3, UPT ;  /* 0x000000030800788c */ /* 0x000fcc000bf05270 */
[----:B------:R-:W-:-:S13]  /*6bdb0*/  PLOP3.LUT P0, PT, PT, PT, UP0, 0x80, 0x0 ;  /* 0x000000000000781c */ /* 0x000fda0003f0f008 */
[----:B------:R-:W-:Y:S05]  /*6bdc0*/  @!P0 BRA `(.L_x_2095) ;  /* 0x0000000000048947 */ /* 0x000fea0003800000 */
[----:B------:R-:W-:Y:S01]  /*6bdd0*/  BPT.TRAP 0x1 ;  /* 0x000000040000795c */ /* 0x000fe20000300000 */
.L_x_2095:
[----:B------:R-:W0:Y:S01]  /*6bde0*/  S2R R3, SR_CgaCtaId ;  /* 0x0000000000037919 */ /* 0x000e220000008800 */
[----:B------:R-:W-:Y:S02]  /*6bdf0*/  MOV R0, 0x400 ;  /* 0x0000040000007802 */ /* 0x000fe40000000f00 */
[----:B------:R-:W-:Y:S02]  /*6be00*/  SHF.L.U32 R2, R6, 0x1f, RZ ;  /* 0x0000001f06027819 */ /* 0x000fe400000006ff */
[----:B0-----:R-:W-:-:S05]  /*6be10*/  LEA R0, R3, R0, 0x18 ;  /* 0x0000000003007211 */ /* 0x001fca00078ec0ff */
[----:B------:R-:W-:-:S04]  /*6be20*/  VIADD R0, R0, 0x18 ;  /* 0x0000001800007836 */ /* 0x000fc80000000000 */
[----:B------:R-:W-:-:S04]  /*6be30*/  IMAD R3, R7, 0x8, R0 ;  /* 0x0000000807037824 */ /* 0x000fc800078e0200 */
[----:B------:R-:W0:Y:S02]  /*6be40*/  SYNCS.PHASECHK.TRANS64.TRYWAIT P0, [R3+URZ], R2 ;  /* 0x00000002030075a7 */ /* 0x000e24000800017f */
[----:B0-----:R-:W-:Y:S05]  /*6be50*/  @!P0 BRA `(.L_x_2096) ;  /* 0x0000000000d88947 */ /* 0x001fea0003800000 */
.L_x_2106:
[----:B------:R-:W-:-:S05]  /*6be60*/  VIADD R7, R7, 0x1 ;  /* 0x0000000107077836 */ /* 0x000fca0000000000 */
[----:B------:R-:W-:-:S04]  /*6be70*/  ISETP.NE.AND P0, PT, R7, 0x3, PT ;  /* 0x000000030700780c */ /* 0x000fc80003f05270 */
[----:B0-----:R-:W-:Y:S02]  /*6be80*/  SEL R3, RZ, 0x1, P0 ;  /* 0x00000001ff037807 */ /* 0x001fe40000000000 */
[----:B------:R-:W-:Y:S02]  /*6be90*/  SEL R7, R7, RZ, P0 ;  /* 0x000000ff07077207 */ /* 0x000fe40000000000 */
[----:B------:R-:W-:-:S03]  /*6bea0*/  LOP3.LUT R5, R6, R3, RZ, 0x3c, !PT ;  /* 0x0000000306057212 */ /* 0x000fc600078e3cff */
[----:B------:R-:W-:Y:S01]  /*6beb0*/  IMAD R3, R7, 0x8, R0 ;  /* 0x0000000807037824 */ /* 0x000fe200078e0200 */
[----:B------:R-:W-:-:S04]  /*6bec0*/  SHF.L.U32 R2, R5, 0x1f, RZ ;  /* 0x0000001f05027819 */ /* 0x000fc800000006ff */
[----:B------:R-:W0:Y:S02]  /*6bed0*/  SYNCS.PHASECHK.TRANS64.TRYWAIT P0, [R3+URZ], R2 ;  /* 0x00000002030075a7 */ /* 0x000e24000800017f */
[----:B0-----:R-:W-:Y:S05]  /*6bee0*/  @!P0 BRA `(.L_x_2097) ;  /* 0x0000000000c88947 */ /* 0x001fea0003800000 */
.L_x_2107:
[----:B0-----:R-:W-:-:S05]  /*6bef0*/  VIADD R2, R7, 0x1 ;  /* 0x0000000107027836 */ /* 0x001fca0000000000 */
[----:B------:R-:W-:-:S04]  /*6bf00*/  ISETP.NE.AND P0, PT, R2, 0x3, PT ;  /* 0x000000030200780c */ /* 0x000fc80003f05270 */
[----:B------:R-:W-:Y:S02]  /*6bf10*/  SEL R4, RZ, 0x1, P0 ;  /* 0x00000001ff047807 */ /* 0x000fe40000000000 */
[----:B------:R-:W-:Y:S02]  /*6bf20*/  SEL R3, R2, RZ, P0 ;  /* 0x000000ff02037207 */ /* 0x000fe40000000000 */
[----:B------:R-:W-:-:S03]  /*6bf30*/  LOP3.LUT R4, R5, R4, RZ, 0x3c, !PT ;  /* 0x0000000405047212 */ /* 0x000fc600078e3cff */
[----:B------:R-:W-:Y:S01]  /*6bf40*/  IMAD R3, R3, 0x8, R0 ;  /* 0x0000000803037824 */ /* 0x000fe200078e0200 */
[----:B------:R-:W-:-:S07]  /*6bf50*/  SHF.L.U32 R0, R4, 0x1f, RZ ;  /* 0x0000001f04007819 */ /* 0x000fce00000006ff */
.L_x_2098:
[----:B0-----:R0:W1:Y:S02]  /*6bf60*/  SYNCS.PHASECHK.TRANS64.TRYWAIT P0, [R3+URZ], R0 ;  /* 0x00000000030075a7 */ /* 0x001064000800017f */
[----:B-1----:R-:W-:Y:S05]  /*6bf70*/  @!P0 NANOSLEEP.SYNCS 0x989680 ;  /* 0x009896800000895d */ /* 0x002fea0003900000 */
[----:B------:R-:W1:Y:S02]  /*6bf80*/  @!P0 SYNCS.PHASECHK.TRANS64 P0, [R3+URZ], R0 ;  /* 0x00000000030085a7 */ /* 0x000e64000800007f */
[----:B-1----:R-:W-:Y:S05]  /*6bf90*/  @!P0 BRA `(.L_x_2098) ;  /* 0xfffffffc00f08947 */ /* 0x002fea000383ffff */
.L_x_2094:
[----:B------:R-:W-:Y:S05]  /*6bfa0*/  BSYNC B0 ;  /* 0x0000000000007941 */ /* 0x000fea0003800000 */
.L_x_2093:
[----:B------:R-:W-:Y:S05]  /*6bfb0*/  EXIT ;  /* 0x000000000000794d */ /* 0x000fea0003800000 */
.L_x_21:
[----:B-1----:R1:W2:Y:S02]  /*6bfc0*/  SYNCS.PHASECHK.TRANS64.TRYWAIT P1, [R3+URZ], R0 ;  /* 0x00000000030075a7 */ /* 0x0022a4000802017f */
[----:B--2---:R-:W-:Y:S05]  /*6bfd0*/  @!P1 NANOSLEEP.SYNCS 0x989680 ;  /* 0x009896800000995d */ /* 0x004fea0003900000 */
[----:B------:R-:W2:Y:S02]  /*6bfe0*/  @!P1 SYNCS.PHASECHK.TRANS64 P1, [R3+URZ], R0 ;  /* 0x00000000030095a7 */ /* 0x000ea4000802007f */
[----:B--2---:R-:W-:Y:S05]  /*6bff0*/  @!P1 BRA `(.L_x_21) ;  /* 0xfffffffc00f09947 */ /* 0x004fea000383ffff */
[----:B------:R-:W-:Y:S05]  /*6c000*/  BRA `(.L_x_20) ;  /* 0xfffff95400ac7947 */ /* 0x000fea000383ffff */
.L_x_26:
[----:B--2---:R-:W-:-:S04]  /*6c010*/  IMAD.U32 R6, RZ, RZ, UR8 ;  /* 0x00000008ff067e24 */ /* 0x004fc8000f8e00ff */
[----:B------:R2:W3:Y:S03]  /*6c020*/  SYNCS.PHASECHK.TRANS64.TRYWAIT P1, [R6+URZ], R4 ;  /* 0x00000004060075a7 */ /* 0x0004e6000802017f */
[----:B---3--:R-:W-:Y:S05]  /*6c030*/  @!P1 NANOSLEEP.SYNCS 0x989680 ;  /* 0x009896800000995d */ /* 0x008fea0003900000 */
[----:B------:R-:W3:Y:S02]  /*6c040*/  @!P1 SYNCS.PHASECHK.TRANS64 P1, [R6+URZ], R4 ;  /* 0x00000004060095a7 */ /* 0x000ee4000802007f */
[----:B---3--:R-:W-:Y:S05]  /*6c050*/  @!P1 BRA `(.L_x_26) ;  /* 0xfffffffc00ec9947 */ /* 0x008fea000383ffff */
[----:B------:R-:W-:Y:S05]  /*6c060*/  BRA `(.L_x_25) ;  /* 0xfffffa2c00547947 */ /* 0x000fea000383ffff */
.L_x_2081:
[----:B------:R-:W-:Y:S01]  /*6c070*/  BSSY B1, `(.L_x_2099) ;  /* 0x0000006000017945 */ /* 0x000fe20003800000 */
[----:B------:R-:W-:-:S07]  /*6c080*/  IMAD.MOV.U32 R15, RZ, RZ, -0x1 ;  /* 0xffffffffff0f7424 */ /* 0x000fce00078e00ff */
[----:B------:R-:W-:Y:S05]  /*6c090*/  WARPSYNC.COLLECTIVE R15, `(.L_x_2100) ;  /* 0x000000000f0c7348 */ /* 0x000fea0003c00000 */
[----:B------:R-:W-:Y:S02]  /*6c0a0*/  ELECT P6, UR62, PT ;  /* 0x00000000003e782f */ /* 0x000fe400038c0000 */
[----:B------:R-:W-:Y:S01]  /*6c0b0*/  MOV R14, UR62 ;  /* 0x0000003e000e7c02 */ /* 0x000fe20008000f00 */
[----:B------:R-:W-:Y:S10]  /*6c0c0*/  ENDCOLLECTIVE ;  /* 0x000000000000791b */ /* 0x000ff40003800000 */
.L_x_2100:
[----:B------:R-:W-:Y:S05]  /*6c0d0*/  BSYNC B1 ;  /* 0x0000000000017941 */ /* 0x000fea0003800000 */
.L_x_2099:
[----:B------:R-:W-:Y:S05]  /*6c0e0*/  BRA `(.L_x_2101) ;  /* 0xfffffff000307947 */ /* 0x000fea000383ffff */
.L_x_2084:
[----:B0-----:R0:W1:Y:S02]  /*6c0f0*/  SYNCS.PHASECHK.TRANS64.TRYWAIT P0, [R15+URZ+0x18], R14 ;  /* 0x0000180e0f0075a7 */ /* 0x001064000800017f */
[----:B-1----:R-:W-:Y:S05]  /*6c100*/  @!P0 NANOSLEEP.SYNCS 0x989680 ;  /* 0x009896800000895d */ /* 0x002fea0003900000 */
[----:B------:R-:W1:Y:S02]  /*6c110*/  @!P0 SYNCS.PHASECHK.TRANS64 P0, [R15+URZ+0x18], R14 ;  /* 0x0000180e0f0085a7 */ /* 0x000e64000800007f */
[----:B-1----:R-:W-:Y:S05]  /*6c120*/  @!P0 BRA `(.L_x_2084) ;  /* 0xfffffffc00f08947 */ /* 0x002fea000383ffff */
[----:B------:R-:W-:Y:S05]  /*6c130*/  BRA `(.L_x_2102) ;  /* 0xfffffff000607947 */ /* 0x000fea000383ffff */
.L_x_2092:
[----:B------:R-:W-:Y:S01]  /*6c140*/  BSSY B0, `(.L_x_2103) ;  /* 0x0000006000007945 */ /* 0x000fe20003800000 */
[----:B------:R-:W-:-:S07]  /*6c150*/  IMAD.MOV.U32 R15, RZ, RZ, -0x1 ;  /* 0xffffffffff0f7424 */ /* 0x000fce00078e00ff */
[----:B------:R-:W-:Y:S05]  /*6c160*/  WARPSYNC.COLLECTIVE R15, `(.L_x_2104) ;  /* 0x000000000f0c7348 */ /* 0x000fea0003c00000 */
[----:B------:R-:W-:Y:S02]  /*6c170*/  ELECT P6, UR62, PT ;  /* 0x00000000003e782f */ /* 0x000fe400038c0000 */
[----:B------:R-:W-:Y:S01]  /*6c180*/  MOV R14, UR62 ;  /* 0x0000003e000e7c02 */ /* 0x000fe20008000f00 */
[----:B------:R-:W-:Y:S10]  /*6c190*/  ENDCOLLECTIVE ;  /* 0x000000000000791b */ /* 0x000ff40003800000 */
.L_x_2104:
[----:B------:R-:W-:Y:S05]  /*6c1a0*/  BSYNC B0 ;  /* 0x0000000000007941 */ /* 0x000fea0003800000 */
.L_x_2103:
[----:B------:R-:W-:Y:S05]  /*6c1b0*/  BRA `(.L_x_2105) ;  /* 0xfffffff800ec7947 */ /* 0x000fea000383ffff */
.L_x_2096:
[----:B0-----:R0:W1:Y:S02]  /*6c1c0*/  SYNCS.PHASECHK.TRANS64.TRYWAIT P0, [R3+URZ], R2 ;  /* 0x00000002030075a7 */ /* 0x001064000800017f */
[----:B-1----:R-:W-:Y:S05]  /*6c1d0*/  @!P0 NANOSLEEP.SYNCS 0x989680 ;  /* 0x009896800000895d */ /* 0x002fea0003900000 */
[----:B------:R-:W1:Y:S02]  /*6c1e0*/  @!P0 SYNCS.PHASECHK.TRANS64 P0, [R3+URZ], R2 ;  /* 0x00000002030085a7 */ /* 0x000e64000800007f */
[----:B-1----:R-:W-:Y:S05]  /*6c1f0*/  @!P0 BRA `(.L_x_2096) ;  /* 0xfffffffc00f08947 */ /* 0x002fea000383ffff */
[----:B------:R-:W-:Y:S05]  /*6c200*/  BRA `(.L_x_2106) ;  /* 0xfffffffc00147947 */ /* 0x000fea000383ffff */
.L_x_2097:
[----:B0-----:R0:W1:Y:S02]  /*6c210*/  SYNCS.PHASECHK.TRANS64.TRYWAIT P0, [R3+URZ], R2 ;  /* 0x00000002030075a7 */ /* 0x001064000800017f */
[----:B-1----:R-:W-:Y:S05]  /*6c220*/  @!P0 NANOSLEEP.SYNCS 0x989680 ;  /* 0x009896800000895d */ /* 0x002fea0003900000 */
[----:B------:R-:W1:Y:S02]  /*6c230*/  @!P0 SYNCS.PHASECHK.TRANS64 P0, [R3+URZ], R2 ;  /* 0x00000002030085a7 */ /* 0x000e64000800007f */
[----:B-1----:R-:W-:Y:S05]  /*6c240*/  @!P0 BRA `(.L_x_2097) ;  /* 0xfffffffc00f08947 */ /* 0x002fea000383ffff */
[----:B------:R-:W-:Y:S05]  /*6c250*/  BRA `(.L_x_2107) ;  /* 0xfffffffc00247947 */ /* 0x000fea000383ffff */
.L_x_2108:
[----:B------:R-:W-:-:S00]  /*6c260*/  BRA `(.L_x_2108) ;  /* 0xfffffffc00fc7947 */ /* 0x000fc0000383ffff */
[----:B------:R-:W-:-:S00]  /*6c270*/  NOP ;  /* 0x0000000000007918 */ /* 0x000fc00000000000 */
        /* <DEDUP_REMOVED lines=8> */
.L_x_2109:


//--------------------- .nv.global.init           --------------------------
	.section	.nv.global.init,"aw",@progbits
.nv.global.init:
	.type		$str$22,@object
	.size		$str$22,($str$23 - $str$22)
$str$22:
        /*0000*/ 	.byte	0x6b, 0x5f, 0x74, 0x69, 0x6c, 0x65, 0x5f, 0x63, 0x6f, 0x75, 0x6e, 0x74, 0x20, 0x3e, 0x3d, 0x20
        /*0010*/ 	.byte	0x31, 0x00
	.type		$str$23,@object
	.size		$str$23,(__unnamed_1 - $str$23)
$str$23:
        /*0012*/ 	.byte	0x2f, 0x74, 0x6d, 0x70, 0x2f, 0x63, 0x75, 0x74, 0x6c, 0x61, 0x73, 0x73, 0x5f, 0x73, 0x77, 0x65
        /*0022*/ 	.byte	0x65, 0x70, 0x5f, 0x73, 0x72, 0x63, 0x2f, 0x69, 0x6e, 0x63, 0x6c, 0x75, 0x64, 0x65, 0x2f, 0x63
        /*0032*/ 	.byte	0x75, 0x74, 0x6c, 0x61, 0x73, 0x73, 0x2f, 0x67, 0x65, 0x6d, 0x6d, 0x2f, 0x63, 0x6f, 0x6c, 0x6c
        /*0042*/ 	.byte	0x65, 0x63, 0x74, 0x69, 0x76, 0x65, 0x2f, 0x73, 0x6d, 0x39, 0x30, 0x5f, 0x6d, 0x6d, 0x61, 0x5f
        /*0052*/ 	.byte	0x74, 0x6d, 0x61, 0x5f, 0x67, 0x6d, 0x6d, 0x61, 0x5f, 0x73, 0x73, 0x5f, 0x77, 0x61, 0x72, 0x70
        /*0062*/ 	.byte	0x73, 0x70, 0x65, 0x63, 0x69, 0x61, 0x6c, 0x69, 0x7a, 0x65, 0x64, 0x2e, 0x68, 0x70, 0x70, 0x00
	.type		__unnamed_1,@object
	.size		__unnamed_1,(.L_0 - __unnamed_1)
__unnamed_1:
        /* <DEDUP_REMOVED lines=182> */
        /*0bd2*/ 	.byte	0x69, 0x74, 0x79, 0x5d, 0x00
.L_0:


//--------------------- .nv.shared._ZN7cutlass13device_kernelINS_4gemm6kernel13GemmUniversalIN4cute5tupleIJiiiiEEENS1_10collective13CollectiveMmaINS1_34MainloopSm90TmaGmmaWarpSpecializedILi3ENS5_IJNS4_1CILi2EEENSA_ILi1EEESC_EEENS1_35KernelTmaWarpSpecializedCooperativeEEENS5_IJNSA_ILi512EEESG_NSA_ILi32EEEEEENS_10bfloat16_tENS5_IJlSC_lEEESJ_SK_NS4_8TiledMMAINS4_8MMA_AtomIJNS4_4SM904GMMA28MMA_64x256x16_F32BF16BF16_SSILNSO_5MajorE0ELSQ_0ELNSO_7ScaleInE1ELSR_1EEEEEENS4_6LayoutISD_NS5_IJSC_NSA_ILi0EEESV_EEEEENS5_IJNS4_10UnderscoreESY_SY_EEEEENS4_13SM90_TMA_LOADENS4_14ComposedLayoutINS4_7SwizzleILi2ELi4ELi3EEENS4_18smem_ptr_flag_bitsILi16EEENSU_INS5_IJNSA_ILi8EEESH_EEENS5_IJSH_SC_EEEEEEEvNS4_8identityENS4_23SM90_TMA_LOAD_MULTICASTES1B_vS1C_EENS_8epilogue10collective6detail29Sm90TmaWarpSpecializedAdapterINS1G_15DefaultEpilogueISJ_SK_SK_NS1F_6thread17LinearCombinationISJ_Li1EffLNS1K_9ScaleType4KindE0ELNS_15FloatRoundStyleE2ESJ_EENS1_15EpilogueDefaultEEEEEvvEEEEvNT_6ParamsE --------------------------
	.section	.nv.shared._ZN7cutlass13device_kernelINS_4gemm6kernel13GemmUniversalIN4cute5tupleIJiiiiEEENS1_10collective13CollectiveMmaINS1_34MainloopSm90TmaGmmaWarpSpecializedILi3ENS5_IJNS4_1CILi2EEENSA_ILi1EEESC_EEENS1_35KernelTmaWarpSpecializedCooperativeEEENS5_IJNSA_ILi512EEESG_NSA_ILi32EEEEEENS_10bfloat16_tENS5_IJlSC_lEEESJ_SK_NS4_8TiledMMAINS4_8MMA_AtomIJNS4_4SM904GMMA28MMA_64x256x16_F32BF16BF16_SSILNSO_5MajorE0ELSQ_0ELNSO_7ScaleInE1ELSR_1EEEEEENS4_6LayoutISD_NS5_IJSC_NSA_ILi0EEESV_EEEEENS5_IJNS4_10UnderscoreESY_SY_EEEEENS4_13SM90_TMA_LOADENS4_14ComposedLayoutINS4_7SwizzleILi2ELi4ELi3EEENS4_18smem_ptr_flag_bitsILi16EEENSU_INS5_IJNSA_ILi8EEESH_EEENS5_IJSH_SC_EEEEEEEvNS4_8identityENS4_23SM90_TMA_LOAD_MULTICASTES1B_vS1C_EENS_8epilogue10collective6detail29Sm90TmaWarpSpecializedAdapterINS1G_15DefaultEpilogueISJ_SK_SK_NS1F_6thread17LinearCombinationISJ_Li1EffLNS1K_9ScaleType4KindE0ELNS_15FloatRoundStyleE2ESJ_EENS1_15EpilogueDefaultEEEEEvvEEEEvNT_6ParamsE,"aw",@nobits
	.sectionflags	@""
	.align	16
	.zero		1024


//--------------------- .nv.shared.reserved.0     --------------------------
	.section	.nv.shared.reserved.0,"aw",@nobits
	.weak		__nv_reservedSMEM_offset_0_alias
	.size		__nv_reservedSMEM_offset_0_alias, 0, 0
	.other		__nv_reservedSMEM_offset_0_alias,@"STO_CUDA_RESERVED_SHARED STV_DEFAULT"
__nv_reservedSMEM_offset_0_alias:
	.zero		0


//--------------------- .nv.global                --------------------------
	.section	.nv.global,"aw",@nobits
.nv.global:
	.type		_ZN39_INTERNAL_bdd4b37a_4_k_cu_33e2b142_85854cute1_E,@object
	.size		_ZN39_INTERNAL_bdd4b37a_4_k_cu_33e2b142_85854cute1_E,(_ZN39_INTERNAL_bdd4b37a_4_k_cu_33e2b142_85854cuda3std3__45__cpo6cbeginE - _ZN39_INTERNAL_bdd4b37a_4_k_cu_33e2b142_85854cute1_E)
_ZN39_INTERNAL_bdd4b37a_4_k_cu_33e2b142_85854cute1_E:
	.zero		1
	.type		_ZN39_INTERNAL_bdd4b37a_4_k_cu_33e2b142_85854cuda3std3__45__cpo6cbeginE,@object
	.size		_ZN39_INTERNAL_bdd4b37a_4_k_cu_33e2b142_85854cuda3std3__45__cpo6cbeginE,(_ZN39_INTERNAL_bdd4b37a_4_k_cu_33e2b142_85854cuda3std3__48in_placeE - _ZN39_INTERNAL_bdd4b37a_4_k_cu_33e2b142_85854cuda3std3__45__cpo6cbeginE)
_ZN39_INTERNAL_bdd4b37a_4_k_cu_33e2b142_85854cuda3std3__45__cpo6cbeginE:
	.zero		1
	.type		_ZN39_INTERNAL_bdd4b37a_4_k_cu_33e2b142_85854cuda3std3__48in_placeE,@object
	.size		_ZN39_INTERNAL_bdd4b37a_4_k_cu_33e2b142_85854cuda3std3__48in_placeE,(_ZN39_INTERNAL_bdd4b37a_4_k_cu_33e2b142_85854cuda3std6ranges3__45__cpo9iter_moveE - _ZN39_INTERNAL_bdd4b37a_4_k_cu_33e2b142_85854cuda3std3__48in_placeE)
_ZN39_INTERNAL_bdd4b37a_4_k_cu_33e2b142_85854cuda3std3__48in_placeE:
	.zero		1
	.type		_ZN39_INTERNAL_bdd4b37a_4_k_cu_33e2b142_85854cuda3std6ranges3__45__cpo9iter_moveE,@object
	.size		_ZN39_INTERNAL_bdd4b37a_4_k_cu_33e2b142_85854cuda3std6ranges3__45__cpo9iter_moveE,(_ZN39_INTERNAL_bdd4b37a_4_k_cu_33e2b142_85854cuda3std3__45__cpo5beginE - _ZN39_INTERNAL_bdd4b37a_4_k_cu_33e2b142_85854cuda3std6ranges3__45__cpo9iter_moveE)
_ZN39_INTERNAL_bdd4b37a_4_k_cu_33e2b142_85854cuda3std6ranges3__45__cpo9iter_moveE:
	.zero		1
	.type		_ZN39_INTERNAL_bdd4b37a_4_k_cu_33e2b142_85854cuda3std3__45__cpo5beginE,@object
	.size		_ZN39_INTERNAL_bdd4b37a_4_k_cu_33e2b142_85854cuda3std3__45__cpo5beginE,(_ZN39_INTERNAL_bdd4b37a_4_k_cu_33e2b142_85854cuda3std3__441_GLOBAL__N__bdd4b37a_4_k_cu_33e2b142_85856ignoreE - _ZN39_INTERNAL_bdd4b37a_4_k_cu_33e2b142_85854cuda3std3__45__cpo5beginE)
_ZN39_INTERNAL_bdd4b37a_4_k_cu_33e2b142_85854cuda3std3__45__cpo5beginE:
	.zero		1
	.type		_ZN39_INTERNAL_bdd4b37a_4_k_cu_33e2b142_85854cuda3std3__441_GLOBAL__N__bdd4b37a_4_k_cu_33e2b142_85856ignoreE,@object
	.size		_ZN39_INTERNAL_bdd4b37a_4_k_cu_33e2b142_85854cuda3std3__441_GLOBAL__N__bdd4b37a_4_k_cu_33e2b142_85856ignoreE,(_ZN39_INTERNAL_bdd4b37a_4_k_cu_33e2b142_85854cute7productE - _ZN39_INTERNAL_bdd4b37a_4_k_cu_33e2b142_85854cuda3std3__441_GLOBAL__N__bdd4b37a_4_k_cu_33e2b142_85856ignoreE)
_ZN39_INTERNAL_bdd4b37a_4_k_cu_33e2b142_85854cuda3std3__441_GLOBAL__N__bdd4b37a_4_k_cu_33e2b142_85856ignoreE:
	.zero		1
	.type		_ZN39_INTERNAL_bdd4b37a_4_k_cu_33e2b142_85854cute7productE,@object
	.size		_ZN39_INTERNAL_bdd4b37a_4_k_cu_33e2b142_85854cute7productE,(_ZN39_INTERNAL_bdd4b37a_4_k_cu_33e2b142_85854cuda3std3__45__cpo3endE - _ZN39_INTERNAL_bdd4b37a_4_k_cu_33e2b142_85854cute7productE)
_ZN39_INTERNAL_bdd4b37a_4_k_cu_33e2b142_85854cute7productE:
	.zero		1
	.type		_ZN39_INTERNAL_bdd4b37a_4_k_cu_33e2b142_85854cuda3std3__45__cpo3endE,@object
	.size		_ZN39_INTERNAL_bdd4b37a_4_k_cu_33e2b142_85854cuda3std3__45__cpo3endE,(_ZN39_INTERNAL_bdd4b37a_4_k_cu_33e2b142_85854cuda3std3__419piecewise_constructE - _ZN39_INTERNAL_bdd4b37a_4_k_cu_33e2b142_85854cuda3std3__45__cpo3endE)
_ZN39_INTERNAL_bdd4b37a_4_k_cu_33e2b142_85854cuda3std3__45__cpo3endE:
	.zero		1
	.type		_ZN39_INTERNAL_bdd4b37a_4_k_cu_33e2b142_85854cuda3std3__419piecewise_constructE,@object
	.size		_ZN39_INTERNAL_bdd4b37a_4_k_cu_33e2b142_85854cuda3std3__419piecewise_constructE,(_ZN39_INTERNAL_bdd4b37a_4_k_cu_33e2b142_85854cuda3std3__45__cpo4cendE - _ZN39_INTERNAL_bdd4b37a_4_k_cu_33e2b142_85854cuda3std3__419piecewise_constructE)
_ZN39_INTERNAL_bdd4b37a_4_k_cu_33e2b142_85854cuda3std3__419piecewise_constructE:
	.zero		1
	.type		_ZN39_INTERNAL_bdd4b37a_4_k_cu_33e2b142_85854cuda3std3__45__cpo4cendE,@object
	.size		_ZN39_INTERNAL_bdd4b37a_4_k_cu_33e2b142_85854cuda3std3__45__cpo4cendE,(_ZN39_INTERNAL_bdd4b37a_4_k_cu_33e2b142_85854cuda3std6ranges3__45__cpo4swapE - _ZN39_INTERNAL_bdd4b37a_4_k_cu_33e2b142_85854cuda3std3__45__cpo4cendE)
_ZN39_INTERNAL_bdd4b37a_4_k_cu_33e2b142_85854cuda3std3__45__cpo4cendE:
	.zero		1
	.type		_ZN39_INTERNAL_bdd4b37a_4_k_cu_33e2b142_85854cuda3std6ranges3__45__cpo4swapE,@object
	.size		_ZN39_INTERNAL_bdd4b37a_4_k_cu_33e2b142_85854cuda3std6ranges3__45__cpo4swapE,(.L_8 - _ZN39_INTERNAL_bdd4b37a_4_k_cu_33e2b142_85854cuda3std6ranges3__45__cpo4swapE)
_ZN39_INTERNAL_bdd4b37a_4_k_cu_33e2b142_85854cuda3std6ranges3__45__cpo4swapE:
	.zero		1
.L_8:


//--------------------- .nv.constant0._ZN7cutlass13device_kernelINS_4gemm6kernel13GemmUniversalIN4cute5tupleIJiiiiEEENS1_10collective13CollectiveMmaINS1_34MainloopSm90TmaGmmaWarpSpecializedILi3ENS5_IJNS4_1CILi2EEENSA_ILi1EEESC_EEENS1_35KernelTmaWarpSpecializedCooperativeEEENS5_IJNSA_ILi512EEESG_NSA_ILi32EEEEEENS_10bfloat16_tENS5_IJlSC_lEEESJ_SK_NS4_8TiledMMAINS4_8MMA_AtomIJNS4_4SM904GMMA28MMA_64x256x16_F32BF16BF16_SSILNSO_5MajorE0ELSQ_0ELNSO_7ScaleInE1ELSR_1EEEEEENS4_6LayoutISD_NS5_IJSC_NSA_ILi0EEESV_EEEEENS5_IJNS4_10UnderscoreESY_SY_EEEEENS4_13SM90_TMA_LOADENS4_14ComposedLayoutINS4_7SwizzleILi2ELi4ELi3EEENS4_18smem_ptr_flag_bitsILi16EEENSU_INS5_IJNSA_ILi8EEESH_EEENS5_IJSH_SC_EEEEEEEvNS4_8identityENS4_23SM90_TMA_LOAD_MULTICASTES1B_vS1C_EENS_8epilogue10collective6detail29Sm90TmaWarpSpecializedAdapterINS1G_15DefaultEpilogueISJ_SK_SK_NS1F_6thread17LinearCombinationISJ_Li1EffLNS1K_9ScaleType4KindE0ELNS_15FloatRoundStyleE2ESJ_EENS1_15EpilogueDefaultEEEEEvvEEEEvNT_6ParamsE --------------------------
	.section	.nv.constant0._ZN7cutlass13device_kernelINS_4gemm6kernel13GemmUniversalIN4cute5tupleIJiiiiEEENS1_10collective13CollectiveMmaINS1_34MainloopSm90TmaGmmaWarpSpecializedILi3ENS5_IJNS4_1CILi2EEENSA_ILi1EEESC_EEENS1_35KernelTmaWarpSpecializedCooperativeEEENS5_IJNSA_ILi512EEESG_NSA_ILi32EEEEEENS_10bfloat16_tENS5_IJlSC_lEEESJ_SK_NS4_8TiledMMAINS4_8MMA_AtomIJNS4_4SM904GMMA28MMA_64x256x16_F32BF16BF16_SSILNSO_5MajorE0ELSQ_0ELNSO_7ScaleInE1ELSR_1EEEEEENS4_6LayoutISD_NS5_IJSC_NSA_ILi0EEESV_EEEEENS5_IJNS4_10UnderscoreESY_SY_EEEEENS4_13SM90_TMA_LOADENS4_14ComposedLayoutINS4_7SwizzleILi2ELi4ELi3EEENS4_18smem_ptr_flag_bitsILi16EEENSU_INS5_IJNSA_ILi8EEESH_EEENS5_IJSH_SC_EEEEEEEvNS4_8identityENS4_23SM90_TMA_LOAD_MULTICASTES1B_vS1C_EENS_8epilogue10collective6detail29Sm90TmaWarpSpecializedAdapterINS1G_15DefaultEpilogueISJ_SK_SK_NS1F_6thread17LinearCombinationISJ_Li1EffLNS1K_9ScaleType4KindE0ELNS_15FloatRoundStyleE2ESJ_EENS1_15EpilogueDefaultEEEEEvvEEEEvNT_6ParamsE,"a",@progbits
	.sectionflags	@""
	.align	4
.nv.constant0._ZN7cutlass13device_kernelINS_4gemm6kernel13GemmUniversalIN4cute5tupleIJiiiiEEENS1_10collective13CollectiveMmaINS1_34MainloopSm90TmaGmmaWarpSpecializedILi3ENS5_IJNS4_1CILi2EEENSA_ILi1EEESC_EEENS1_35KernelTmaWarpSpecializedCooperativeEEENS5_IJNSA_ILi512EEESG_NSA_ILi32EEEEEENS_10bfloat16_tENS5_IJlSC_lEEESJ_SK_NS4_8TiledMMAINS4_8MMA_AtomIJNS4_4SM904GMMA28MMA_64x256x16_F32BF16BF16_SSILNSO_5MajorE0ELSQ_0ELNSO_7ScaleInE1ELSR_1EEEEEENS4_6LayoutISD_NS5_IJSC_NSA_ILi0EEESV_EEEEENS5_IJNS4_10UnderscoreESY_SY_EEEEENS4_13SM90_TMA_LOADENS4_14ComposedLayoutINS4_7SwizzleILi2ELi4ELi3EEENS4_18smem_ptr_flag_bitsILi16EEENSU_INS5_IJNSA_ILi8EEESH_EEENS5_IJSH_SC_EEEEEEEvNS4_8identityENS4_23SM90_TMA_LOAD_MULTICASTES1B_vS1C_EENS_8epilogue10collective6detail29Sm90TmaWarpSpecializedAdapterINS1G_15DefaultEpilogueISJ_SK_SK_NS1F_6thread17LinearCombinationISJ_Li1EffLNS1K_9ScaleType4KindE0ELNS_15FloatRoundStyleE2ESJ_EENS1_15EpilogueDefaultEEEEEvvEEEEvNT_6ParamsE:
	.zero		1664


//--------------------- SYMBOLS --------------------------

	.type		.nv.reservedSmem.offset0,@object
	.size		.nv.reservedSmem.offset0,0x4
	.type		__assertfail,@function
